	.target	sm_90a

	.elftype	@"ET_EXEC"


//--------------------- .note.nv.tkinfo           --------------------------
	.section	.note.nv.tkinfo,"",@"SHT_NOTE"
	.sectionflags	@"SHF_NOTE_NV_TKINFO"
	.tkinfo
        /*0018*/ 	.word	0x00000002
        /*0030*/ 	.string	""
        /*0030*/ 	.string	"ptxas"
        /*0030*/ 	.string	"Cuda compilation tools, release 13.0, V13.0.88"
        /*0030*/ 	.string	"Build cuda_13.0.r13.0/compiler.36424714_0"
        /*0030*/ 	.string	"-arch sm_90a -m 64 "



//--------------------- .note.nv.cuinfo           --------------------------
	.section	.note.nv.cuinfo,"",@"SHT_NOTE"
	.sectionflags	@"SHF_NOTE_NV_CUINFO"
        /*0018*/ 	.short	0x0002
        /*001a*/ 	.short	0x005a
        /*001c*/ 	.short	0x0082
	.zero		2


//--------------------- .nv.info                  --------------------------
	.section	.nv.info,"",@"SHT_CUDA_INFO"
	.align	4


	//----- nvinfo : EIATTR_REGCOUNT
	.align		4
        /*0000*/ 	.byte	0x04, 0x2f
        /*0002*/ 	.short	(.L_18 - .L_17)
	.align		4
.L_17:
        /*0004*/ 	.word	index@(_ZN7cutlass13device_kernelINS_4gemm6kernel13GemmUniversalIN4cute5tupleIJiiiiEEENS1_10collective13CollectiveMmaINS1_34MainloopSm90TmaGmmaWarpSpecializedILi3ENS5_IJNS4_1CILi1EEESB_SB_EEENS1_35KernelTmaWarpSpecializedCooperativeEEENS5_IJNSA_ILi256EEESF_NSA_ILi64EEEEEENS_6half_tENS5_IJlSB_lEEESI_SJ_NS4_8TiledMMAINS4_8MMA_AtomIJNS4_4SM904GMMA26MMA_64x256x16_F32F16F16_SSILNSN_5MajorE0ELSP_0ELNSN_7ScaleInE1ELSQ_1EEEEEENS4_6LayoutINS5_IJNSA_ILi2EEESB_SB_EEENS5_IJSB_NSA_ILi0EEESW_EEEEENS5_IJNS4_10UnderscoreESZ_SZ_EEEEENS4_13SM90_TMA_LOADENS4_14ComposedLayoutINS4_7SwizzleILi3ELi4ELi3EEENS4_18smem_ptr_flag_bitsILi16EEENST_INS5_IJNSA_ILi8EEESG_EEENS5_IJSG_SB_EEEEEEEvNS4_8identityES12_S1C_vS1D_EENS_8epilogue10collective18CollectiveEpilogueINS1F_22Sm90TmaWarpSpecializedILi4ELi2ELi16ELb1ELb0EEEJSH_NS5_IJNSA_ILi128EEENSA_ILi32EEEEEESI_SJ_SI_SJ_NS1F_6fusion15FusionCallbacksIS1J_NS1N_13LinCombEltActINS1F_6thread4SiLuESI_fSI_fLNS_15FloatRoundStyleE2EEESH_S1M_JEEES12_NS13_INS14_ILi2ELi4ELi3EEES17_NST_INS5_IJS18_S1L_EEENS5_IJS1L_SB_EEEEEEENS4_17SM75_U32x4_LDSM_NENS4_14SM90_TMA_STOREES1Z_NS4_17SM90_U32x4_STSM_NENS4_9Copy_AtomIJS22_SI_EEEvEEEvvEEEEvNT_6ParamsE)
        /*0008*/ 	.word	0x000000a8


	//----- nvinfo : EIATTR_FRAME_SIZE
	.align		4
.L_18:
        /*000c*/ 	.byte	0x04, 0x11
        /*000e*/ 	.short	(.L_20 - .L_19)
	.align		4
.L_19:
        /*0010*/ 	.word	index@($__internal_0_$__cuda_sm20_rcp_rn_f32_slowpath)
        /*0014*/ 	.word	0x00000790


	//----- nvinfo : EIATTR_FRAME_SIZE
	.align		4
.L_20:
        /*0018*/ 	.byte	0x04, 0x11
        /*001a*/ 	.short	(.L_22 - .L_21)
	.align		4
.L_21:
        /*001c*/ 	.word	index@(_ZN7cutlass13device_kernelINS_4gemm6kernel13GemmUniversalIN4cute5tupleIJiiiiEEENS1_10collective13CollectiveMmaINS1_34MainloopSm90TmaGmmaWarpSpecializedILi3ENS5_IJNS4_1CILi1EEESB_SB_EEENS1_35KernelTmaWarpSpecializedCooperativeEEENS5_IJNSA_ILi256EEESF_NSA_ILi64EEEEEENS_6half_tENS5_IJlSB_lEEESI_SJ_NS4_8TiledMMAINS4_8MMA_AtomIJNS4_4SM904GMMA26MMA_64x256x16_F32F16F16_SSILNSN_5MajorE0ELSP_0ELNSN_7ScaleInE1ELSQ_1EEEEEENS4_6LayoutINS5_IJNSA_ILi2EEESB_SB_EEENS5_IJSB_NSA_ILi0EEESW_EEEEENS5_IJNS4_10UnderscoreESZ_SZ_EEEEENS4_13SM90_TMA_LOADENS4_14ComposedLayoutINS4_7SwizzleILi3ELi4ELi3EEENS4_18smem_ptr_flag_bitsILi16EEENST_INS5_IJNSA_ILi8EEESG_EEENS5_IJSG_SB_EEEEEEEvNS4_8identityES12_S1C_vS1D_EENS_8epilogue10collective18CollectiveEpilogueINS1F_22Sm90TmaWarpSpecializedILi4ELi2ELi16ELb1ELb0EEEJSH_NS5_IJNSA_ILi128EEENSA_ILi32EEEEEESI_SJ_SI_SJ_NS1F_6fusion15FusionCallbacksIS1J_NS1N_13LinCombEltActINS1F_6thread4SiLuESI_fSI_fLNS_15FloatRoundStyleE2EEESH_S1M_JEEES12_NS13_INS14_ILi2ELi4ELi3EEES17_NST_INS5_IJS18_S1L_EEENS5_IJS1L_SB_EEEEEEENS4_17SM75_U32x4_LDSM_NENS4_14SM90_TMA_STOREES1Z_NS4_17SM90_U32x4_STSM_NENS4_9Copy_AtomIJS22_SI_EEEvEEEvvEEEEvNT_6ParamsE)
        /*0020*/ 	.word	0x00000790


	//----- nvinfo : EIATTR_MIN_STACK_SIZE
	.align		4
.L_22:
        /*0024*/ 	.byte	0x04, 0x12
        /*0026*/ 	.short	(.L_24 - .L_23)
	.align		4
.L_23:
        /*0028*/ 	.word	index@(_ZN7cutlass13device_kernelINS_4gemm6kernel13GemmUniversalIN4cute5tupleIJiiiiEEENS1_10collective13CollectiveMmaINS1_34MainloopSm90TmaGmmaWarpSpecializedILi3ENS5_IJNS4_1CILi1EEESB_SB_EEENS1_35KernelTmaWarpSpecializedCooperativeEEENS5_IJNSA_ILi256EEESF_NSA_ILi64EEEEEENS_6half_tENS5_IJlSB_lEEESI_SJ_NS4_8TiledMMAINS4_8MMA_AtomIJNS4_4SM904GMMA26MMA_64x256x16_F32F16F16_SSILNSN_5MajorE0ELSP_0ELNSN_7ScaleInE1ELSQ_1EEEEEENS4_6LayoutINS5_IJNSA_ILi2EEESB_SB_EEENS5_IJSB_NSA_ILi0EEESW_EEEEENS5_IJNS4_10UnderscoreESZ_SZ_EEEEENS4_13SM90_TMA_LOADENS4_14ComposedLayoutINS4_7SwizzleILi3ELi4ELi3EEENS4_18smem_ptr_flag_bitsILi16EEENST_INS5_IJNSA_ILi8EEESG_EEENS5_IJSG_SB_EEEEEEEvNS4_8identityES12_S1C_vS1D_EENS_8epilogue10collective18CollectiveEpilogueINS1F_22Sm90TmaWarpSpecializedILi4ELi2ELi16ELb1ELb0EEEJSH_NS5_IJNSA_ILi128EEENSA_ILi32EEEEEESI_SJ_SI_SJ_NS1F_6fusion15FusionCallbacksIS1J_NS1N_13LinCombEltActINS1F_6thread4SiLuESI_fSI_fLNS_15FloatRoundStyleE2EEESH_S1M_JEEES12_NS13_INS14_ILi2ELi4ELi3EEES17_NST_INS5_IJS18_S1L_EEENS5_IJS1L_SB_EEEEEEENS4_17SM75_U32x4_LDSM_NENS4_14SM90_TMA_STOREES1Z_NS4_17SM90_U32x4_STSM_NENS4_9Copy_AtomIJS22_SI_EEEvEEEvvEEEEvNT_6ParamsE)
        /*002c*/ 	.word	0x00000790
.L_24:


//--------------------- .nv.compat                --------------------------
	.section	.nv.compat,"",@"SHT_CUDA_COMPAT_INFO"
	.align	4
        /*0000*/ 	.byte	0x02, 0x09, 0x01, 0x00, 0x02, 0x02, 0x04, 0x00, 0x02, 0x05, 0x05, 0x00, 0x03, 0x07, 0x01, 0x01
        /*0010*/ 	.byte	0x02, 0x03, 0x01, 0x00, 0x02, 0x06, 0x01, 0x00, 0x04, 0x0b, 0x08, 0x00, 0x00, 0x00, 0x00, 0x00
        /*0020*/ 	.byte	0x00, 0x00, 0x00, 0x00


//--------------------- .nv.info._ZN7cutlass13device_kernelINS_4gemm6kernel13GemmUniversalIN4cute5tupleIJiiiiEEENS1_10collective13CollectiveMmaINS1_34MainloopSm90TmaGmmaWarpSpecializedILi3ENS5_IJNS4_1CILi1EEESB_SB_EEENS1_35KernelTmaWarpSpecializedCooperativeEEENS5_IJNSA_ILi256EEESF_NSA_ILi64EEEEEENS_6half_tENS5_IJlSB_lEEESI_SJ_NS4_8TiledMMAINS4_8MMA_AtomIJNS4_4SM904GMMA26MMA_64x256x16_F32F16F16_SSILNSN_5MajorE0ELSP_0ELNSN_7ScaleInE1ELSQ_1EEEEEENS4_6LayoutINS5_IJNSA_ILi2EEESB_SB_EEENS5_IJSB_NSA_ILi0EEESW_EEEEENS5_IJNS4_10UnderscoreESZ_SZ_EEEEENS4_13SM90_TMA_LOADENS4_14ComposedLayoutINS4_7SwizzleILi3ELi4ELi3EEENS4_18smem_ptr_flag_bitsILi16EEENST_INS5_IJNSA_ILi8EEESG_EEENS5_IJSG_SB_EEEEEEEvNS4_8identityES12_S1C_vS1D_EENS_8epilogue10collective18CollectiveEpilogueINS1F_22Sm90TmaWarpSpecializedILi4ELi2ELi16ELb1ELb0EEEJSH_NS5_IJNSA_ILi128EEENSA_ILi32EEEEEESI_SJ_SI_SJ_NS1F_6fusion15FusionCallbacksIS1J_NS1N_13LinCombEltActINS1F_6thread4SiLuESI_fSI_fLNS_15FloatRoundStyleE2EEESH_S1M_JEEES12_NS13_INS14_ILi2ELi4ELi3EEES17_NST_INS5_IJS18_S1L_EEENS5_IJS1L_SB_EEEEEEENS4_17SM75_U32x4_LDSM_NENS4_14SM90_TMA_STOREES1Z_NS4_17SM90_U32x4_STSM_NENS4_9Copy_AtomIJS22_SI_EEEvEEEvvEEEEvNT_6ParamsE --------------------------
	.section	.nv.info._ZN7cutlass13device_kernelINS_4gemm6kernel13GemmUniversalIN4cute5tupleIJiiiiEEENS1_10collective13CollectiveMmaINS1_34MainloopSm90TmaGmmaWarpSpecializedILi3ENS5_IJNS4_1CILi1EEESB_SB_EEENS1_35KernelTmaWarpSpecializedCooperativeEEENS5_IJNSA_ILi256EEESF_NSA_ILi64EEEEEENS_6half_tENS5_IJlSB_lEEESI_SJ_NS4_8TiledMMAINS4_8MMA_AtomIJNS4_4SM904GMMA26MMA_64x256x16_F32F16F16_SSILNSN_5MajorE0ELSP_0ELNSN_7ScaleInE1ELSQ_1EEEEEENS4_6LayoutINS5_IJNSA_ILi2EEESB_SB_EEENS5_IJSB_NSA_ILi0EEESW_EEEEENS5_IJNS4_10UnderscoreESZ_SZ_EEEEENS4_13SM90_TMA_LOADENS4_14ComposedLayoutINS4_7SwizzleILi3ELi4ELi3EEENS4_18smem_ptr_flag_bitsILi16EEENST_INS5_IJNSA_ILi8EEESG_EEENS5_IJSG_SB_EEEEEEEvNS4_8identityES12_S1C_vS1D_EENS_8epilogue10collective18CollectiveEpilogueINS1F_22Sm90TmaWarpSpecializedILi4ELi2ELi16ELb1ELb0EEEJSH_NS5_IJNSA_ILi128EEENSA_ILi32EEEEEESI_SJ_SI_SJ_NS1F_6fusion15FusionCallbacksIS1J_NS1N_13LinCombEltActINS1F_6thread4SiLuESI_fSI_fLNS_15FloatRoundStyleE2EEESH_S1M_JEEES12_NS13_INS14_ILi2ELi4ELi3EEES17_NST_INS5_IJS18_S1L_EEENS5_IJS1L_SB_EEEEEEENS4_17SM75_U32x4_LDSM_NENS4_14SM90_TMA_STOREES1Z_NS4_17SM90_U32x4_STSM_NENS4_9Copy_AtomIJS22_SI_EEEvEEEvvEEEEvNT_6ParamsE,"",@"SHT_CUDA_INFO"
	.sectionflags	@""
	.align	4


	//----- nvinfo : EIATTR_CUDA_API_VERSION
	.align		4
        /*0000*/ 	.byte	0x04, 0x37
        /*0002*/ 	.short	(.L_26 - .L_25)
.L_25:
        /*0004*/ 	.word	0x00000082


	//----- nvinfo : EIATTR_KPARAM_INFO
	.align		4
.L_26:
        /*0008*/ 	.byte	0x04, 0x17
        /*000a*/ 	.short	(.L_28 - .L_27)
.L_27:
        /*000c*/ 	.word	0x00000000
        /*0010*/ 	.short	0x0000
        /*0012*/ 	.short	0x0070
        /*0014*/ 	.byte	0x00, 0xf0, 0x01, 0x1c


	//----- nvinfo : EIATTR_SPARSE_MMA_MASK
	.align		4
.L_28:
        /*0018*/ 	.byte	0x03, 0x50
        /*001a*/ 	.short	0x0000


	//----- nvinfo : EIATTR_MAXREG_COUNT
	.align		4
        /*001c*/ 	.byte	0x03, 0x1b
        /*001e*/ 	.short	0x00a8


	//----- nvinfo : EIATTR_NUM_BARRIERS
	.align		4
        /*0020*/ 	.byte	0x02, 0x4c
        /*0022*/ 	.byte	0x02
	.zero		1


	//----- nvinfo : EIATTR_EXTERNS
	.align		4
        /*0024*/ 	.byte	0x04, 0x0f
        /*0026*/ 	.short	(.L_30 - .L_29)


	//   ....[0]....
	.align		4
.L_29:
        /*0028*/ 	.word	index@(__assertfail)


	//----- nvinfo : EIATTR_ANNOTATIONS
	.align		4
.L_30:
        /*002c*/ 	.byte	0x04, 0x55
        /*002e*/ 	.short	(.L_32 - .L_31)


	//   ....[0]....
.L_31:
        /*0030*/ 	.word	0x00000001
        /*0034*/ 	.byte	0xe0, 0x0a, 0x00, 0x00, 0x01, 0x00, 0x00, 0x00, 0x30, 0x0c, 0x00, 0x00, 0x01, 0x00, 0x00, 0x00
        /* <DEDUP_REMOVED lines=657> */
        /*2954*/ 	.byte	0x90, 0xd1, 0x02, 0x00, 0x01, 0x00, 0x00, 0x00, 0x30, 0xd3, 0x02, 0x00


	//----- nvinfo : EIATTR_MERCURY_ISA_VERSION
	.align		4
.L_32:
        /*2960*/ 	.byte	0x03, 0x5f
        /*2962*/ 	.short	0x0101


	//----- nvinfo : EIATTR_INT_WARP_WIDE_INSTR_OFFSETS
	.align		4
        /*2964*/ 	.byte	0x04, 0x31
        /*2966*/ 	.short	(.L_34 - .L_33)


	//   ....[0]....
.L_33:
        /*2968*/ 	.word	0x000009a0


	//   ....[1]....
        /*296c*/ 	.word	0x000009c0


	//   ....[2]....
        /*2970*/ 	.word	0x000009d0


	//----- nvinfo : EIATTR_COOP_GROUP_MASK_REGIDS
	.align		4
.L_34:
        /*2974*/ 	.byte	0x04, 0x29
        /*2976*/ 	.short	(.L_36 - .L_35)


	//   ....[0]....
.L_35:
        /*2978*/ 	.word	0xffffffff


	//   ....[1]....
        /*297c*/ 	.word	0xffffffff


	//   ....[2]....
        /*2980*/ 	.word	0xffffffff


	//   ....[3]....
        /*2984*/ 	.word	0xffffffff


	//   ....[4]....
        /*2988*/ 	.word	0xffffffff


	//   ....[5]....
        /*298c*/ 	.word	0xffffffff


	//----- nvinfo : EIATTR_COOP_GROUP_INSTR_OFFSETS
	.align		4
.L_36:
        /*2990*/ 	.byte	0x04, 0x28
        /*2992*/ 	.short	(.L_38 - .L_37)


	//   ....[0]....
.L_37:
        /*2994*/ 	.word	0x00000060


	//   ....[1]....
        /*2998*/ 	.word	0x00000090


	//   ....[2]....
        /*299c*/ 	.word	0x000004e0


	//   ....[3]....
        /*29a0*/ 	.word	0x000006b0


	//   ....[4]....
        /*29a4*/ 	.word	0x000008a0


	//   ....[5]....
        /*29a8*/ 	.word	0x00001600


	//----- nvinfo : EIATTR_REG_RECONFIG
	.align		4
.L_38:
        /*29ac*/ 	.byte	0x01, 0x54
	.zero		2


	//----- nvinfo : EIATTR_SYSCALL_OFFSETS
	.align		4
        /*29b0*/ 	.byte	0x04, 0x46
        /*29b2*/ 	.short	(.L_40 - .L_39)


	//   ....[0]....
.L_39:
        /*29b4*/ 	.word	0x000017b0


	//   ....[1]....
        /*29b8*/ 	.word	0x000093b0


	//   ....[2]....
        /*29bc*/ 	.word	0x000094a0


	//----- nvinfo : EIATTR_MBARRIER_INSTR_OFFSETS
	.align		4
.L_40:
        /*29c0*/ 	.byte	0x04, 0x39
        /*29c2*/ 	.short	(.L_42 - .L_41)


	//   ....[0]....
.L_41:
        /*29c4*/ 	.word	0x00000640
        /*29c8*/ 	.word	0x000000ff
        /*29cc*/ 	.word	0x00000000
        /*29d0*/ 	.short	0x0100
        /*29d2*/ 	.byte	0x08
	.zero		1


	//   ....[1]....
        /*29d4*/ 	.word	0x00000650
        /*29d8*/ 	.word	0x000000ff
        /*29dc*/ 	.word	0x00000018
        /*29e0*/ 	.short	0x0100
        /*29e2*/ 	.byte	0x08
	.zero		1


	//   ....[2]....
        /*29e4*/ 	.word	0x00000660
        /*29e8*/ 	.word	0x000000ff
        /*29ec*/ 	.word	0x00000008
        /*29f0*/ 	.short	0x0100
        /*29f2*/ 	.byte	0x08
	.zero		1


	//   ....[3]....
        /*29f4*/ 	.word	0x00000670
        /*29f8*/ 	.word	0x000000ff
        /*29fc*/ 	.word	0x00000020
        /*2a00*/ 	.short	0x0100
        /*2a02*/ 	.byte	0x08
	.zero		1


	//   ....[4]....
        /*2a04*/ 	.word	0x00000680
        /*2a08*/ 	.word	0x000000ff
        /*2a0c*/ 	.word	0x00000010
        /*2a10*/ 	.short	0x0100
        /*2a12*/ 	.byte	0x08
	.zero		1


	//   ....[5]....
        /*2a14*/ 	.word	0x00000690
        /*2a18*/ 	.word	0x000000ff
        /*2a1c*/ 	.word	0x00000028
        /*2a20*/ 	.short	0x0100
        /*2a22*/ 	.byte	0x08
	.zero		1


	//   ....[6]....
        /*2a24*/ 	.word	0x000007d0
        /*2a28*/ 	.word	0x000000ff
        /*2a2c*/ 	.word	0x00000030
        /*2a30*/ 	.short	0x0100
        /*2a32*/ 	.byte	0x08
	.zero		1


	//   ....[7]....
        /*2a34*/ 	.word	0x000007e0
        /*2a38*/ 	.word	0x000000ff
        /*2a3c*/ 	.word	0x00000050
        /*2a40*/ 	.short	0x0100
        /*2a42*/ 	.byte	0x08
	.zero		1


	//   ....[8]....
        /*2a44*/ 	.word	0x000007f0
        /*2a48*/ 	.word	0x000000ff
        /*2a4c*/ 	.word	0x00000038
        /*2a50*/ 	.short	0x0100
        /*2a52*/ 	.byte	0x08
	.zero		1


	//   ....[9]....
        /*2a54*/ 	.word	0x00000800
        /*2a58*/ 	.word	0x000000ff
        /*2a5c*/ 	.word	0x00000058
        /*2a60*/ 	.short	0x0100
        /*2a62*/ 	.byte	0x08
	.zero		1


	//   ....[10]....
        /*2a64*/ 	.word	0x00000810
        /*2a68*/ 	.word	0x000000ff
        /*2a6c*/ 	.word	0x00000040
        /*2a70*/ 	.short	0x0100
        /*2a72*/ 	.byte	0x08
	.zero		1


	//   ....[11]....
        /*2a74*/ 	.word	0x00000820
        /*2a78*/ 	.word	0x000000ff
        /*2a7c*/ 	.word	0x00000060
        /*2a80*/ 	.short	0x0100
        /*2a82*/ 	.byte	0x08
	.zero		1


	//   ....[12]....
        /*2a84*/ 	.word	0x00000830
        /*2a88*/ 	.word	0x000000ff
        /*2a8c*/ 	.word	0x00000048
        /*2a90*/ 	.short	0x0100
        /*2a92*/ 	.byte	0x08
	.zero		1


	//   ....[13]....
        /*2a94*/ 	.word	0x00000840
        /*2a98*/ 	.word	0x000000ff
        /*2a9c*/ 	.word	0x00000068
        /*2aa0*/ 	.short	0x0100
        /*2aa2*/ 	.byte	0x08
	.zero		1


	//   ....[14]....
        /*2aa4*/ 	.word	0x00000b10
        /*2aa8*/ 	.word	0x000000ff
        /*2aac*/ 	.word	0x00000070
        /*2ab0*/ 	.short	0x0100
        /*2ab2*/ 	.byte	0x08
	.zero		1


	//   ....[15]....
        /*2ab4*/ 	.word	0x00000b20
        /*2ab8*/ 	.word	0x000000ff
        /*2abc*/ 	.word	0x00000078
        /*2ac0*/ 	.short	0x0100
        /*2ac2*/ 	.byte	0x08
	.zero		1


	//   ....[16]....
        /*2ac4*/ 	.word	0x00001840
        /*2ac8*/ 	.word	0x00000003
        /*2acc*/ 	.word	0x00000000
        /*2ad0*/ 	.short	0x010a
        /*2ad2*/ 	.byte	0x3f
	.zero		1


	//   ....[17]....
        /*2ad4*/ 	.word	0x00001880
        /*2ad8*/ 	.word	0x00000003
        /*2adc*/ 	.word	0x00000000
        /*2ae0*/ 	.short	0x010a
        /*2ae2*/ 	.byte	0x3f
	.zero		1


	//   ....[18]....
        /*2ae4*/ 	.word	0x00004e70
        /*2ae8*/ 	.word	0x000000ff
        /*2aec*/ 	.word	0x00000000
        /*2af0*/ 	.short	0x010a
        /*2af2*/ 	.byte	0x08
	.zero		1


	//   ....[19]....
        /*2af4*/ 	.word	0x00004eb0
        /*2af8*/ 	.word	0x000000ff
        /*2afc*/ 	.word	0x00000000
        /*2b00*/ 	.short	0x010a
        /*2b02*/ 	.byte	0x08
	.zero		1


	//   ....[20]....
        /*2b04*/ 	.word	0x00008fb0
        /*2b08*/ 	.word	0x000000ff
        /*2b0c*/ 	.word	0x00000000
        /*2b10*/ 	.short	0x0101
        /*2b12*/ 	.byte	0x08
	.zero		1


	//   ....[21]....
        /*2b14*/ 	.word	0x00009190
        /*2b18*/ 	.word	0x000000ff
        /*2b1c*/ 	.word	0x00000000
        /*2b20*/ 	.short	0x0101
        /*2b22*/ 	.byte	0x06
	.zero		1


	//   ....[22]....
        /*2b24*/ 	.word	0x00009970
        /*2b28*/ 	.word	0x000000ff
        /*2b2c*/ 	.word	0x00000030
        /*2b30*/ 	.short	0x010a
        /*2b32*/ 	.byte	0x2e
	.zero		1


	//   ....[23]....
        /*2b34*/ 	.word	0x0000ba90
        /*2b38*/ 	.word	0x000000ff
        /*2b3c*/ 	.word	0x00000000
        /*2b40*/ 	.short	0x0101
        /*2b42*/ 	.byte	0x04
	.zero		1


	//   ....[24]....
        /*2b44*/ 	.word	0x0000bb70
        /*2b48*/ 	.word	0x00000000
        /*2b4c*/ 	.word	0x00000030
        /*2b50*/ 	.short	0x010a
        /*2b52*/ 	.byte	0x3f
	.zero		1


	//   ....[25]....
        /*2b54*/ 	.word	0x0000d9c0
        /*2b58*/ 	.word	0x000000ff
        /*2b5c*/ 	.word	0x00000000
        /*2b60*/ 	.short	0x0101
        /*2b62*/ 	.byte	0x04
	.zero		1


	//   ....[26]....
        /*2b64*/ 	.word	0x0000dab0
        /*2b68*/ 	.word	0x00000000
        /*2b6c*/ 	.word	0x00000030
        /*2b70*/ 	.short	0x010a
        /*2b72*/ 	.byte	0x3f
	.zero		1


	//   ....[27]....
        /*2b74*/ 	.word	0x0000fa30
        /*2b78*/ 	.word	0x000000ff
        /*2b7c*/ 	.word	0x00000000
        /*2b80*/ 	.short	0x0101
        /*2b82*/ 	.byte	0x04
	.zero		1


	//   ....[28]....
        /*2b84*/ 	.word	0x0000fb10
        /*2b88*/ 	.word	0x00000003
        /*2b8c*/ 	.word	0x00000030
        /*2b90*/ 	.short	0x010a
        /*2b92*/ 	.byte	0x3f
	.zero		1


	//   ....[29]....
        /*2b94*/ 	.word	0x000119a0
        /*2b98*/ 	.word	0x000000ff
        /*2b9c*/ 	.word	0x00000000
        /*2ba0*/ 	.short	0x0101
        /*2ba2*/ 	.byte	0x04
	.zero		1


	//   ....[30]....
        /*2ba4*/ 	.word	0x00011a90
        /*2ba8*/ 	.word	0x00000000
        /*2bac*/ 	.word	0x00000030
        /*2bb0*/ 	.short	0x010a
        /*2bb2*/ 	.byte	0x3f
	.zero		1


	//   ....[31]....
        /*2bb4*/ 	.word	0x000139e0
        /*2bb8*/ 	.word	0x000000ff
        /*2bbc*/ 	.word	0x00000000
        /*2bc0*/ 	.short	0x0101
        /*2bc2*/ 	.byte	0x04
	.zero		1


	//   ....[32]....
        /*2bc4*/ 	.word	0x00013ad0
        /*2bc8*/ 	.word	0x00000000
        /*2bcc*/ 	.word	0x00000030
        /*2bd0*/ 	.short	0x010a
        /*2bd2*/ 	.byte	0x3f
	.zero		1


	//   ....[33]....
        /*2bd4*/ 	.word	0x00015930
        /*2bd8*/ 	.word	0x000000ff
        /*2bdc*/ 	.word	0x00000000
        /*2be0*/ 	.short	0x0101
        /*2be2*/ 	.byte	0x04
	.zero		1


	//   ....[34]....
        /*2be4*/ 	.word	0x00015a20
        /*2be8*/ 	.word	0x00000000
        /*2bec*/ 	.word	0x00000030
        /*2bf0*/ 	.short	0x010a
        /*2bf2*/ 	.byte	0x3f
	.zero		1


	//   ....[35]....
        /*2bf4*/ 	.word	0x00017970
        /*2bf8*/ 	.word	0x000000ff
        /*2bfc*/ 	.word	0x00000000
        /*2c00*/ 	.short	0x0101
        /*2c02*/ 	.byte	0x04
	.zero		1


	//   ....[36]....
        /*2c04*/ 	.word	0x00017a60
        /*2c08*/ 	.word	0x00000000
        /*2c0c*/ 	.word	0x00000030
        /*2c10*/ 	.short	0x010a
        /*2c12*/ 	.byte	0x3f
	.zero		1


	//   ....[37]....
        /*2c14*/ 	.word	0x000198b0
        /*2c18*/ 	.word	0x000000ff
        /*2c1c*/ 	.word	0x00000000
        /*2c20*/ 	.short	0x0101
        /*2c22*/ 	.byte	0x04
	.zero		1


	//   ....[38]....
        /*2c24*/ 	.word	0x000199a0
        /*2c28*/ 	.word	0x00000000
        /*2c2c*/ 	.word	0x00000030
        /*2c30*/ 	.short	0x010a
        /*2c32*/ 	.byte	0x3f
	.zero		1


	//   ....[39]....
        /*2c34*/ 	.word	0x0001b900
        /*2c38*/ 	.word	0x000000ff
        /*2c3c*/ 	.word	0x00000000
        /*2c40*/ 	.short	0x0101
        /*2c42*/ 	.byte	0x04
	.zero		1


	//   ....[40]....
        /*2c44*/ 	.word	0x0001b9f0
        /*2c48*/ 	.word	0x00000000
        /*2c4c*/ 	.word	0x00000030
        /*2c50*/ 	.short	0x010a
        /*2c52*/ 	.byte	0x3f
	.zero		1


	//   ....[41]....
        /*2c54*/ 	.word	0x0001d850
        /*2c58*/ 	.word	0x000000ff
        /*2c5c*/ 	.word	0x00000000
        /*2c60*/ 	.short	0x0101
        /*2c62*/ 	.byte	0x04
	.zero		1


	//   ....[42]....
        /*2c64*/ 	.word	0x0001d940
        /*2c68*/ 	.word	0x00000000
        /*2c6c*/ 	.word	0x00000030
        /*2c70*/ 	.short	0x010a
        /*2c72*/ 	.byte	0x3f
	.zero		1


	//   ....[43]....
        /*2c74*/ 	.word	0x0001f8a0
        /*2c78*/ 	.word	0x000000ff
        /*2c7c*/ 	.word	0x00000000
        /*2c80*/ 	.short	0x0101
        /*2c82*/ 	.byte	0x04
	.zero		1


	//   ....[44]....
        /*2c84*/ 	.word	0x0001f990
        /*2c88*/ 	.word	0x00000000
        /*2c8c*/ 	.word	0x00000030
        /*2c90*/ 	.short	0x010a
        /*2c92*/ 	.byte	0x3f
	.zero		1


	//   ....[45]....
        /*2c94*/ 	.word	0x000217f0
        /*2c98*/ 	.word	0x000000ff
        /*2c9c*/ 	.word	0x00000000
        /*2ca0*/ 	.short	0x0101
        /*2ca2*/ 	.byte	0x04
	.zero		1


	//   ....[46]....
        /*2ca4*/ 	.word	0x000218e0
        /*2ca8*/ 	.word	0x00000000
        /*2cac*/ 	.word	0x00000030
        /*2cb0*/ 	.short	0x010a
        /*2cb2*/ 	.byte	0x3f
	.zero		1


	//   ....[47]....
        /*2cb4*/ 	.word	0x00023840
        /*2cb8*/ 	.word	0x000000ff
        /*2cbc*/ 	.word	0x00000000
        /*2cc0*/ 	.short	0x0101
        /*2cc2*/ 	.byte	0x04
	.zero		1


	//   ....[48]....
        /*2cc4*/ 	.word	0x00023930
        /*2cc8*/ 	.word	0x00000000
        /*2ccc*/ 	.word	0x00000030
        /*2cd0*/ 	.short	0x010a
        /*2cd2*/ 	.byte	0x3f
	.zero		1


	//   ....[49]....
        /*2cd4*/ 	.word	0x00025790
        /*2cd8*/ 	.word	0x000000ff
        /*2cdc*/ 	.word	0x00000000
        /*2ce0*/ 	.short	0x0101
        /*2ce2*/ 	.byte	0x04
	.zero		1


	//   ....[50]....
        /*2ce4*/ 	.word	0x00025880
        /*2ce8*/ 	.word	0x00000000
        /*2cec*/ 	.word	0x00000030
        /*2cf0*/ 	.short	0x010a
        /*2cf2*/ 	.byte	0x3f
	.zero		1


	//   ....[51]....
        /*2cf4*/ 	.word	0x000277e0
        /*2cf8*/ 	.word	0x000000ff
        /*2cfc*/ 	.word	0x00000000
        /*2d00*/ 	.short	0x0101
        /*2d02*/ 	.byte	0x04
	.zero		1


	//   ....[52]....
        /*2d04*/ 	.word	0x000278d0
        /*2d08*/ 	.word	0x00000002
        /*2d0c*/ 	.word	0x00000030
        /*2d10*/ 	.short	0x010a
        /*2d12*/ 	.byte	0x3f
	.zero		1


	//   ....[53]....
        /*2d14*/ 	.word	0x000296e0
        /*2d18*/ 	.word	0x000000ff
        /*2d1c*/ 	.word	0x00000000
        /*2d20*/ 	.short	0x0101
        /*2d22*/ 	.byte	0x04
	.zero		1


	//   ....[54]....
        /*2d24*/ 	.word	0x0002a0b0
        /*2d28*/ 	.word	0x000000ff
        /*2d2c*/ 	.word	0x00000000
        /*2d30*/ 	.short	0x0101
        /*2d32*/ 	.byte	0x04
	.zero		1


	//   ....[55]....
        /*2d34*/ 	.word	0x0002a810
        /*2d38*/ 	.word	0x000000ff
        /*2d3c*/ 	.word	0x00000078
        /*2d40*/ 	.short	0x010a
        /*2d42*/ 	.byte	0x04
	.zero		1


	//   ....[56]....
        /*2d44*/ 	.word	0x0002ac50
        /*2d48*/ 	.word	0x000000ff
        /*2d4c*/ 	.word	0x00000050
        /*2d50*/ 	.short	0x010a
        /*2d52*/ 	.byte	0x04
	.zero		1


	//   ....[57]....
        /*2d54*/ 	.word	0x0002ad40
        /*2d58*/ 	.word	0x000000ff
        /*2d5c*/ 	.word	0x00000030
        /*2d60*/ 	.short	0x010b
        /*2d62*/ 	.byte	0x04
	.zero		1


	//   ....[58]....
        /*2d64*/ 	.word	0x0002ada0
        /*2d68*/ 	.word	0x000000ff
        /*2d6c*/ 	.word	0x00000000
        /*2d70*/ 	.short	0x0101
        /*2d72*/ 	.byte	0x0e
	.zero		1


	//   ....[59]....
        /*2d74*/ 	.word	0x0002add0
        /*2d78*/ 	.word	0x000000ff
        /*2d7c*/ 	.word	0x00000058
        /*2d80*/ 	.short	0x010a
        /*2d82*/ 	.byte	0x04
	.zero		1


	//   ....[60]....
        /*2d84*/ 	.word	0x0002aee0
        /*2d88*/ 	.word	0x000000ff
        /*2d8c*/ 	.word	0x00000038
        /*2d90*/ 	.short	0x010b
        /*2d92*/ 	.byte	0x04
	.zero		1


	//   ....[61]....
        /*2d94*/ 	.word	0x0002af50
        /*2d98*/ 	.word	0x000000ff
        /*2d9c*/ 	.word	0x00000000
        /*2da0*/ 	.short	0x0101
        /*2da2*/ 	.byte	0x0d
	.zero		1


	//   ....[62]....
        /*2da4*/ 	.word	0x0002af80
        /*2da8*/ 	.word	0x000000ff
        /*2dac*/ 	.word	0x00000060
        /*2db0*/ 	.short	0x010a
        /*2db2*/ 	.byte	0x04
	.zero		1


	//   ....[63]....
        /*2db4*/ 	.word	0x0002b080
        /*2db8*/ 	.word	0x000000ff
        /*2dbc*/ 	.word	0x00000040
        /*2dc0*/ 	.short	0x010b
        /*2dc2*/ 	.byte	0x04
	.zero		1


	//   ....[64]....
        /*2dc4*/ 	.word	0x0002b0e0
        /*2dc8*/ 	.word	0x000000ff
        /*2dcc*/ 	.word	0x00000000
        /*2dd0*/ 	.short	0x0101
        /*2dd2*/ 	.byte	0x0f
	.zero		1


	//   ....[65]....
        /*2dd4*/ 	.word	0x0002b110
        /*2dd8*/ 	.word	0x000000ff
        /*2ddc*/ 	.word	0x00000068
        /*2de0*/ 	.short	0x010a
        /*2de2*/ 	.byte	0x04
	.zero		1


	//   ....[66]....
        /*2de4*/ 	.word	0x0002b210
        /*2de8*/ 	.word	0x000000ff
        /*2dec*/ 	.word	0x00000048
        /*2df0*/ 	.short	0x010b
        /*2df2*/ 	.byte	0x04
	.zero		1


	//   ....[67]....
        /*2df4*/ 	.word	0x0002b280
        /*2df8*/ 	.word	0x000000ff
        /*2dfc*/ 	.word	0x00000000
        /*2e00*/ 	.short	0x0101
        /*2e02*/ 	.byte	0x05
	.zero		1


	//   ....[68]....
        /*2e04*/ 	.word	0x0002b2c0
        /*2e08*/ 	.word	0x000000ff
        /*2e0c*/ 	.word	0x00000050
        /*2e10*/ 	.short	0x010a
        /*2e12*/ 	.byte	0x04
	.zero		1


	//   ....[69]....
        /*2e14*/ 	.word	0x0002b3b0
        /*2e18*/ 	.word	0x000000ff
        /*2e1c*/ 	.word	0x00000030
        /*2e20*/ 	.short	0x010b
        /*2e22*/ 	.byte	0x04
	.zero		1


	//   ....[70]....
        /*2e24*/ 	.word	0x0002b3f0
        /*2e28*/ 	.word	0x000000ff
        /*2e2c*/ 	.word	0x00000000
        /*2e30*/ 	.short	0x0101
        /*2e32*/ 	.byte	0x0e
	.zero		1


	//   ....[71]....
        /*2e34*/ 	.word	0x0002b420
        /*2e38*/ 	.word	0x000000ff
        /*2e3c*/ 	.word	0x00000058
        /*2e40*/ 	.short	0x010a
        /*2e42*/ 	.byte	0x04
	.zero		1


	//   ....[72]....
        /*2e44*/ 	.word	0x0002b520
        /*2e48*/ 	.word	0x000000ff
        /*2e4c*/ 	.word	0x00000038
        /*2e50*/ 	.short	0x010b
        /*2e52*/ 	.byte	0x04
	.zero		1


	//   ....[73]....
        /*2e54*/ 	.word	0x0002b560
        /*2e58*/ 	.word	0x000000ff
        /*2e5c*/ 	.word	0x00000000
        /*2e60*/ 	.short	0x0101
        /*2e62*/ 	.byte	0x0d
	.zero		1


	//   ....[74]....
        /*2e64*/ 	.word	0x0002b5a0
        /*2e68*/ 	.word	0x000000ff
        /*2e6c*/ 	.word	0x00000060
        /*2e70*/ 	.short	0x010a
        /*2e72*/ 	.byte	0x04
	.zero		1


	//   ....[75]....
        /*2e74*/ 	.word	0x0002b690
        /*2e78*/ 	.word	0x000000ff
        /*2e7c*/ 	.word	0x00000040
        /*2e80*/ 	.short	0x010b
        /*2e82*/ 	.byte	0x04
	.zero		1


	//   ....[76]....
        /*2e84*/ 	.word	0x0002b6d0
        /*2e88*/ 	.word	0x000000ff
        /*2e8c*/ 	.word	0x00000000
        /*2e90*/ 	.short	0x0101
        /*2e92*/ 	.byte	0x0f
	.zero		1


	//   ....[77]....
        /*2e94*/ 	.word	0x0002b700
        /*2e98*/ 	.word	0x000000ff
        /*2e9c*/ 	.word	0x00000068
        /*2ea0*/ 	.short	0x010a
        /*2ea2*/ 	.byte	0x04
	.zero		1


	//   ....[78]....
        /*2ea4*/ 	.word	0x0002b800
        /*2ea8*/ 	.word	0x000000ff
        /*2eac*/ 	.word	0x00000048
        /*2eb0*/ 	.short	0x010b
        /*2eb2*/ 	.byte	0x04
	.zero		1


	//   ....[79]....
        /*2eb4*/ 	.word	0x0002b840
        /*2eb8*/ 	.word	0x000000ff
        /*2ebc*/ 	.word	0x00000000
        /*2ec0*/ 	.short	0x0101
        /*2ec2*/ 	.byte	0x05
	.zero		1


	//   ....[80]....
        /*2ec4*/ 	.word	0x0002b880
        /*2ec8*/ 	.word	0x000000ff
        /*2ecc*/ 	.word	0x00000050
        /*2ed0*/ 	.short	0x010a
        /*2ed2*/ 	.byte	0x04
	.zero		1


	//   ....[81]....
        /*2ed4*/ 	.word	0x0002b980
        /*2ed8*/ 	.word	0x000000ff
        /*2edc*/ 	.word	0x00000030
        /*2ee0*/ 	.short	0x010b
        /*2ee2*/ 	.byte	0x04
	.zero		1


	//   ....[82]....
        /*2ee4*/ 	.word	0x0002b9c0
        /*2ee8*/ 	.word	0x000000ff
        /*2eec*/ 	.word	0x00000000
        /*2ef0*/ 	.short	0x0101
        /*2ef2*/ 	.byte	0x0e
	.zero		1


	//   ....[83]....
        /*2ef4*/ 	.word	0x0002b9f0
        /*2ef8*/ 	.word	0x000000ff
        /*2efc*/ 	.word	0x00000058
        /*2f00*/ 	.short	0x010a
        /*2f02*/ 	.byte	0x04
	.zero		1


	//   ....[84]....
        /*2f04*/ 	.word	0x0002baf0
        /*2f08*/ 	.word	0x000000ff
        /*2f0c*/ 	.word	0x00000038
        /*2f10*/ 	.short	0x010b
        /*2f12*/ 	.byte	0x04
	.zero		1


	//   ....[85]....
        /*2f14*/ 	.word	0x0002bb30
        /*2f18*/ 	.word	0x000000ff
        /*2f1c*/ 	.word	0x00000000
        /*2f20*/ 	.short	0x0101
        /*2f22*/ 	.byte	0x0d
	.zero		1


	//   ....[86]....
        /*2f24*/ 	.word	0x0002bb70
        /*2f28*/ 	.word	0x000000ff
        /*2f2c*/ 	.word	0x00000060
        /*2f30*/ 	.short	0x010a
        /*2f32*/ 	.byte	0x04
	.zero		1


	//   ....[87]....
        /*2f34*/ 	.word	0x0002bc70
        /*2f38*/ 	.word	0x000000ff
        /*2f3c*/ 	.word	0x00000040
        /*2f40*/ 	.short	0x010b
        /*2f42*/ 	.byte	0x04
	.zero		1


	//   ....[88]....
        /*2f44*/ 	.word	0x0002bcb0
        /*2f48*/ 	.word	0x000000ff
        /*2f4c*/ 	.word	0x00000000
        /*2f50*/ 	.short	0x0101
        /*2f52*/ 	.byte	0x0f
	.zero		1


	//   ....[89]....
        /*2f54*/ 	.word	0x0002bce0
        /*2f58*/ 	.word	0x000000ff
        /*2f5c*/ 	.word	0x00000068
        /*2f60*/ 	.short	0x010a
        /*2f62*/ 	.byte	0x04
	.zero		1


	//   ....[90]....
        /*2f64*/ 	.word	0x0002bde0
        /*2f68*/ 	.word	0x000000ff
        /*2f6c*/ 	.word	0x00000048
        /*2f70*/ 	.short	0x010b
        /*2f72*/ 	.byte	0x04
	.zero		1


	//   ....[91]....
        /*2f74*/ 	.word	0x0002be20
        /*2f78*/ 	.word	0x000000ff
        /*2f7c*/ 	.word	0x00000000
        /*2f80*/ 	.short	0x0101
        /*2f82*/ 	.byte	0x05
	.zero		1


	//   ....[92]....
        /*2f84*/ 	.word	0x0002be60
        /*2f88*/ 	.word	0x000000ff
        /*2f8c*/ 	.word	0x00000050
        /*2f90*/ 	.short	0x010a
        /*2f92*/ 	.byte	0x04
	.zero		1


	//   ....[93]....
        /*2f94*/ 	.word	0x0002bf60
        /*2f98*/ 	.word	0x000000ff
        /*2f9c*/ 	.word	0x00000030
        /*2fa0*/ 	.short	0x010b
        /*2fa2*/ 	.byte	0x04
	.zero		1


	//   ....[94]....
        /*2fa4*/ 	.word	0x0002bfa0
        /*2fa8*/ 	.word	0x000000ff
        /*2fac*/ 	.word	0x00000000
        /*2fb0*/ 	.short	0x0101
        /*2fb2*/ 	.byte	0x0e
	.zero		1


	//   ....[95]....
        /*2fb4*/ 	.word	0x0002bfd0
        /*2fb8*/ 	.word	0x000000ff
        /*2fbc*/ 	.word	0x00000058
        /*2fc0*/ 	.short	0x010a
        /*2fc2*/ 	.byte	0x04
	.zero		1


	//   ....[96]....
        /*2fc4*/ 	.word	0x0002c0d0
        /*2fc8*/ 	.word	0x000000ff
        /*2fcc*/ 	.word	0x00000038
        /*2fd0*/ 	.short	0x010b
        /*2fd2*/ 	.byte	0x04
	.zero		1


	//   ....[97]....
        /*2fd4*/ 	.word	0x0002c110
        /*2fd8*/ 	.word	0x000000ff
        /*2fdc*/ 	.word	0x00000000
        /*2fe0*/ 	.short	0x0101
        /*2fe2*/ 	.byte	0x0d
	.zero		1


	//   ....[98]....
        /*2fe4*/ 	.word	0x0002c150
        /*2fe8*/ 	.word	0x000000ff
        /*2fec*/ 	.word	0x00000060
        /*2ff0*/ 	.short	0x010a
        /*2ff2*/ 	.byte	0x04
	.zero		1


	//   ....[99]....
        /*2ff4*/ 	.word	0x0002c250
        /*2ff8*/ 	.word	0x000000ff
        /*2ffc*/ 	.word	0x00000040
        /*3000*/ 	.short	0x010b
        /*3002*/ 	.byte	0x04
	.zero		1


	//   ....[100]....
        /*3004*/ 	.word	0x0002c290
        /*3008*/ 	.word	0x000000ff
        /*300c*/ 	.word	0x00000000
        /*3010*/ 	.short	0x0101
        /*3012*/ 	.byte	0x0f
	.zero		1


	//   ....[101]....
        /*3014*/ 	.word	0x0002c2c0
        /*3018*/ 	.word	0x000000ff
        /*301c*/ 	.word	0x00000068
        /*3020*/ 	.short	0x010a
        /*3022*/ 	.byte	0x04
	.zero		1


	//   ....[102]....
        /*3024*/ 	.word	0x0002c3c0
        /*3028*/ 	.word	0x000000ff
        /*302c*/ 	.word	0x00000048
        /*3030*/ 	.short	0x010b
        /*3032*/ 	.byte	0x04
	.zero		1


	//   ....[103]....
        /*3034*/ 	.word	0x0002c420
        /*3038*/ 	.word	0x000000ff
        /*303c*/ 	.word	0x00000000
        /*3040*/ 	.short	0x0101
        /*3042*/ 	.byte	0x05
	.zero		1


	//   ....[104]....
        /*3044*/ 	.word	0x0002cb00
        /*3048*/ 	.word	0x00000000
        /*304c*/ 	.word	0x00000050
        /*3050*/ 	.short	0x010a
        /*3052*/ 	.byte	0x3f
	.zero		1


	//   ....[105]....
        /*3054*/ 	.word	0x0002cb40
        /*3058*/ 	.word	0x00000000
        /*305c*/ 	.word	0x00000058
        /*3060*/ 	.short	0x010a
        /*3062*/ 	.byte	0x3f
	.zero		1


	//   ....[106]....
        /*3064*/ 	.word	0x0002cb80
        /*3068*/ 	.word	0x00000000
        /*306c*/ 	.word	0x00000060
        /*3070*/ 	.short	0x010a
        /*3072*/ 	.byte	0x3f
	.zero		1


	//   ....[107]....
        /*3074*/ 	.word	0x0002cbe0
        /*3078*/ 	.word	0x00000000
        /*307c*/ 	.word	0x00000068
        /*3080*/ 	.short	0x010a
        /*3082*/ 	.byte	0x3f
	.zero		1


	//   ....[108]....
        /*3084*/ 	.word	0x0002cf20
        /*3088*/ 	.word	0x0000000e
        /*308c*/ 	.word	0x00000018
        /*3090*/ 	.short	0x010a
        /*3092*/ 	.byte	0x3f
	.zero		1


	//   ....[109]....
        /*3094*/ 	.word	0x0002d240
        /*3098*/ 	.word	0x00000002
        /*309c*/ 	.word	0x00000078
        /*30a0*/ 	.short	0x0101
        /*30a2*/ 	.byte	0x3f
	.zero		1


	//   ....[110]....
        /*30a4*/ 	.word	0x0002d9f0
        /*30a8*/ 	.word	0x00000004
        /*30ac*/ 	.word	0x00000000
        /*30b0*/ 	.short	0x010a
        /*30b2*/ 	.byte	0x3f
	.zero		1


	//   ....[111]....
        /*30b4*/ 	.word	0x0002da80
        /*30b8*/ 	.word	0x00000003
        /*30bc*/ 	.word	0x00000000
        /*30c0*/ 	.short	0x010a
        /*30c2*/ 	.byte	0x3f
	.zero		1


	//   ....[112]....
        /*30c4*/ 	.word	0x0002db10
        /*30c8*/ 	.word	0x00000003
        /*30cc*/ 	.word	0x00000000
        /*30d0*/ 	.short	0x010a
        /*30d2*/ 	.byte	0x3f
	.zero		1


	//   ....[113]....
        /*30d4*/ 	.word	0x0002db70
        /*30d8*/ 	.word	0x00000003
        /*30dc*/ 	.word	0x00000000
        /*30e0*/ 	.short	0x010a
        /*30e2*/ 	.byte	0x3f
	.zero		1


	//   ....[114]....
        /*30e4*/ 	.word	0x0002dbd0
        /*30e8*/ 	.word	0x00000004
        /*30ec*/ 	.word	0x00000000
        /*30f0*/ 	.short	0x010a
        /*30f2*/ 	.byte	0x3f
	.zero		1


	//   ....[115]....
        /*30f4*/ 	.word	0x0002dc30
        /*30f8*/ 	.word	0x00000003
        /*30fc*/ 	.word	0x00000030
        /*3100*/ 	.short	0x010a
        /*3102*/ 	.byte	0x3f
	.zero		1


	//   ....[116]....
        /*3104*/ 	.word	0x0002dc80
        /*3108*/ 	.word	0x00000000
        /*310c*/ 	.word	0x00000030
        /*3110*/ 	.short	0x010a
        /*3112*/ 	.byte	0x3f
	.zero		1


	//   ....[117]....
        /*3114*/ 	.word	0x0002dcd0
        /*3118*/ 	.word	0x00000000
        /*311c*/ 	.word	0x00000030
        /*3120*/ 	.short	0x010a
        /*3122*/ 	.byte	0x3f
	.zero		1


	//   ....[118]....
        /*3124*/ 	.word	0x0002dd20
        /*3128*/ 	.word	0x00000003
        /*312c*/ 	.word	0x00000030
        /*3130*/ 	.short	0x010a
        /*3132*/ 	.byte	0x3f
	.zero		1


	//   ....[119]....
        /*3134*/ 	.word	0x0002dd70
        /*3138*/ 	.word	0x00000000
        /*313c*/ 	.word	0x00000030
        /*3140*/ 	.short	0x010a
        /*3142*/ 	.byte	0x3f
	.zero		1


	//   ....[120]....
        /*3144*/ 	.word	0x0002ddc0
        /*3148*/ 	.word	0x00000000
        /*314c*/ 	.word	0x00000030
        /*3150*/ 	.short	0x010a
        /*3152*/ 	.byte	0x3f
	.zero		1


	//   ....[121]....
        /*3154*/ 	.word	0x0002de10
        /*3158*/ 	.word	0x00000000
        /*315c*/ 	.word	0x00000030
        /*3160*/ 	.short	0x010a
        /*3162*/ 	.byte	0x3f
	.zero		1


	//   ....[122]....
        /*3164*/ 	.word	0x0002de60
        /*3168*/ 	.word	0x00000000
        /*316c*/ 	.word	0x00000030
        /*3170*/ 	.short	0x010a
        /*3172*/ 	.byte	0x3f
	.zero		1


	//   ....[123]....
        /*3174*/ 	.word	0x0002deb0
        /*3178*/ 	.word	0x00000000
        /*317c*/ 	.word	0x00000030
        /*3180*/ 	.short	0x010a
        /*3182*/ 	.byte	0x3f
	.zero		1


	//   ....[124]....
        /*3184*/ 	.word	0x0002df00
        /*3188*/ 	.word	0x00000000
        /*318c*/ 	.word	0x00000030
        /*3190*/ 	.short	0x010a
        /*3192*/ 	.byte	0x3f
	.zero		1


	//   ....[125]....
        /*3194*/ 	.word	0x0002df50
        /*3198*/ 	.word	0x00000000
        /*319c*/ 	.word	0x00000030
        /*31a0*/ 	.short	0x010a
        /*31a2*/ 	.byte	0x3f
	.zero		1


	//   ....[126]....
        /*31a4*/ 	.word	0x0002dfa0
        /*31a8*/ 	.word	0x00000000
        /*31ac*/ 	.word	0x00000030
        /*31b0*/ 	.short	0x010a
        /*31b2*/ 	.byte	0x3f
	.zero		1


	//   ....[127]....
        /*31b4*/ 	.word	0x0002dff0
        /*31b8*/ 	.word	0x00000000
        /*31bc*/ 	.word	0x00000030
        /*31c0*/ 	.short	0x010a
        /*31c2*/ 	.byte	0x3f
	.zero		1


	//   ....[128]....
        /*31c4*/ 	.word	0x0002e040
        /*31c8*/ 	.word	0x00000000
        /*31cc*/ 	.word	0x00000030
        /*31d0*/ 	.short	0x010a
        /*31d2*/ 	.byte	0x3f
	.zero		1


	//   ....[129]....
        /*31d4*/ 	.word	0x0002e090
        /*31d8*/ 	.word	0x00000000
        /*31dc*/ 	.word	0x00000030
        /*31e0*/ 	.short	0x010a
        /*31e2*/ 	.byte	0x3f
	.zero		1


	//   ....[130]....
        /*31e4*/ 	.word	0x0002e0e0
        /*31e8*/ 	.word	0x00000002
        /*31ec*/ 	.word	0x00000030
        /*31f0*/ 	.short	0x010a
        /*31f2*/ 	.byte	0x3f
	.zero		1


	//   ....[131]....
        /*31f4*/ 	.word	0x0002e140
        /*31f8*/ 	.word	0x00000005
        /*31fc*/ 	.word	0x00000078
        /*3200*/ 	.short	0x010a
        /*3202*/ 	.byte	0x3f
	.zero		1


	//   ....[132]....
        /*3204*/ 	.word	0x0002e1a0
        /*3208*/ 	.word	0x00000003
        /*320c*/ 	.word	0x00000050
        /*3210*/ 	.short	0x010a
        /*3212*/ 	.byte	0x3f
	.zero		1


	//   ....[133]....
        /*3214*/ 	.word	0x0002e200
        /*3218*/ 	.word	0x00000003
        /*321c*/ 	.word	0x00000058
        /*3220*/ 	.short	0x010a
        /*3222*/ 	.byte	0x3f
	.zero		1


	//   ....[134]....
        /*3224*/ 	.word	0x0002e260
        /*3228*/ 	.word	0x00000003
        /*322c*/ 	.word	0x00000060
        /*3230*/ 	.short	0x010a
        /*3232*/ 	.byte	0x3f
	.zero		1


	//   ....[135]....
        /*3234*/ 	.word	0x0002e2c0
        /*3238*/ 	.word	0x00000003
        /*323c*/ 	.word	0x00000068
        /*3240*/ 	.short	0x010a
        /*3242*/ 	.byte	0x3f
	.zero		1


	//   ....[136]....
        /*3244*/ 	.word	0x0002e320
        /*3248*/ 	.word	0x00000004
        /*324c*/ 	.word	0x00000050
        /*3250*/ 	.short	0x010a
        /*3252*/ 	.byte	0x3f
	.zero		1


	//   ....[137]....
        /*3254*/ 	.word	0x0002e380
        /*3258*/ 	.word	0x00000004
        /*325c*/ 	.word	0x00000058
        /*3260*/ 	.short	0x010a
        /*3262*/ 	.byte	0x3f
	.zero		1


	//   ....[138]....
        /*3264*/ 	.word	0x0002e3e0
        /*3268*/ 	.word	0x00000004
        /*326c*/ 	.word	0x00000060
        /*3270*/ 	.short	0x010a
        /*3272*/ 	.byte	0x3f
	.zero		1


	//   ....[139]....
        /*3274*/ 	.word	0x0002e440
        /*3278*/ 	.word	0x00000004
        /*327c*/ 	.word	0x00000068
        /*3280*/ 	.short	0x010a
        /*3282*/ 	.byte	0x3f
	.zero		1


	//   ....[140]....
        /*3284*/ 	.word	0x0002e4a0
        /*3288*/ 	.word	0x00000005
        /*328c*/ 	.word	0x00000050
        /*3290*/ 	.short	0x010a
        /*3292*/ 	.byte	0x3f
	.zero		1


	//   ....[141]....
        /*3294*/ 	.word	0x0002e500
        /*3298*/ 	.word	0x00000005
        /*329c*/ 	.word	0x00000058
        /*32a0*/ 	.short	0x010a
        /*32a2*/ 	.byte	0x3f
	.zero		1


	//   ....[142]....
        /*32a4*/ 	.word	0x0002e560
        /*32a8*/ 	.word	0x00000005
        /*32ac*/ 	.word	0x00000060
        /*32b0*/ 	.short	0x010a
        /*32b2*/ 	.byte	0x3f
	.zero		1


	//   ....[143]....
        /*32b4*/ 	.word	0x0002e5c0
        /*32b8*/ 	.word	0x00000005
        /*32bc*/ 	.word	0x00000068
        /*32c0*/ 	.short	0x010a
        /*32c2*/ 	.byte	0x3f
	.zero		1


	//   ....[144]....
        /*32c4*/ 	.word	0x0002e620
        /*32c8*/ 	.word	0x00000002
        /*32cc*/ 	.word	0x00000050
        /*32d0*/ 	.short	0x010a
        /*32d2*/ 	.byte	0x3f
	.zero		1


	//   ....[145]....
        /*32d4*/ 	.word	0x0002e680
        /*32d8*/ 	.word	0x00000002
        /*32dc*/ 	.word	0x00000058
        /*32e0*/ 	.short	0x010a
        /*32e2*/ 	.byte	0x3f
	.zero		1


	//   ....[146]....
        /*32e4*/ 	.word	0x0002e6e0
        /*32e8*/ 	.word	0x00000002
        /*32ec*/ 	.word	0x00000060
        /*32f0*/ 	.short	0x010a
        /*32f2*/ 	.byte	0x3f
	.zero		1


	//   ....[147]....
        /*32f4*/ 	.word	0x0002e740
        /*32f8*/ 	.word	0x00000002
        /*32fc*/ 	.word	0x00000068
        /*3300*/ 	.short	0x010a
        /*3302*/ 	.byte	0x3f
	.zero		1


	//   ....[148]....
        /*3304*/ 	.word	0x0002e790
        /*3308*/ 	.word	0x00000000
        /*330c*/ 	.word	0x00000050
        /*3310*/ 	.short	0x010a
        /*3312*/ 	.byte	0x3f
	.zero		1


	//   ....[149]....
        /*3314*/ 	.word	0x0002e7e0
        /*3318*/ 	.word	0x00000000
        /*331c*/ 	.word	0x00000058
        /*3320*/ 	.short	0x010a
        /*3322*/ 	.byte	0x3f
	.zero		1


	//   ....[150]....
        /*3324*/ 	.word	0x0002e830
        /*3328*/ 	.word	0x00000000
        /*332c*/ 	.word	0x00000060
        /*3330*/ 	.short	0x010a
        /*3332*/ 	.byte	0x3f
	.zero		1


	//   ....[151]....
        /*3334*/ 	.word	0x0002e900
        /*3338*/ 	.word	0x0000000e
        /*333c*/ 	.word	0x00000018
        /*3340*/ 	.short	0x010a
        /*3342*/ 	.byte	0x3f
	.zero		1


	//   ....[152]....
        /*3344*/ 	.word	0x0002e9d0
        /*3348*/ 	.word	0x00000004
        /*334c*/ 	.word	0x00000000
        /*3350*/ 	.short	0x010a
        /*3352*/ 	.byte	0x3f
	.zero		1


	//   ....[153]....
        /*3354*/ 	.word	0x0002ea20
        /*3358*/ 	.word	0x00000003
        /*335c*/ 	.word	0x00000000
        /*3360*/ 	.short	0x010a
        /*3362*/ 	.byte	0x3f
	.zero		1


	//----- nvinfo : EIATTR_NUM_MBARRIERS
	.align		4
.L_42:
        /*3364*/ 	.byte	0x03, 0x38
        /*3366*/ 	.short	0x0010


	//----- nvinfo : EIATTR_EXIT_INSTR_OFFSETS
	.align		4
        /*3368*/ 	.byte	0x04, 0x1c
        /*336a*/ 	.short	(.L_44 - .L_43)


	//   ....[0]....
.L_43:
        /*336c*/ 	.word	0x0002db60


	//----- nvinfo : EIATTR_MAX_THREADS
	.align		4
.L_44:
        /*3370*/ 	.byte	0x04, 0x05
        /*3372*/ 	.short	(.L_46 - .L_45)
.L_45:
        /*3374*/ 	.word	0x00000180
        /*3378*/ 	.word	0x00000001
        /*337c*/ 	.word	0x00000001


	//----- nvinfo : EIATTR_CRS_STACK_SIZE
	.align		4
.L_46:
        /*3380*/ 	.byte	0x04, 0x1e
        /*3382*/ 	.short	(.L_48 - .L_47)
.L_47:
        /*3384*/ 	.word	0x00000000


	//----- nvinfo : EIATTR_CBANK_PARAM_SIZE
	.align		4
.L_48:
        /*3388*/ 	.byte	0x03, 0x19
        /*338a*/ 	.short	0x0770


	//----- nvinfo : EIATTR_PARAM_CBANK
	.align		4
        /*338c*/ 	.byte	0x04, 0x0a
        /*338e*/ 	.short	(.L_50 - .L_49)
	.align		4
.L_49:
        /*3390*/ 	.word	index@(.nv.constant0._ZN7cutlass13device_kernelINS_4gemm6kernel13GemmUniversalIN4cute5tupleIJiiiiEEENS1_10collective13CollectiveMmaINS1_34MainloopSm90TmaGmmaWarpSpecializedILi3ENS5_IJNS4_1CILi1EEESB_SB_EEENS1_35KernelTmaWarpSpecializedCooperativeEEENS5_IJNSA_ILi256EEESF_NSA_ILi64EEEEEENS_6half_tENS5_IJlSB_lEEESI_SJ_NS4_8TiledMMAINS4_8MMA_AtomIJNS4_4SM904GMMA26MMA_64x256x16_F32F16F16_SSILNSN_5MajorE0ELSP_0ELNSN_7ScaleInE1ELSQ_1EEEEEENS4_6LayoutINS5_IJNSA_ILi2EEESB_SB_EEENS5_IJSB_NSA_ILi0EEESW_EEEEENS5_IJNS4_10UnderscoreESZ_SZ_EEEEENS4_13SM90_TMA_LOADENS4_14ComposedLayoutINS4_7SwizzleILi3ELi4ELi3EEENS4_18smem_ptr_flag_bitsILi16EEENST_INS5_IJNSA_ILi8EEESG_EEENS5_IJSG_SB_EEEEEEEvNS4_8identityES12_S1C_vS1D_EENS_8epilogue10collective18CollectiveEpilogueINS1F_22Sm90TmaWarpSpecializedILi4ELi2ELi16ELb1ELb0EEEJSH_NS5_IJNSA_ILi128EEENSA_ILi32EEEEEESI_SJ_SI_SJ_NS1F_6fusion15FusionCallbacksIS1J_NS1N_13LinCombEltActINS1F_6thread4SiLuESI_fSI_fLNS_15FloatRoundStyleE2EEESH_S1M_JEEES12_NS13_INS14_ILi2ELi4ELi3EEES17_NST_INS5_IJS18_S1L_EEENS5_IJS1L_SB_EEEEEEENS4_17SM75_U32x4_LDSM_NENS4_14SM90_TMA_STOREES1Z_NS4_17SM90_U32x4_STSM_NENS4_9Copy_AtomIJS22_SI_EEEvEEEvvEEEEvNT_6ParamsE)
        /*3394*/ 	.short	0x0210
        /*3396*/ 	.short	0x0770


	//----- nvinfo : EIATTR_SW_WAR
	.align		4
.L_50:
        /*3398*/ 	.byte	0x04, 0x36
        /*339a*/ 	.short	(.L_52 - .L_51)
.L_51:
        /*339c*/ 	.word	0x00000008
.L_52:


//--------------------- .nv.callgraph             --------------------------
	.section	.nv.callgraph,"",@"SHT_CUDA_CALLGRAPH"
	.align	4
	.sectionentsize	8
	.align		4
        /*0000*/ 	.word	0x00000000
	.align		4
        /*0004*/ 	.word	0xffffffff
	.align		4
        /*0008*/ 	.word	index@(_ZN7cutlass13device_kernelINS_4gemm6kernel13GemmUniversalIN4cute5tupleIJiiiiEEENS1_10collective13CollectiveMmaINS1_34MainloopSm90TmaGmmaWarpSpecializedILi3ENS5_IJNS4_1CILi1EEESB_SB_EEENS1_35KernelTmaWarpSpecializedCooperativeEEENS5_IJNSA_ILi256EEESF_NSA_ILi64EEEEEENS_6half_tENS5_IJlSB_lEEESI_SJ_NS4_8TiledMMAINS4_8MMA_AtomIJNS4_4SM904GMMA26MMA_64x256x16_F32F16F16_SSILNSN_5MajorE0ELSP_0ELNSN_7ScaleInE1ELSQ_1EEEEEENS4_6LayoutINS5_IJNSA_ILi2EEESB_SB_EEENS5_IJSB_NSA_ILi0EEESW_EEEEENS5_IJNS4_10UnderscoreESZ_SZ_EEEEENS4_13SM90_TMA_LOADENS4_14ComposedLayoutINS4_7SwizzleILi3ELi4ELi3EEENS4_18smem_ptr_flag_bitsILi16EEENST_INS5_IJNSA_ILi8EEESG_EEENS5_IJSG_SB_EEEEEEEvNS4_8identityES12_S1C_vS1D_EENS_8epilogue10collective18CollectiveEpilogueINS1F_22Sm90TmaWarpSpecializedILi4ELi2ELi16ELb1ELb0EEEJSH_NS5_IJNSA_ILi128EEENSA_ILi32EEEEEESI_SJ_SI_SJ_NS1F_6fusion15FusionCallbacksIS1J_NS1N_13LinCombEltActINS1F_6thread4SiLuESI_fSI_fLNS_15FloatRoundStyleE2EEESH_S1M_JEEES12_NS13_INS14_ILi2ELi4ELi3EEES17_NST_INS5_IJS18_S1L_EEENS5_IJS1L_SB_EEEEEEENS4_17SM75_U32x4_LDSM_NENS4_14SM90_TMA_STOREES1Z_NS4_17SM90_U32x4_STSM_NENS4_9Copy_AtomIJS22_SI_EEEvEEEvvEEEEvNT_6ParamsE)
	.align		4
        /*000c*/ 	.word	index@(__assertfail)
	.align		4
        /*0010*/ 	.word	0x00000000
	.align		4
        /*0014*/ 	.word	0xfffffffe
	.align		4
        /*0018*/ 	.word	0x00000000
	.align		4
        /*001c*/ 	.word	0xfffffffd
	.align		4
        /*0020*/ 	.word	0x00000000
	.align		4
        /*0024*/ 	.word	0xfffffffc


//--------------------- .nv.constant4             --------------------------
	.section	.nv.constant4,"a",@progbits
	.align	8
	.align		8
.nv.constant4:
        /*0000*/ 	.dword	__assertfail
	.align		8
        /*0008*/ 	.dword	__unnamed_1
	.align		8
        /*0010*/ 	.dword	__unnamed_2
	.align		8
        /*0018*/ 	.dword	_ZN39_INTERNAL_1022b669_4_k_cu_4a57adcc_39414cuda3std3__45__cpo5beginE
	.align		8
        /*0020*/ 	.dword	_ZN39_INTERNAL_1022b669_4_k_cu_4a57adcc_39414cuda3std3__45__cpo3endE
	.align		8
        /*0028*/ 	.dword	_ZN39_INTERNAL_1022b669_4_k_cu_4a57adcc_39414cuda3std3__45__cpo6cbeginE
	.align		8
        /*0030*/ 	.dword	_ZN39_INTERNAL_1022b669_4_k_cu_4a57adcc_39414cuda3std3__45__cpo4cendE
	.align		8
        /*0038*/ 	.dword	_ZN39_INTERNAL_1022b669_4_k_cu_4a57adcc_39414cuda3std3__441_GLOBAL__N__1022b669_4_k_cu_4a57adcc_39416ignoreE
	.align		8
        /*0040*/ 	.dword	_ZN39_INTERNAL_1022b669_4_k_cu_4a57adcc_39414cuda3std3__419piecewise_constructE
	.align		8
        /*0048*/ 	.dword	_ZN39_INTERNAL_1022b669_4_k_cu_4a57adcc_39414cuda3std3__48in_placeE
	.align		8
        /*0050*/ 	.dword	_ZN39_INTERNAL_1022b669_4_k_cu_4a57adcc_39414cuda3std6ranges3__45__cpo4swapE
	.align		8
        /*0058*/ 	.dword	_ZN39_INTERNAL_1022b669_4_k_cu_4a57adcc_39414cuda3std6ranges3__45__cpo9iter_moveE
	.align		8
        /*0060*/ 	.dword	_ZN39_INTERNAL_1022b669_4_k_cu_4a57adcc_39414cute7productE
	.align		8
        /*0068*/ 	.dword	_ZN39_INTERNAL_1022b669_4_k_cu_4a57adcc_39414cute1_E
	.align		8
        /*0070*/ 	.dword	$str$22
	.align		8
        /*0078*/ 	.dword	$str$23
	.align		8
        /*0080*/ 	.dword	$str$26
	.align		8
        /*0088*/ 	.dword	$str$27


//--------------------- .text._ZN7cutlass13device_kernelINS_4gemm6kernel13GemmUniversalIN4cute5tupleIJiiiiEEENS1_10collective13CollectiveMmaINS1_34MainloopSm90TmaGmmaWarpSpecializedILi3ENS5_IJNS4_1CILi1EEESB_SB_EEENS1_35KernelTmaWarpSpecializedCooperativeEEENS5_IJNSA_ILi256EEESF_NSA_ILi64EEEEEENS_6half_tENS5_IJlSB_lEEESI_SJ_NS4_8TiledMMAINS4_8MMA_AtomIJNS4_4SM904GMMA26MMA_64x256x16_F32F16F16_SSILNSN_5MajorE0ELSP_0ELNSN_7ScaleInE1ELSQ_1EEEEEENS4_6LayoutINS5_IJNSA_ILi2EEESB_SB_EEENS5_IJSB_NSA_ILi0EEESW_EEEEENS5_IJNS4_10UnderscoreESZ_SZ_EEEEENS4_13SM90_TMA_LOADENS4_14ComposedLayoutINS4_7SwizzleILi3ELi4ELi3EEENS4_18smem_ptr_flag_bitsILi16EEENST_INS5_IJNSA_ILi8EEESG_EEENS5_IJSG_SB_EEEEEEEvNS4_8identityES12_S1C_vS1D_EENS_8epilogue10collective18CollectiveEpilogueINS1F_22Sm90TmaWarpSpecializedILi4ELi2ELi16ELb1ELb0EEEJSH_NS5_IJNSA_ILi128EEENSA_ILi32EEEEEESI_SJ_SI_SJ_NS1F_6fusion15FusionCallbacksIS1J_NS1N_13LinCombEltActINS1F_6thread4SiLuESI_fSI_fLNS_15FloatRoundStyleE2EEESH_S1M_JEEES12_NS13_INS14_ILi2ELi4ELi3EEES17_NST_INS5_IJS18_S1L_EEENS5_IJS1L_SB_EEEEEEENS4_17SM75_U32x4_LDSM_NENS4_14SM90_TMA_STOREES1Z_NS4_17SM90_U32x4_STSM_NENS4_9Copy_AtomIJS22_SI_EEEvEEEvvEEEEvNT_6ParamsE --------------------------
	.section	.text._ZN7cutlass13device_kernelINS_4gemm6kernel13GemmUniversalIN4cute5tupleIJiiiiEEENS1_10collective13CollectiveMmaINS1_34MainloopSm90TmaGmmaWarpSpecializedILi3ENS5_IJNS4_1CILi1EEESB_SB_EEENS1_35KernelTmaWarpSpecializedCooperativeEEENS5_IJNSA_ILi256EEESF_NSA_ILi64EEEEEENS_6half_tENS5_IJlSB_lEEESI_SJ_NS4_8TiledMMAINS4_8MMA_AtomIJNS4_4SM904GMMA26MMA_64x256x16_F32F16F16_SSILNSN_5MajorE0ELSP_0ELNSN_7ScaleInE1ELSQ_1EEEEEENS4_6LayoutINS5_IJNSA_ILi2EEESB_SB_EEENS5_IJSB_NSA_ILi0EEESW_EEEEENS5_IJNS4_10UnderscoreESZ_SZ_EEEEENS4_13SM90_TMA_LOADENS4_14ComposedLayoutINS4_7SwizzleILi3ELi4ELi3EEENS4_18smem_ptr_flag_bitsILi16EEENST_INS5_IJNSA_ILi8EEESG_EEENS5_IJSG_SB_EEEEEEEvNS4_8identityES12_S1C_vS1D_EENS_8epilogue10collective18CollectiveEpilogueINS1F_22Sm90TmaWarpSpecializedILi4ELi2ELi16ELb1ELb0EEEJSH_NS5_IJNSA_ILi128EEENSA_ILi32EEEEEESI_SJ_SI_SJ_NS1F_6fusion15FusionCallbacksIS1J_NS1N_13LinCombEltActINS1F_6thread4SiLuESI_fSI_fLNS_15FloatRoundStyleE2EEESH_S1M_JEEES12_NS13_INS14_ILi2ELi4ELi3EEES17_NST_INS5_IJS18_S1L_EEENS5_IJS1L_SB_EEEEEEENS4_17SM75_U32x4_LDSM_NENS4_14SM90_TMA_STOREES1Z_NS4_17SM90_U32x4_STSM_NENS4_9Copy_AtomIJS22_SI_EEEvEEEvvEEEEvNT_6ParamsE,"ax",@progbits
	.align	128
.text._ZN7cutlass13device_kernelINS_4gemm6kernel13GemmUniversalIN4cute5tupleIJiiiiEEENS1_10collective13CollectiveMmaINS1_34MainloopSm90TmaGmmaWarpSpecializedILi3ENS5_IJNS4_1CILi1EEESB_SB_EEENS1_35KernelTmaWarpSpecializedCooperativeEEENS5_IJNSA_ILi256EEESF_NSA_ILi64EEEEEENS_6half_tENS5_IJlSB_lEEESI_SJ_NS4_8TiledMMAINS4_8MMA_AtomIJNS4_4SM904GMMA26MMA_64x256x16_F32F16F16_SSILNSN_5MajorE0ELSP_0ELNSN_7ScaleInE1ELSQ_1EEEEEENS4_6LayoutINS5_IJNSA_ILi2EEESB_SB_EEENS5_IJSB_NSA_ILi0EEESW_EEEEENS5_IJNS4_10UnderscoreESZ_SZ_EEEEENS4_13SM90_TMA_LOADENS4_14ComposedLayoutINS4_7SwizzleILi3ELi4ELi3EEENS4_18smem_ptr_flag_bitsILi16EEENST_INS5_IJNSA_ILi8EEESG_EEENS5_IJSG_SB_EEEEEEEvNS4_8identityES12_S1C_vS1D_EENS_8epilogue10collective18CollectiveEpilogueINS1F_22Sm90TmaWarpSpecializedILi4ELi2ELi16ELb1ELb0EEEJSH_NS5_IJNSA_ILi128EEENSA_ILi32EEEEEESI_SJ_SI_SJ_NS1F_6fusion15FusionCallbacksIS1J_NS1N_13LinCombEltActINS1F_6thread4SiLuESI_fSI_fLNS_15FloatRoundStyleE2EEESH_S1M_JEEES12_NS13_INS14_ILi2ELi4ELi3EEES17_NST_INS5_IJS18_S1L_EEENS5_IJS1L_SB_EEEEEEENS4_17SM75_U32x4_LDSM_NENS4_14SM90_TMA_STOREES1Z_NS4_17SM90_U32x4_STSM_NENS4_9Copy_AtomIJS22_SI_EEEvEEEvvEEEEvNT_6ParamsE:
        .type           _ZN7cutlass13device_kernelINS_4gemm6kernel13GemmUniversalIN4cute5tupleIJiiiiEEENS1_10collective13CollectiveMmaINS1_34MainloopSm90TmaGmmaWarpSpecializedILi3ENS5_IJNS4_1CILi1EEESB_SB_EEENS1_35KernelTmaWarpSpecializedCooperativeEEENS5_IJNSA_ILi256EEESF_NSA_ILi64EEEEEENS_6half_tENS5_IJlSB_lEEESI_SJ_NS4_8TiledMMAINS4_8MMA_AtomIJNS4_4SM904GMMA26MMA_64x256x16_F32F16F16_SSILNSN_5MajorE0ELSP_0ELNSN_7ScaleInE1ELSQ_1EEEEEENS4_6LayoutINS5_IJNSA_ILi2EEESB_SB_EEENS5_IJSB_NSA_ILi0EEESW_EEEEENS5_IJNS4_10UnderscoreESZ_SZ_EEEEENS4_13SM90_TMA_LOADENS4_14ComposedLayoutINS4_7SwizzleILi3ELi4ELi3EEENS4_18smem_ptr_flag_bitsILi16EEENST_INS5_IJNSA_ILi8EEESG_EEENS5_IJSG_SB_EEEEEEEvNS4_8identityES12_S1C_vS1D_EENS_8epilogue10collective18CollectiveEpilogueINS1F_22Sm90TmaWarpSpecializedILi4ELi2ELi16ELb1ELb0EEEJSH_NS5_IJNSA_ILi128EEENSA_ILi32EEEEEESI_SJ_SI_SJ_NS1F_6fusion15FusionCallbacksIS1J_NS1N_13LinCombEltActINS1F_6thread4SiLuESI_fSI_fLNS_15FloatRoundStyleE2EEESH_S1M_JEEES12_NS13_INS14_ILi2ELi4ELi3EEES17_NST_INS5_IJS18_S1L_EEENS5_IJS1L_SB_EEEEEEENS4_17SM75_U32x4_LDSM_NENS4_14SM90_TMA_STOREES1Z_NS4_17SM90_U32x4_STSM_NENS4_9Copy_AtomIJS22_SI_EEEvEEEvvEEEEvNT_6ParamsE,@function
        .size           _ZN7cutlass13device_kernelINS_4gemm6kernel13GemmUniversalIN4cute5tupleIJiiiiEEENS1_10collective13CollectiveMmaINS1_34MainloopSm90TmaGmmaWarpSpecializedILi3ENS5_IJNS4_1CILi1EEESB_SB_EEENS1_35KernelTmaWarpSpecializedCooperativeEEENS5_IJNSA_ILi256EEESF_NSA_ILi64EEEEEENS_6half_tENS5_IJlSB_lEEESI_SJ_NS4_8TiledMMAINS4_8MMA_AtomIJNS4_4SM904GMMA26MMA_64x256x16_F32F16F16_SSILNSN_5MajorE0ELSP_0ELNSN_7ScaleInE1ELSQ_1EEEEEENS4_6LayoutINS5_IJNSA_ILi2EEESB_SB_EEENS5_IJSB_NSA_ILi0EEESW_EEEEENS5_IJNS4_10UnderscoreESZ_SZ_EEEEENS4_13SM90_TMA_LOADENS4_14ComposedLayoutINS4_7SwizzleILi3ELi4ELi3EEENS4_18smem_ptr_flag_bitsILi16EEENST_INS5_IJNSA_ILi8EEESG_EEENS5_IJSG_SB_EEEEEEEvNS4_8identityES12_S1C_vS1D_EENS_8epilogue10collective18CollectiveEpilogueINS1F_22Sm90TmaWarpSpecializedILi4ELi2ELi16ELb1ELb0EEEJSH_NS5_IJNSA_ILi128EEENSA_ILi32EEEEEESI_SJ_SI_SJ_NS1F_6fusion15FusionCallbacksIS1J_NS1N_13LinCombEltActINS1F_6thread4SiLuESI_fSI_fLNS_15FloatRoundStyleE2EEESH_S1M_JEEES12_NS13_INS14_ILi2ELi4ELi3EEES17_NST_INS5_IJS18_S1L_EEENS5_IJS1L_SB_EEEEEEENS4_17SM75_U32x4_LDSM_NENS4_14SM90_TMA_STOREES1Z_NS4_17SM90_U32x4_STSM_NENS4_9Copy_AtomIJS22_SI_EEEvEEEvvEEEEvNT_6ParamsE,(.L_x_1171 - _ZN7cutlass13device_kernelINS_4gemm6kernel13GemmUniversalIN4cute5tupleIJiiiiEEENS1_10collective13CollectiveMmaINS1_34MainloopSm90TmaGmmaWarpSpecializedILi3ENS5_IJNS4_1CILi1EEESB_SB_EEENS1_35KernelTmaWarpSpecializedCooperativeEEENS5_IJNSA_ILi256EEESF_NSA_ILi64EEEEEENS_6half_tENS5_IJlSB_lEEESI_SJ_NS4_8TiledMMAINS4_8MMA_AtomIJNS4_4SM904GMMA26MMA_64x256x16_F32F16F16_SSILNSN_5MajorE0ELSP_0ELNSN_7ScaleInE1ELSQ_1EEEEEENS4_6LayoutINS5_IJNSA_ILi2EEESB_SB_EEENS5_IJSB_NSA_ILi0EEESW_EEEEENS5_IJNS4_10UnderscoreESZ_SZ_EEEEENS4_13SM90_TMA_LOADENS4_14ComposedLayoutINS4_7SwizzleILi3ELi4ELi3EEENS4_18smem_ptr_flag_bitsILi16EEENST_INS5_IJNSA_ILi8EEESG_EEENS5_IJSG_SB_EEEEEEEvNS4_8identityES12_S1C_vS1D_EENS_8epilogue10collective18CollectiveEpilogueINS1F_22Sm90TmaWarpSpecializedILi4ELi2ELi16ELb1ELb0EEEJSH_NS5_IJNSA_ILi128EEENSA_ILi32EEEEEESI_SJ_SI_SJ_NS1F_6fusion15FusionCallbacksIS1J_NS1N_13LinCombEltActINS1F_6thread4SiLuESI_fSI_fLNS_15FloatRoundStyleE2EEESH_S1M_JEEES12_NS13_INS14_ILi2ELi4ELi3EEES17_NST_INS5_IJS18_S1L_EEENS5_IJS1L_SB_EEEEEEENS4_17SM75_U32x4_LDSM_NENS4_14SM90_TMA_STOREES1Z_NS4_17SM90_U32x4_STSM_NENS4_9Copy_AtomIJS22_SI_EEEvEEEvvEEEEvNT_6ParamsE)
        .other          _ZN7cutlass13device_kernelINS_4gemm6kernel13GemmUniversalIN4cute5tupleIJiiiiEEENS1_10collective13CollectiveMmaINS1_34MainloopSm90TmaGmmaWarpSpecializedILi3ENS5_IJNS4_1CILi1EEESB_SB_EEENS1_35KernelTmaWarpSpecializedCooperativeEEENS5_IJNSA_ILi256EEESF_NSA_ILi64EEEEEENS_6half_tENS5_IJlSB_lEEESI_SJ_NS4_8TiledMMAINS4_8MMA_AtomIJNS4_4SM904GMMA26MMA_64x256x16_F32F16F16_SSILNSN_5MajorE0ELSP_0ELNSN_7ScaleInE1ELSQ_1EEEEEENS4_6LayoutINS5_IJNSA_ILi2EEESB_SB_EEENS5_IJSB_NSA_ILi0EEESW_EEEEENS5_IJNS4_10UnderscoreESZ_SZ_EEEEENS4_13SM90_TMA_LOADENS4_14ComposedLayoutINS4_7SwizzleILi3ELi4ELi3EEENS4_18smem_ptr_flag_bitsILi16EEENST_INS5_IJNSA_ILi8EEESG_EEENS5_IJSG_SB_EEEEEEEvNS4_8identityES12_S1C_vS1D_EENS_8epilogue10collective18CollectiveEpilogueINS1F_22Sm90TmaWarpSpecializedILi4ELi2ELi16ELb1ELb0EEEJSH_NS5_IJNSA_ILi128EEENSA_ILi32EEEEEESI_SJ_SI_SJ_NS1F_6fusion15FusionCallbacksIS1J_NS1N_13LinCombEltActINS1F_6thread4SiLuESI_fSI_fLNS_15FloatRoundStyleE2EEESH_S1M_JEEES12_NS13_INS14_ILi2ELi4ELi3EEES17_NST_INS5_IJS18_S1L_EEENS5_IJS1L_SB_EEEEEEENS4_17SM75_U32x4_LDSM_NENS4_14SM90_TMA_STOREES1Z_NS4_17SM90_U32x4_STSM_NENS4_9Copy_AtomIJS22_SI_EEEvEEEvvEEEEvNT_6ParamsE,@"STO_CUDA_ENTRY STV_DEFAULT"
_ZN7cutlass13device_kernelINS_4gemm6kernel13GemmUniversalIN4cute5tupleIJiiiiEEENS1_10collective13CollectiveMmaINS1_34MainloopSm90TmaGmmaWarpSpecializedILi3ENS5_IJNS4_1CILi1EEESB_SB_EEENS1_35KernelTmaWarpSpecializedCooperativeEEENS5_IJNSA_ILi256EEESF_NSA_ILi64EEEEEENS_6half_tENS5_IJlSB_lEEESI_SJ_NS4_8TiledMMAINS4_8MMA_AtomIJNS4_4SM904GMMA26MMA_64x256x16_F32F16F16_SSILNSN_5MajorE0ELSP_0ELNSN_7ScaleInE1ELSQ_1EEEEEENS4_6LayoutINS5_IJNSA_ILi2EEESB_SB_EEENS5_IJSB_NSA_ILi0EEESW_EEEEENS5_IJNS4_10UnderscoreESZ_SZ_EEEEENS4_13SM90_TMA_LOADENS4_14ComposedLayoutINS4_7SwizzleILi3ELi4ELi3EEENS4_18smem_ptr_flag_bitsILi16EEENST_INS5_IJNSA_ILi8EEESG_EEENS5_IJSG_SB_EEEEEEEvNS4_8identityES12_S1C_vS1D_EENS_8epilogue10collective18CollectiveEpilogueINS1F_22Sm90TmaWarpSpecializedILi4ELi2ELi16ELb1ELb0EEEJSH_NS5_IJNSA_ILi128EEENSA_ILi32EEEEEESI_SJ_SI_SJ_NS1F_6fusion15FusionCallbacksIS1J_NS1N_13LinCombEltActINS1F_6thread4SiLuESI_fSI_fLNS_15FloatRoundStyleE2EEESH_S1M_JEEES12_NS13_INS14_ILi2ELi4ELi3EEES17_NST_INS5_IJS18_S1L_EEENS5_IJS1L_SB_EEEEEEENS4_17SM75_U32x4_LDSM_NENS4_14SM90_TMA_STOREES1Z_NS4_17SM90_U32x4_STSM_NENS4_9Copy_AtomIJS22_SI_EEEvEEEvvEEEEvNT_6ParamsE:
[----:B------:R-:W1:Y:S02]  /*0000*/  LDC R1, c[0x0][0x28] ;  /* 0x00000a00ff017b82 */ /* 0x000e640000000800 */
[----:B-1----:R-:W-:Y:S01]  /*0010*/  IADD3 R1, R1, -0x790, RZ ;  /* 0xfffff87001017810 */ /* 0x002fe20007ffe0ff */
[----:B------:R-:W1:Y:S01]  /*0020*/  S2R R3, SR_TID.X ;  /* 0x0000000000037919 */ /* 0x000e620000002100 */
[----:B------:R-:W-:Y:S01]  /*0030*/  ELECT P0, URZ, PT ;  /* 0x00000000003f782f */ /* 0x000fe20003800000 */
[----:B------:R-:W-:Y:S01]  /*0040*/  BSSY B0, `(.L_x_0) ;  /* 0x000001a000007945 */ /* 0x000fe20003800000 */
[----:B-1----:R-:W-:-:S05]  /*0050*/  SHF.R.U32.HI R0, RZ, 0x5, R3 ;  /* 0x00000005ff007819 */ /* 0x002fca0000011603 */
[----:B------:R-:W1:Y:S02]  /*0060*/  SHFL.IDX PT, R2, R0, RZ, 0x1f ;  /* 0x00001fff00027589 */ /* 0x000e6400000e0000 */
[----:B-1----:R-:W-:Y:S02]  /*0070*/  R2UR UR58, R2 ;  /* 0x00000000023a72ca */ /* 0x002fe400000e0000 */
[----:B------:R-:W-:-:S06]  /*0080*/  SHF.R.U32.HI R2, RZ, 0x7, R3 ;  /* 0x00000007ff027819 */ /* 0x000fcc0000011603 */
[----:B------:R-:W1:Y:S05]  /*0090*/  SHFL.IDX PT, R2, R2, RZ, 0x1f ;  /* 0x00001fff02027589 */ /* 0x000e6a00000e0000 */
[----:B------:R-:W-:Y:S02]  /*00a0*/  USHF.R.S32.HI UR4, URZ, 0x1f, UR58 ;  /* 0x0000001f3f047899 */ /* 0x000fe4000801143a */
[----:B------:R-:W-:Y:S02]  /*00b0*/  ISETP.NE.OR P0, PT, RZ, UR58, !P0 ;  /* 0x0000003aff007c0c */ /* 0x000fe4000c705670 */
[----:B------:R-:W-:-:S04]  /*00c0*/  ULEA.HI UR4, UR4, UR58, URZ, 0x2 ;  /* 0x0000003a04047291 */ /* 0x000fc8000f8f103f */
[----:B------:R-:W-:-:S04]  /*00d0*/  ULOP3.LUT UR4, UR4, 0xfffffffc, URZ, 0xc0, !UPT ;  /* 0xfffffffc04047892 */ /* 0x000fc8000f8ec03f */
[----:B------:R-:W-:-:S03]  /*00e0*/  UIADD3 UR58, UR58, -UR4, URZ ;  /* 0x800000043a3a7290 */ /* 0x000fc6000fffe03f */
[----:B------:R-:W-:Y:S09]  /*00f0*/  @P0 BRA `(.L_x_1) ;  /* 0x0000000000380947 */ /* 0x000ff20003800000 */
[----:B------:R-:W-:Y:S02]  /*0100*/  ULDC.64 UR4, c[0x0][0x198] ;  /* 0x0000660000047ab9 */ /* 0x000fe40000000a00 */
[----:B------:R-:W-:Y:S02]  /*0110*/  UIADD3 UR6, UP0, UR4, 0xf0, URZ ;  /* 0x000000f004067890 */ /* 0x000fe4000ff1e03f */
[----:B------:R-:W-:Y:S02]  /*0120*/  UIADD3 UR8, UP1, UR4, 0x1f0, URZ ;  /* 0x000001f004087890 */ /* 0x000fe4000ff3e03f */
[----:B------:R-:W-:Y:S02]  /*0130*/  UIADD3 UR10, UP2, UR4, 0x3f0, URZ ;  /* 0x000003f0040a7890 */ /* 0x000fe4000ff5e03f */
[----:B------:R-:W-:Y:S02]  /*0140*/  UIADD3 UR4, UP3, UR4, 0x4f0, URZ ;  /* 0x000004f004047890 */ /* 0x000fe4000ff7e03f */
[----:B------:R-:W-:-:S02]  /*0150*/  UIADD3.X UR7, URZ, UR5, URZ, UP0, !UPT ;  /* 0x000000053f077290 */ /* 0x000fc400087fe43f */
[----:B------:R-:W-:Y:S02]  /*0160*/  UIADD3.X UR9, URZ, UR5, URZ, UP1, !UPT ;  /* 0x000000053f097290 */ /* 0x000fe40008ffe43f */
[----:B------:R-:W-:Y:S02]  /*0170*/  UIADD3.X UR11, URZ, UR5, URZ, UP2, !UPT ;  /* 0x000000053f0b7290 */ /* 0x000fe400097fe43f */
[----:B------:R-:W-:-:S03]  /*0180*/  UIADD3.X UR5, URZ, UR5, URZ, UP3, !UPT ;  /* 0x000000053f057290 */ /* 0x000fc60009ffe43f */
[----:B------:R2:W-:Y:S02]  /*0190*/  UTMACCTL.PF [UR6] ;  /* 0x00000000060079b9 */ /* 0x0005e40008040000 */
[----:B------:R2:W-:Y:S02]  /*01a0*/  UTMACCTL.PF [UR8] ;  /* 0x00000000080079b9 */ /* 0x0005e40008040000 */
[----:B------:R2:W-:Y:S02]  /*01b0*/  UTMACCTL.PF [UR10] ;  /* 0x000000000a0079b9 */ /* 0x0005e40008040000 */
[----:B------:R2:W-:Y:S02]  /*01c0*/  UTMACCTL.PF [UR4] ;  /* 0x00000000040079b9 */ /* 0x0005e40008040000 */
[----:B--2---:R-:W-:Y:S01]  /*01d0*/  NOP ;  /* 0x0000000000007918 */ /* 0x004fe20000000000 */
.L_x_1:
[----:B------:R-:W-:Y:S05]  /*01e0*/  BSYNC B0 ;  /* 0x0000000000007941 */ /* 0x000fea0003800000 */
.L_x_0:
[----:B------:R-:W-:Y:S01]  /*01f0*/  ULDC.64 UR8, c[0x0][0x590] ;  /* 0x0001640000087ab9 */ /* 0x000fe20000000a00 */
[----:B-1----:R-:W-:Y:S01]  /*0200*/  R2UR UR6, R2 ;  /* 0x00000000020672ca */ /* 0x002fe200000e0000 */
[----:B------:R-:W-:Y:S01]  /*0210*/  ULDC.64 UR4, c[0x0][0x588] ;  /* 0x0001620000047ab9 */ /* 0x000fe20000000a00 */
[----:B------:R-:W-:Y:S01]  /*0220*/  ISETP.NE.U32.AND P2, PT, RZ, UR8, PT ;  /* 0x00000008ff007c0c */ /* 0x000fe2000bf45070 */
[----:B------:R-:W-:Y:S01]  /*0230*/  ULDC.64 UR56, c[0x0][0x208] ;  /* 0x0000820000387ab9 */ /* 0x000fe20000000a00 */
[----:B------:R-:W-:Y:S02]  /*0240*/  PRMT R4, RZ, 0x7610, R4 ;  /* 0x00007610ff047816 */ /* 0x000fe40000000004 */
[----:B------:R-:W-:-:S13]  /*0250*/  ISETP.NE.AND.EX P1, PT, RZ, UR9, PT, P2 ;  /* 0x00000009ff007c0c */ /* 0x000fda000bf25320 */
[----:B------:R-:W-:Y:S05]  /*0260*/  @P1 BRA `(.L_x_2) ;  /* 0x0000000000441947 */ /* 0x000fea0003800000 */
[----:B------:R-:W-:Y:S02]  /*0270*/  ULDC.64 UR10, c[0x0][0x588] ;  /* 0x00016200000a7ab9 */ /* 0x000fe40000000a00 */
[----:B------:R-:W-:-:S04]  /*0280*/  ISETP.NE.U32.AND P0, PT, RZ, UR10, PT ;  /* 0x0000000aff007c0c */ /* 0x000fc8000bf05070 */
[----:B------:R-:W-:-:S13]  /*0290*/  ISETP.NE.AND.EX P0, PT, RZ, UR11, PT, P0 ;  /* 0x0000000bff007c0c */ /* 0x000fda000bf05300 */
[----:B------:R-:W-:Y:S05]  /*02a0*/  @!P0 BRA `(.L_x_3) ;  /* 0x00000000001c8947 */ /* 0x000fea0003800000 */
[----:B------:R-:W-:Y:S02]  /*02b0*/  MOV R2, UR4 ;  /* 0x0000000400027c02 */ /* 0x000fe40008000f00 */
[----:B------:R-:W-:-:S05]  /*02c0*/  MOV R3, UR5 ;  /* 0x0000000500037c02 */ /* 0x000fca0008000f00 */
[----:B------:R-:W2:Y:S01]  /*02d0*/  LDG.E R2, desc[UR56][R2.64] ;  /* 0x0000003802027981 */ /* 0x000ea2000c1e1900 */
[----:B------:R-:W-:Y:S02]  /*02e0*/  MOV R4, 0x1 ;  /* 0x0000000100047802 */ /* 0x000fe40000000f00 */
[----:B--2---:R-:W-:-:S13]  /*02f0*/  FSETP.NEU.AND P0, PT, R2, RZ, PT ;  /* 0x000000ff0200720b */ /* 0x004fda0003f0d000 */
[----:B------:R-:W-:Y:S01]  /*0300*/  VOTEU.ANY UP0, P0 ;  /* 0x00000000003f7886 */ /* 0x000fe20000000100 */
[----:B------:R-:W-:Y:S05]  /*0310*/  BRA `(.L_x_2) ;  /* 0x0000000000187947 */ /* 0x000fea0003800000 */
.L_x_3:
[----:B------:R-:W-:Y:S01]  /*0320*/  ULDC UR4, c[0x0][0x580] ;  /* 0x0001600000047ab9 */ /* 0x000fe20000000800 */
[----:B------:R-:W-:Y:S01]  /*0330*/  MOV R4, 0x1 ;  /* 0x0000000100047802 */ /* 0x000fe20000000f00 */
[----:B------:R-:W-:Y:S01]  /*0340*/  UMOV UR5, URZ ;  /* 0x0000003f00057c82 */ /* 0x000fe20008000000 */
[----:B------:R-:W-:Y:S01]  /*0350*/  FSETP.NEU.AND P0, PT, RZ, UR4, PT ;  /* 0x00000004ff007c0b */ /* 0x000fe2000bf0d000 */
[----:B------:R-:W-:-:S12]  /*0360*/  UMOV UR4, URZ ;  /* 0x0000003f00047c82 */ /* 0x000fd80008000000 */
[----:B------:R-:W-:-:S05]  /*0370*/  VOTEU.ANY UP0, P0 ;  /* 0x00000000003f7886 */ /* 0x000fca0000000100 */
.L_x_2:
[----:B------:R-:W-:Y:S01]  /*0380*/  ISETP.NE.U32.AND P0, PT, RZ, UR4, PT ;  /* 0x00000004ff007c0c */ /* 0x000fe2000bf05070 */
[----:B------:R-:W-:Y:S01]  /*0390*/  UPLOP3.LUT UP1, UPT, UPT, UPT, UPT, 0x40, 0x0 ;  /* 0x000000000000789c */ /* 0x000fe20003f2e870 */
[----:B------:R-:W-:Y:S02]  /*03a0*/  ISETP.NE.AND.EX P2, PT, RZ, UR9, PT, P2 ;  /* 0x00000009ff007c0c */ /* 0x000fe4000bf45320 */
[----:B------:R-:W-:Y:S01]  /*03b0*/  ISETP.NE.AND.EX P0, PT, RZ, UR5, PT, P0 ;  /* 0x00000005ff007c0c */ /* 0x000fe2000bf05300 */
[----:B------:R-:W-:-:S12]  /*03c0*/  UP2UR UR60, UPR, URZ, 0x2 ;  /* 0x000000023f3c7883 */ /* 0x000fd80008000000 */
[----:B------:R-:W-:Y:S05]  /*03d0*/  @P0 BRA P2, `(.L_x_4) ;  /* 0x0000000000400947 */ /* 0x000fea0001000000 */
[----:B------:R-:W-:-:S04]  /*03e0*/  ISETP.NE.U32.AND P0, PT, RZ, UR8, PT ;  /* 0x00000008ff007c0c */ /* 0x000fc8000bf05070 */
[----:B------:R-:W-:-:S13]  /*03f0*/  ISETP.NE.AND.EX P0, PT, RZ, UR9, PT, P0 ;  /* 0x00000009ff007c0c */ /* 0x000fda000bf05300 */
[----:B------:R-:W-:Y:S05]  /*0400*/  @!P0 BRA `(.L_x_5) ;  /* 0x00000000002c8947 */ /* 0x000fea0003800000 */
[----:B------:R-:W-:Y:S01]  /*0410*/  PRMT R2, R4, 0x9910, RZ ;  /* 0x0000991004027816 */ /* 0x000fe200000000ff */
[----:B------:R-:W-:Y:S02]  /*0420*/  UISETP.NE.U32.AND UP1, UPT, UR4, URZ, UPT ;  /* 0x0000003f0400728c */ /* 0x000fe4000bf25070 */
[----:B------:R-:W-:Y:S01]  /*0430*/  USEL UR4, URZ, 0xffffffff, UP0 ;  /* 0xffffffff3f047887 */ /* 0x000fe20008000000 */
[----:B------:R-:W-:Y:S01]  /*0440*/  R2UR UR7, R2 ;  /* 0x00000000020772ca */ /* 0x000fe200000e0000 */
[----:B------:R-:W-:-:S12]  /*0450*/  UISETP.NE.AND.EX UP0, UPT, UR5, URZ, UPT, UP1 ;  /* 0x0000003f0500728c */ /* 0x000fd8000bf05310 */
[----:B------:R-:W-:-:S11]  /*0460*/  UISETP.NE.AND UP2, UPT, UR7, URZ, UPT ;  /* 0x0000003f0700728c */ /* 0x000fd6000bf45270 */
[----:B------:R-:W-:-:S04]  /*0470*/  @!UP2 USEL UR4, URZ, 0xffffffff, UP0 ;  /* 0xffffffff3f04a887 */ /* 0x000fc80008000000 */
[----:B------:R-:W-:-:S04]  /*0480*/  ULOP3.LUT UR4, UR4, 0x1, URZ, 0xc0, !UPT ;  /* 0x0000000104047892 */ /* 0x000fc8000f8ec03f */
[----:B------:R-:W-:-:S04]  /*0490*/  UISETP.EQ.U32.AND UP0, UPT, UR4, 0x1, UPT ;  /* 0x000000010400788c */ /* 0x000fc8000bf02070 */
[----:B------:R-:W-:Y:S01]  /*04a0*/  UP2UR UR60, UPR, URZ, 0x1 ;  /* 0x000000013f3c7883 */ /* 0x000fe20008000000 */
[----:B------:R-:W-:Y:S11]  /*04b0*/  BRA `(.L_x_4) ;  /* 0x0000000000087947 */ /* 0x000ff60003800000 */
.L_x_5:
[----:B------:R-:W-:-:S04]  /*04c0*/  UPLOP3.LUT UP0, UPT, UPT, UPT, UP0, 0x40, 0x0 ;  /* 0x000000000000789c */ /* 0x000fc80003f0e800 */
[----:B------:R-:W-:-:S12]  /*04d0*/  UP2UR UR60, UPR, URZ, 0x1 ;  /* 0x000000013f3c7883 */ /* 0x000fd80008000000 */
.L_x_4:
[----:B------:R-:W1:Y:S01]  /*04e0*/  SHFL.IDX PT, R2, R0, RZ, 0x1f ;  /* 0x00001fff00027589 */ /* 0x000e6200000e0000 */
[----:B------:R-:W-:Y:S02]  /*04f0*/  UISETP.NE.AND UP0, UPT, UR58, URZ, UPT ;  /* 0x0000003f3a00728c */ /* 0x000fe4000bf05270 */
[----:B------:R-:W-:Y:S02]  /*0500*/  UISETP.NE.AND UP1, UPT, UR6, URZ, UPT ;  /* 0x0000003f0600728c */ /* 0x000fe4000bf25270 */
[----:B------:R-:W-:Y:S02]  /*0510*/  UP2UR UR61, UPR, URZ, 0x1 ;  /* 0x000000013f3d7883 */ /* 0x000fe40008000000 */
[----:B------:R-:W-:Y:S02]  /*0520*/  UISETP.EQ.OR UP0, UPT, UR58, 0x3, !UP0 ;  /* 0x000000033a00788c */ /* 0x000fe4000c702670 */
[----:B------:R-:W-:Y:S02]  /*0530*/  UIADD3 UR9, UR6, -0x1, URZ ;  /* 0xffffffff06097890 */ /* 0x000fe4000fffe03f */
[----:B------:R-:W-:Y:S01]  /*0540*/  UISETP.EQ.AND UP0, UPT, UR6, URZ, UP0 ;  /* 0x0000003f0600728c */ /* 0x000fe20008702270 */
[----:B-1----:R-:W-:-:S13]  /*0550*/  ISETP.NE.AND P0, PT, R2, RZ, PT ;  /* 0x000000ff0200720c */ /* 0x002fda0003f05270 */
[----:B------:R-:W-:Y:S05]  /*0560*/  @P0 BRA `(.L_x_6) ;  /* 0x0000000000500947 */ /* 0x000fea0003800000 */
[----:B------:R-:W1:Y:S01]  /*0570*/  S2UR UR8, SR_CgaCtaId ;  /* 0x00000000000879c3 */ /* 0x000e620000008800 */
[----:B------:R-:W-:Y:S01]  /*0580*/  UMOV UR4, 0x400 ;  /* 0x0000040000047882 */ /* 0x000fe20000000000 */
[----:B------:R-:W-:Y:S01]  /*0590*/  UMOV UR5, 0x1 ;  /* 0x0000000100057882 */ /* 0x000fe20000000000 */
[----:B------:R-:W-:Y:S01]  /*05a0*/  UMOV UR6, 0x100 ;  /* 0x0000010000067882 */ /* 0x000fe20000000000 */
[----:B------:R-:W-:Y:S01]  /*05b0*/  ELECT P0, URZ, PT ;  /* 0x00000000003f782f */ /* 0x000fe20003800000 */
[----:B------:R-:W-:-:S04]  /*05c0*/  UIADD3 UR6, -UR6, 0x100000, URZ ;  /* 0x0010000006067890 */ /* 0x000fc8000fffe13f */
[----:B------:R-:W-:Y:S02]  /*05d0*/  USHF.L.U32 UR7, UR6, 0xb, URZ ;  /* 0x0000000b06077899 */ /* 0x000fe4000800063f */
[----:B------:R-:W-:Y:S02]  /*05e0*/  USHF.L.U32 UR6, UR6, 0x1, URZ ;  /* 0x0000000106067899 */ /* 0x000fe4000800063f */
[----:B-1----:R-:W-:Y:S02]  /*05f0*/  ULEA UR8, UR8, UR4, 0x18 ;  /* 0x0000000408087291 */ /* 0x002fe4000f8ec03f */
[----:B------:R-:W-:-:S04]  /*0600*/  UIADD3 UR4, -UR5, 0x100000, URZ ;  /* 0x0010000005047890 */ /* 0x000fc8000fffe13f */
[----:B------:R-:W-:Y:S02]  /*0610*/  USHF.L.U32 UR5, UR4, 0xb, URZ ;  /* 0x0000000b04057899 */ /* 0x000fe4000800063f */
[----:B------:R-:W-:Y:S01]  /*0620*/  USHF.L.U32 UR4, UR4, 0x1, URZ ;  /* 0x0000000104047899 */ /* 0x000fe2000800063f */
[----:B------:R-:W1:Y:S11]  /*0630*/  FENCE.VIEW.ASYNC.S ;  /* 0x00000000000073c6 */ /* 0x000e760000000000 */
[----:B-1----:R1:W2:Y:S01]  /*0640*/  SYNCS.EXCH.64 URZ, [UR8], UR4 ;  /* 0x00000004083f75b2 */ /* 0x0022a20008000100 */
[----:B------:R1:W3:Y:S01]  /*0650*/  SYNCS.EXCH.64 URZ, [UR8+0x18], UR6 ;  /* 0x00001806083f75b2 */ /* 0x0002e20008000100 */
[----:B------:R1:W4:Y:S01]  /*0660*/  SYNCS.EXCH.64 URZ, [UR8+0x8], UR4 ;  /* 0x00000804083f75b2 */ /* 0x0003220008000100 */
[----:B------:R1:W1:Y:S01]  /*0670*/  SYNCS.EXCH.64 URZ, [UR8+0x20], UR6 ;  /* 0x00002006083f75b2 */ /* 0x0002620008000100 */
[----:B------:R1:W1:Y:S01]  /*0680*/  SYNCS.EXCH.64 URZ, [UR8+0x10], UR4 ;  /* 0x00001004083f75b2 */ /* 0x0002620008000100 */
[----:B------:R1:W1:Y:S01]  /*0690*/  SYNCS.EXCH.64 URZ, [UR8+0x28], UR6 ;  /* 0x00002806083f75b2 */ /* 0x0002620008000100 */
[----:B------:R-:W-:Y:S01]  /*06a0*/  NOP ;  /* 0x0000000000007918 */ /* 0x000fe20000000000 */
.L_x_6:
[----:B------:R-:W5:Y:S01]  /*06b0*/  SHFL.IDX PT, R2, R0, RZ, 0x1f ;  /* 0x00001fff00027589 */ /* 0x000f6200000e0000 */
[----:B------:R-:W1:Y:S01]  /*06c0*/  LDC R3, c[0x0][0x904] ;  /* 0x00024100ff037b82 */ /* 0x000e620000000800 */
[----:B------:R-:W-:Y:S01]  /*06d0*/  NOP ;  /* 0x0000000000007918 */ /* 0x000fe20000000000 */
[----:B-----5:R-:W-:-:S13]  /*06e0*/  ISETP.NE.AND P0, PT, R2, RZ, PT ;  /* 0x000000ff0200720c */ /* 0x020fda0003f05270 */
[----:B------:R-:W-:Y:S05]  /*06f0*/  @P0 BRA `(.L_x_7) ;  /* 0x0000000000580947 */ /* 0x000fea0003800000 */
[----:B-1----:R-:W1:Y:S01]  /*0700*/  S2UR UR5, SR_CgaCtaId ;  /* 0x00000000000579c3 */ /* 0x002e620000008800 */
[----:B------:R-:W-:Y:S01]  /*0710*/  UMOV UR4, 0x400 ;  /* 0x0000040000047882 */ /* 0x000fe20000000000 */
[----:B------:R-:W-:Y:S01]  /*0720*/  UMOV UR6, 0x20 ;  /* 0x0000002000067882 */ /* 0x000fe20000000000 */
[----:B------:R-:W-:Y:S01]  /*0730*/  UMOV UR7, 0x100 ;  /* 0x0000010000077882 */ /* 0x000fe20000000000 */
[----:B------:R-:W-:Y:S01]  /*0740*/  ELECT P0, URZ, PT ;  /* 0x00000000003f782f */ /* 0x000fe20003800000 */
[----:B-1----:R-:W-:Y:S02]  /*0750*/  ULEA UR8, UR5, UR4, 0x18 ;  /* 0x0000000405087291 */ /* 0x002fe4000f8ec03f */
[----:B------:R-:W-:-:S04]  /*0760*/  UIADD3 UR4, -UR6, 0x100000, URZ ;  /* 0x0010000006047890 */ /* 0x000fc8000fffe13f */
[----:B------:R-:W-:Y:S02]  /*0770*/  USHF.L.U32 UR5, UR4, 0xb, URZ ;  /* 0x0000000b04057899 */ /* 0x000fe4000800063f */
[----:B------:R-:W-:Y:S02]  /*0780*/  USHF.L.U32 UR4, UR4, 0x1, URZ ;  /* 0x0000000104047899 */ /* 0x000fe4000800063f */
[----:B------:R-:W-:-:S04]  /*0790*/  UIADD3 UR6, -UR7, 0x100000, URZ ;  /* 0x0010000007067890 */ /* 0x000fc8000fffe13f */
[----:B------:R-:W-:Y:S02]  /*07a0*/  USHF.L.U32 UR7, UR6, 0xb, URZ ;  /* 0x0000000b06077899 */ /* 0x000fe4000800063f */
[----:B------:R-:W-:Y:S01]  /*07b0*/  USHF.L.U32 UR6, UR6, 0x1, URZ ;  /* 0x0000000106067899 */ /* 0x000fe2000800063f */
[----:B------:R-:W1:Y:S03]  /*07c0*/  FENCE.VIEW.ASYNC.S ;  /* 0x00000000000073c6 */ /* 0x000e660000000000 */
[----:B-1----:R1:W1:Y:S08]  /*07d0*/  SYNCS.EXCH.64 URZ, [UR8+0x30], UR4 ;  /* 0x00003004083f75b2 */ /* 0x0022700008000100 */
[----:B------:R1:W1:Y:S01]  /*07e0*/  SYNCS.EXCH.64 URZ, [UR8+0x50], UR6 ;  /* 0x00005006083f75b2 */ /* 0x0002620008000100 */
[----:B------:R1:W1:Y:S01]  /*07f0*/  SYNCS.EXCH.64 URZ, [UR8+0x38], UR4 ;  /* 0x00003804083f75b2 */ /* 0x0002620008000100 */
[----:B------:R1:W1:Y:S01]  /*0800*/  SYNCS.EXCH.64 URZ, [UR8+0x58], UR6 ;  /* 0x00005806083f75b2 */ /* 0x0002620008000100 */
[----:B------:R1:W1:Y:S01]  /*0810*/  SYNCS.EXCH.64 URZ, [UR8+0x40], UR4 ;  /* 0x00004004083f75b2 */ /* 0x0002620008000100 */
[----:B------:R1:W1:Y:S01]  /*0820*/  SYNCS.EXCH.64 URZ, [UR8+0x60], UR6 ;  /* 0x00006006083f75b2 */ /* 0x0002620008000100 */
[----:B------:R1:W1:Y:S01]  /*0830*/  SYNCS.EXCH.64 URZ, [UR8+0x48], UR4 ;  /* 0x00004804083f75b2 */ /* 0x0002620008000100 */
[----:B------:R1:W1:Y:S01]  /*0840*/  SYNCS.EXCH.64 URZ, [UR8+0x68], UR6 ;  /* 0x00006806083f75b2 */ /* 0x0002620008000100 */
[----:B------:R-:W-:Y:S01]  /*0850*/  NOP ;  /* 0x0000000000007918 */ /* 0x000fe20000000000 */
.L_x_7:
[----:B------:R-:W5:Y:S01]  /*0860*/  S2R R5, SR_CTAID.Y ;  /* 0x0000000000057919 */ /* 0x000f620000002600 */
[----:B-1----:R-:W-:Y:S01]  /*0870*/  ISETP.NE.AND P2, PT, R3, 0x1, PT ;  /* 0x000000010300780c */ /* 0x002fe20003f45270 */
[----:B------:R-:W1:Y:S01]  /*0880*/  S2UR UR45, SR_CgaCtaId ;  /* 0x00000000002d79c3 */ /* 0x000e620000008800 */
[----:B------:R-:W-:Y:S01]  /*0890*/  ELECT P0, URZ, PT ;  /* 0x00000000003f782f */ /* 0x000fe20003800000 */
[----:B------:R-:W2:Y:S01]  /*08a0*/  SHFL.IDX PT, R0, R0, RZ, 0x1f ;  /* 0x00001fff00007589 */ /* 0x000ea200000e0000 */
[----:B------:R-:W-:Y:S01]  /*08b0*/  UMOV UR4, 0x20 ;  /* 0x0000002000047882 */ /* 0x000fe20000000000 */
[----:B------:R-:W-:Y:S01]  /*08c0*/  UISETP.EQ.AND UP2, UPT, UR58, 0x2, !UP1 ;  /* 0x000000023a00788c */ /* 0x000fe2000cf42270 */
[----:B------:R-:W-:Y:S01]  /*08d0*/  NOP ;  /* 0x0000000000007918 */ /* 0x000fe20000000000 */
[----:B------:R-:W3:Y:S01]  /*08e0*/  S2R R4, SR_CTAID.X ;  /* 0x0000000000047919 */ /* 0x000ee20000002500 */
[----:B------:R-:W-:Y:S01]  /*08f0*/  USEL UR37, URZ, 0x1, !UP0 ;  /* 0x000000013f257887 */ /* 0x000fe2000c000000 */
[----:B------:R-:W-:Y:S01]  /*0900*/  BSSY B6, `(.L_x_8) ;  /* 0x0002d25000067945 */ /* 0x000fe20003800000 */
[----:B------:R-:W-:-:S03]  /*0910*/  USEL UR59, URZ, 0x1, !UP2 ;  /* 0x000000013f3b7887 */ /* 0x000fc6000d000000 */
[----:B------:R-:W3:Y:S01]  /*0920*/  @P2 LDC R7, c[0x0][0x10] ;  /* 0x00000400ff072b82 */ /* 0x000ee20000000800 */
[----:B------:R-:W-:-:S07]  /*0930*/  @P2 MOV R3, RZ ;  /* 0x000000ff00032202 */ /* 0x000fce0000000f00 */
[----:B------:R-:W4:Y:S01]  /*0940*/  @!P2 LDC R9, c[0x0][0xc] ;  /* 0x00000300ff09ab82 */ /* 0x000f220000000800 */
[----:B--2---:R-:W-:Y:S02]  /*0950*/  ISETP.NE.OR P0, PT, R0, RZ, !P0 ;  /* 0x000000ff0000720c */ /* 0x004fe40004705670 */
[----:B-----5:R-:W-:-:S04]  /*0960*/  @P2 MOV R0, R5 ;  /* 0x0000000500002202 */ /* 0x020fc80000000f00 */
[----:B------:R-:W-:Y:S02]  /*0970*/  @P2 MOV R2, R0 ;  /* 0x0000000000022202 */ /* 0x000fe40000000f00 */
[----:B------:R-:W-:Y:S02]  /*0980*/  @!P2 MOV R0, R5 ;  /* 0x000000050000a202 */ /* 0x000fe40000000f00 */
[----:B------:R-:W-:-:S03]  /*0990*/  MOV R5, RZ ;  /* 0x000000ff00057202 */ /* 0x000fc60000000f00 */
[----:B------:R-:W-:Y:S01]  /*09a0*/  VOTEU.ALL UP3, P0 ;  /* 0x00000000003f7886 */ /* 0x000fe20000060000 */
[----:B---3--:R-:W-:Y:S01]  /*09b0*/  @P2 IMAD.WIDE.U32 R6, R4, R7, R2 ;  /* 0x0000000704062225 */ /* 0x008fe200078e0002 */
[----:B------:R-:W-:Y:S01]  /*09c0*/  VOTEU.ALL UP0, P0 ;  /* 0x00000000003f7886 */ /* 0x000fe20000000000 */
[----:B------:R-:W-:Y:S01]  /*09d0*/  VOTEU.ALL UP2, P0 ;  /* 0x00000000003f7886 */ /* 0x000fe20000040000 */
[----:B------:R-:W-:Y:S01]  /*09e0*/  PLOP3.LUT P0, PT, PT, PT, UP1, 0x80, 0x0 ;  /* 0x000000000000781c */ /* 0x000fe20003f0f018 */
[----:B----4-:R-:W-:Y:S01]  /*09f0*/  @!P2 IMAD.WIDE.U32 R2, R9, R0, R4 ;  /* 0x000000000902a225 */ /* 0x010fe200078e0004 */
[----:B------:R-:W-:Y:S01]  /*0a00*/  @P2 MOV R9, RZ ;  /* 0x000000ff00092202 */ /* 0x000fe20000000f00 */
[----:B------:R-:W-:Y:S01]  /*0a10*/  @!UP3 UMOV UR6, 0x400 ;  /* 0x000004000006b882 */ /* 0x000fe20000000000 */
[----:B------:R-:W-:-:S04]  /*0a20*/  @!UP3 UIADD3 UR4, -UR4, 0x100000, URZ ;  /* 0x001000000404b890 */ /* 0x000fc8000fffe13f */
[----:B------:R-:W-:Y:S02]  /*0a30*/  @!UP3 USHF.L.U32 UR5, UR4, 0xb, URZ ;  /* 0x0000000b0405b899 */ /* 0x000fe4000800063f */
[----:B------:R-:W-:Y:S01]  /*0a40*/  @!UP3 USHF.L.U32 UR4, UR4, 0x1, URZ ;  /* 0x000000010404b899 */ /* 0x000fe2000800063f */
[----:B------:R-:W-:Y:S01]  /*0a50*/  @P2 MOV R19, R6 ;  /* 0x0000000600132202 */ /* 0x000fe20000000f00 */
[----:B-1----:R-:W-:Y:S01]  /*0a60*/  @!UP3 ULEA UR8, UR45, UR6, 0x18 ;  /* 0x000000062d08b291 */ /* 0x002fe2000f8ec03f */
[----:B------:R-:W-:Y:S01]  /*0a70*/  @P2 IADD3 R16, R7, R9, RZ ;  /* 0x0000000907102210 */ /* 0x000fe20007ffe0ff */
[----:B------:R-:W-:Y:S01]  /*0a80*/  UISETP.GE.U32.AND UP3, UPT, UR9, 0x2, UPT ;  /* 0x000000020900788c */ /* 0x000fe2000bf66070 */
[----:B------:R-:W-:Y:S01]  /*0a90*/  @!P2 MOV R16, R3 ;  /* 0x000000030010a202 */ /* 0x000fe20000000f00 */
[----:B------:R-:W-:Y:S01]  /*0aa0*/  ULDC UR6, c[0x0][0xc] ;  /* 0x0000030000067ab9 */ /* 0x000fe20000000800 */
[----:B------:R-:W-:Y:S01]  /*0ab0*/  ULDC UR7, c[0x0][0x10] ;  /* 0x0000040000077ab9 */ /* 0x000fe20000000800 */
[----:B------:R-:W-:Y:S01]  /*0ac0*/  USEL UR59, UR59, 0x2, UP3 ;  /* 0x000000023b3b7887 */ /* 0x000fe20009800000 */
[----:B------:R-:W-:Y:S01]  /*0ad0*/  @!P2 MOV R19, R2 ;  /* 0x000000020013a202 */ /* 0x000fe20000000f00 */
[----:B------:R1:W-:Y:S01]  /*0ae0*/  STL [R1+0x200], R16 ;  /* 0x0002001001007387 */ /* 0x0003e20000100800 */
[----:B------:R-:W-:-:S03]  /*0af0*/  USEL UR37, UR37, 0x2, UP3 ;  /* 0x0000000225257887 */ /* 0x000fc60009800000 */
[----:B------:R-:W2:Y:S02]  /*0b00*/  FENCE.VIEW.ASYNC.S ;  /* 0x00000000000073c6 */ /* 0x000ea40000000000 */
[----:B--2---:R-:W2:Y:S01]  /*0b10*/  @!UP0 SYNCS.EXCH.64 URZ, [UR8+0x70], UR4 ;  /* 0x00007004083f85b2 */ /* 0x004ea20008000100 */
[----:B------:R3:W2:Y:S01]  /*0b20*/  @!UP2 SYNCS.EXCH.64 URZ, [UR8+0x78], UR4 ;  /* 0x00007804083fa5b2 */ /* 0x0006a20008000100 */
[----:B------:R-:W-:Y:S01]  /*0b30*/  NOP ;  /* 0x0000000000007918 */ /* 0x000fe20000000000 */
[----:B---3--:R-:W-:-:S03]  /*0b40*/  UIMAD.WIDE.U32 UR4, UR6, UR7, URZ ;  /* 0x00000007060472a5 */ /* 0x008fc6000f8e003f */
[----:B------:R-:W-:Y:S02]  /*0b50*/  ULDC UR6, c[0x0][0x14] ;  /* 0x0000050000067ab9 */ /* 0x000fe40000000800 */
[----:B------:R-:W-:Y:S02]  /*0b60*/  UIMAD.WIDE.U32 UR54, UR4, UR6, URZ ;  /* 0x00000006043672a5 */ /* 0x000fe4000f8e003f */
[----:B------:R-:W-:-:S04]  /*0b70*/  UIMAD UR53, UR5, UR6, URZ ;  /* 0x00000006053572a4 */ /* 0x000fc8000f8e023f */
[----:B------:R-:W-:Y:S01]  /*0b80*/  UIADD3 UR53, UR55, UR53, URZ ;  /* 0x0000003537357290 */ /* 0x000fe2000fffe03f */
[----:B--2---:R-:W-:Y:S06]  /*0b90*/  BAR.SYNC.DEFER_BLOCKING 0x0 ;  /* 0x0000000000007b1d */ /* 0x004fec0000010000 */
[----:B-1----:R-:W-:Y:S05]  /*0ba0*/  @!P0 BRA `(.L_x_9) ;  /* 0x0000029400488947 */ /* 0x002fea0003800000 */
[----:B------:R-:W-:-:S06]  /*0bb0*/  UISETP.GT.U32.AND UP0, UPT, UR9, 0x1, UPT ;  /* 0x000000010900788c */ /* 0x000fcc000bf04070 */
[----:B------:R-:W-:-:S13]  /*0bc0*/  PLOP3.LUT P0, PT, PT, PT, UP0, 0x80, 0x0 ;  /* 0x000000000000781c */ /* 0x000fda0003f0f008 */
[----:B------:R-:W-:Y:S05]  /*0bd0*/  @P0 BRA `(.L_x_10) ;  /* 0x000002cc00dc0947 */ /* 0x000fea0003800000 */
[----:B------:R-:W-:Y:S01]  /*0be0*/  PRMT R2, RZ, 0x7610, R2 ;  /* 0x00007610ff027816 */ /* 0x000fe20000000002 */
[----:B------:R-:W-:Y:S01]  /*0bf0*/  ULDC.64 UR4, c[0x0][0x8f8] ;  /* 0x00023e0000047ab9 */ /* 0x000fe20000000a00 */
[----:B------:R-:W-:Y:S01]  /*0c00*/  UMOV UR49, 0xffffffff ;  /* 0xffffffff00317882 */ /* 0x000fe20000000000 */
[----:B------:R-:W-:Y:S01]  /*0c10*/  ISETP.GE.U32.AND P0, PT, R19, UR4, PT ;  /* 0x0000000413007c0c */ /* 0x000fe2000bf06070 */
[----:B------:R-:W-:Y:S01]  /*0c20*/  UMOV UR51, 0xffffffff ;  /* 0xffffffff00337882 */ /* 0x000fe20000000000 */
[----:B------:R1:W-:Y:S01]  /*0c30*/  STL.S16 [R1+0x204], R2 ;  /* 0x0002040201007387 */ /* 0x0003e20000100600 */
[----:B------:R-:W-:Y:S02]  /*0c40*/  MOV R22, 0xffffffff ;  /* 0xffffffff00167802 */ /* 0x000fe40000000f00 */
[----:B------:R-:W-:Y:S02]  /*0c50*/  ISETP.GE.U32.AND.EX P0, PT, R16, UR5, PT, P0 ;  /* 0x0000000510007c0c */ /* 0x000fe4000bf06100 */
[----:B------:R-:W-:-:S11]  /*0c60*/  PRMT R6, RZ, 0x7610, R6 ;  /* 0x00007610ff067816 */ /* 0x000fd60000000006 */
[----:B-1----:R-:W-:Y:S05]  /*0c70*/  @P0 BRA `(.L_x_11) ;  /* 0x0000000400680947 */ /* 0x002fea0003800000 */
[----:B------:R-:W1:Y:S01]  /*0c80*/  LDC.64 R12, c[0x0][0x8d0] ;  /* 0x00023400ff0c7b82 */ /* 0x000e620000000a00 */
[----:B------:R-:W-:Y:S02]  /*0c90*/  MOV R2, R19 ;  /* 0x0000001300027202 */ /* 0x000fe40000000f00 */
[----:B------:R-:W-:-:S05]  /*0ca0*/  MOV R3, R16 ;  /* 0x0000001000037202 */ /* 0x000fca0000000f00 */
[----:B------:R-:W2:Y:S08]  /*0cb0*/  LDC R10, c[0x0][0x8d8] ;  /* 0x00023600ff0a7b82 */ /* 0x000eb00000000800 */
[----:B------:R-:W3:Y:S01]  /*0cc0*/  LDC.64 R14, c[0x0][0x8c8] ;  /* 0x00023200ff0e7b82 */ /* 0x000ee20000000a00 */
[----:B-1----:R-:W-:-:S04]  /*0cd0*/  ISETP.NE.U32.AND P0, PT, R12, RZ, PT ;  /* 0x000000ff0c00720c */ /* 0x002fc80003f05070 */
[----:B------:R-:W-:-:S13]  /*0ce0*/  ISETP.NE.AND.EX P0, PT, R13, RZ, PT, P0 ;  /* 0x000000ff0d00720c */ /* 0x000fda0003f05300 */
[----:B--23--:R-:W-:Y:S05]  /*0cf0*/  @!P0 BRA `(.L_x_12) ;  /* 0x0000000000288947 */ /* 0x00cfea0003800000 */
[----:B------:R-:W1:Y:S02]  /*0d00*/  LDC R2, c[0x0][0x8dc] ;  /* 0x00023700ff027b82 */ /* 0x000e640000000800 */
[----:B-1----:R-:W-:-:S04]  /*0d10*/  IADD3 R9, P0, R19, R2, RZ ;  /* 0x0000000213097210 */ /* 0x002fc80007f1e0ff */
[----:B------:R-:W-:-:S05]  /*0d20*/  IADD3.X R11, RZ, R16, RZ, P0, !PT ;  /* 0x00000010ff0b7210 */ /* 0x000fca00007fe4ff */
[----:B------:R-:W-:-:S04]  /*0d30*/  IMAD.WIDE.U32 R2, R11, R12, RZ ;  /* 0x0000000c0b027225 */ /* 0x000fc800078e00ff */
[----:B------:R-:W-:-:S04]  /*0d40*/  IMAD.WIDE.U32 R6, P0, R9, R13, R2 ;  /* 0x0000000d09067225 */ /* 0x000fc80007800002 */
[----:B------:R-:W-:Y:S01]  /*0d50*/  IMAD.WIDE.U32 R2, R9, R12, RZ ;  /* 0x0000000c09027225 */ /* 0x000fe200078e00ff */
[----:B------:R-:W-:Y:S02]  /*0d60*/  IADD3.X R9, RZ, RZ, RZ, P0, !PT ;  /* 0x000000ffff097210 */ /* 0x000fe400007fe4ff */
[----:B------:R-:W-:Y:S02]  /*0d70*/  MOV R8, R7 ;  /* 0x0000000700087202 */ /* 0x000fe40000000f00 */
[----:B------:R-:W-:-:S05]  /*0d80*/  IADD3 RZ, P0, R3, R6, RZ ;  /* 0x0000000603ff7210 */ /* 0x000fca0007f1e0ff */
[----:B------:R-:W-:-:S08]  /*0d90*/  IMAD.WIDE.U32.X R2, R11, R13, R8, P0 ;  /* 0x0000000d0b027225 */ /* 0x000fd000000e0408 */
.L_x_12:
[-CC-:B------:R-:W-:Y:S01]  /*0da0*/  SHF.R.U64 R22, R2, R10.reuse, R3.reuse ;  /* 0x0000000a02167219 */ /* 0x180fe20000001203 */
[----:B------:R-:W1:Y:S01]  /*0db0*/  LDC.64 R20, c[0x0][0x8e8] ;  /* 0x00023a00ff147b82 */ /* 0x000e620000000a00 */
[----:B------:R-:W-:Y:S01]  /*0dc0*/  SHF.R.U32.HI R2, RZ, R10, R3 ;  /* 0x0000000aff027219 */ /* 0x000fe20000011603 */
[----:B------:R-:W-:Y:S01]  /*0dd0*/  ULDC UR4, c[0x0][0x150] ;  /* 0x0000540000047ab9 */ /* 0x000fe20000000800 */
[----:B------:R-:W-:Y:S02]  /*0de0*/  IADD3 R9, P0, RZ, -R22, RZ ;  /* 0x80000016ff097210 */ /* 0x000fe40007f1e0ff */
[----:B------:R-:W-:Y:S02]  /*0df0*/  I2FP.F32.U32 R5, R4 ;  /* 0x0000000400057245 */ /* 0x000fe40000201000 */
[----:B------:R-:W-:Y:S01]  /*0e00*/  IADD3.X R11, RZ, ~R2, RZ, P0, !PT ;  /* 0x80000002ff0b7210 */ /* 0x000fe200007fe4ff */
[----:B------:R-:W2:Y:S01]  /*0e10*/  LDC R8, c[0x0][0x8c0] ;  /* 0x00023000ff087b82 */ /* 0x000ea20000000800 */
[----:B------:R-:W-:Y:S01]  /*0e20*/  MOV R2, R19 ;  /* 0x0000001300027202 */ /* 0x000fe20000000f00 */
[----:B------:R-:W-:Y:S01]  /*0e30*/  FMUL R5, R5, UR4 ;  /* 0x0000000405057c20 */ /* 0x000fe20008400000 */
[----:B------:R-:W-:Y:S01]  /*0e40*/  MOV R3, R16 ;  /* 0x0000001000037202 */ /* 0x000fe20000000f00 */
[----:B------:R-:W-:Y:S01]  /*0e50*/  IMAD R6, R11, R14, RZ ;  /* 0x0000000e0b067224 */ /* 0x000fe200078e02ff */
[----:B------:R-:W-:-:S03]  /*0e60*/  ULDC UR4, c[0x0][0x154] ;  /* 0x0000550000047ab9 */ /* 0x000fc60000000800 */
[----:B------:R-:W3:Y:S01]  /*0e70*/  LDC R7, c[0x0][0x144] ;  /* 0x00005100ff077b82 */ /* 0x000ee20000000800 */
[C---:B------:R-:W-:Y:S01]  /*0e80*/  IMAD.WIDE.U32 R2, R9.reuse, R14, R2 ;  /* 0x0000000e09027225 */ /* 0x040fe200078e0002 */
[----:B------:R-:W4:Y:S03]  /*0e90*/  F2I.U32.TRUNC.NTZ R5, R5 ;  /* 0x0000000500057305 */ /* 0x000f26000020f000 */
[----:B------:R-:W-:-:S03]  /*0ea0*/  IMAD R9, R9, R15, R6 ;  /* 0x0000000f09097224 */ /* 0x000fc600078e0206 */
[----:B------:R-:W5:Y:S01]  /*0eb0*/  LDC R10, c[0x0][0x8b0] ;  /* 0x00022c00ff0a7b82 */ /* 0x000f620000000800 */
[----:B-1----:R-:W-:Y:S02]  /*0ec0*/  ISETP.NE.U32.AND P0, PT, R20, RZ, PT ;  /* 0x000000ff1400720c */ /* 0x002fe40003f05070 */
[----:B------:R-:W-:Y:S02]  /*0ed0*/  IADD3 R3, R3, R9, RZ ;  /* 0x0000000903037210 */ /* 0x000fe40007ffe0ff */
[----:B------:R-:W-:-:S03]  /*0ee0*/  ISETP.NE.AND.EX P0, PT, R21, RZ, PT, P0 ;  /* 0x000000ff1500720c */ /* 0x000fc60003f05300 */
[----:B------:R-:W1:Y:S01]  /*0ef0*/  LDC R15, c[0x0][0x900] ;  /* 0x00024000ff0f7b82 */ /* 0x000e620000000800 */
[--C-:B--2---:R-:W-:Y:S02]  /*0f00*/  SHF.R.U64 R12, R2, R8, R3.reuse ;  /* 0x00000008020c7219 */ /* 0x104fe40000001203 */
[----:B------:R-:W-:Y:S02]  /*0f10*/  I2FP.F32.U32 R2, R0 ;  /* 0x0000000000027245 */ /* 0x000fe40000201000 */
[----:B----4-:R-:W-:Y:S02]  /*0f20*/  IADD3 R6, -R5, RZ, RZ ;  /* 0x000000ff05067210 */ /* 0x010fe40007ffe1ff */
[----:B------:R-:W-:Y:S01]  /*0f30*/  SHF.R.U32.HI R5, RZ, R8, R3 ;  /* 0x00000008ff057219 */ /* 0x000fe20000011603 */
[----:B------:R-:W2:Y:S01]  /*0f40*/  LDC R13, c[0x0][0x148] ;  /* 0x00005200ff0d7b82 */ /* 0x000ea20000000800 */
[----:B------:R-:W-:Y:S01]  /*0f50*/  FMUL R3, R2, UR4 ;  /* 0x0000000402037c20 */ /* 0x000fe20008400000 */
[----:B---3--:R-:W-:Y:S01]  /*0f60*/  IMAD R8, R7, R6, R4 ;  /* 0x0000000607087224 */ /* 0x008fe200078e0204 */
[----:B------:R-:W-:-:S02]  /*0f70*/  MOV R2, 0xffffffff ;  /* 0xffffffff00027802 */ /* 0x000fc40000000f00 */
[----:B------:R-:W-:Y:S01]  /*0f80*/  MOV R6, 0x1 ;  /* 0x0000000100067802 */ /* 0x000fe20000000f00 */
[----:B------:R3:W4:Y:S02]  /*0f90*/  F2I.U32.TRUNC.NTZ R11, R3 ;  /* 0x00000003000b7305 */ /* 0x000724000020f000 */
[----:B------:R-:W2:Y:S01]  /*0fa0*/  LDC R17, c[0x0][0x8a8] ;  /* 0x00022a00ff117b82 */ /* 0x000ea20000000800 */
[-CC-:B-----5:R-:W-:Y:S02]  /*0fb0*/  SHF.R.U64 R25, R12, R10.reuse, R5.reuse ;  /* 0x0000000a0c197219 */ /* 0x1a0fe40000001205 */
[----:B------:R-:W-:-:S05]  /*0fc0*/  SHF.R.U32.HI R4, RZ, R10, R5 ;  /* 0x0000000aff047219 */ /* 0x000fca0000011605 */
[----:B------:R-:W2:Y:S01]  /*0fd0*/  LDC R14, c[0x0][0x8f0] ;  /* 0x00023c00ff0e7b82 */ /* 0x000ea20000000800 */
[-C--:B-1----:R-:W-:Y:S02]  /*0fe0*/  SHF.L.U32 R2, R2, R15.reuse, RZ ;  /* 0x0000000f02027219 */ /* 0x082fe400000006ff */
[-CC-:B------:R-:W-:Y:S02]  /*0ff0*/  SHF.R.U64 R18, R25, R15.reuse, R4.reuse ;  /* 0x0000000f19127219 */ /* 0x180fe40000001204 */
[-C--:B------:R-:W-:Y:S02]  /*1000*/  SHF.R.U32.HI R4, RZ, R15.reuse, R4 ;  /* 0x0000000fff047219 */ /* 0x080fe40000011604 */
[----:B------:R-:W-:Y:S01]  /*1010*/  LOP3.LUT R10, RZ, R2, RZ, 0x33, !PT ;  /* 0x00000002ff0a7212 */ /* 0x000fe200078e33ff */
[----:B------:R-:W1:Y:S01]  /*1020*/  LDC R23, c[0x0][0x8e0] ;  /* 0x00023800ff177b82 */ /* 0x000e620000000800 */
[----:B------:R-:W-:Y:S02]  /*1030*/  SHF.L.U32 R9, R6, R15, RZ ;  /* 0x0000000f06097219 */ /* 0x000fe400000006ff */
[----:B------:R-:W-:-:S02]  /*1040*/  MOV R2, R18 ;  /* 0x0000001200027202 */ /* 0x000fc40000000f00 */
[----:B---3--:R-:W-:-:S03]  /*1050*/  MOV R3, R4 ;  /* 0x0000000400037202 */ /* 0x008fc60000000f00 */
[----:B------:R-:W3:Y:S01]  /*1060*/  LDC R16, c[0x0][0x8b8] ;  /* 0x00022e00ff107b82 */ /* 0x000ee20000000800 */
[----:B----4-:R-:W-:Y:S05]  /*1070*/  @!P0 BRA `(.L_x_13) ;  /* 0x0000000000288947 */ /* 0x010fea0003800000 */
[----:B------:R-:W4:Y:S02]  /*1080*/  LDC R7, c[0x0][0x8f4] ;  /* 0x00023d00ff077b82 */ /* 0x000f240000000800 */
[----:B----4-:R-:W-:-:S04]  /*1090*/  IADD3 R7, P0, R18, R7, RZ ;  /* 0x0000000712077210 */ /* 0x010fc80007f1e0ff */
        /* <DEDUP_REMOVED lines=8> */
.L_x_13:
[----:B--2---:R-:W-:Y:S02]  /*1120*/  SHF.R.U64 R2, R2, R14, R3 ;  /* 0x0000000e02027219 */ /* 0x004fe40000001203 */
[----:B------:R-:W-:Y:S02]  /*1130*/  IADD3 R11, -R11, RZ, RZ ;  /* 0x000000ff0b0b7210 */ /* 0x000fe40007ffe1ff */
[----:B------:R-:W-:Y:S02]  /*1140*/  LOP3.LUT R10, R25, R10, RZ, 0xc0, !PT ;  /* 0x0000000a190a7212 */ /* 0x000fe400078ec0ff */
[----:B------:R-:W-:Y:S01]  /*1150*/  IADD3 R3, R17, -0x1, RZ ;  /* 0xffffffff11037810 */ /* 0x000fe20007ffe0ff */
[----:B------:R-:W-:Y:S01]  /*1160*/  @P2 IMAD R8, R13, R11, R0 ;  /* 0x0000000b0d082224 */ /* 0x000fe200078e0200 */
[----:B------:R-:W-:Y:S01]  /*1170*/  IADD3 R4, -R2, RZ, RZ ;  /* 0x000000ff02047210 */ /* 0x000fe20007ffe1ff */
[----:B------:R-:W-:Y:S01]  /*1180*/  IMAD R9, R9, R2, R10 ;  /* 0x0000000209097224 */ /* 0x000fe200078e020a */
[----:B------:R-:W-:-:S02]  /*1190*/  LOP3.LUT R3, R12, R3, RZ, 0xc0, !PT ;  /* 0x000000030c037212 */ /* 0x000fc400078ec0ff */
[----:B------:R-:W-:Y:S01]  /*11a0*/  R2UR UR51, R22 ;  /* 0x00000000163372ca */ /* 0x000fe200000e0000 */
[----:B-1----:R-:W-:Y:S01]  /*11b0*/  IMAD R0, R4, R23, R18 ;  /* 0x0000001704007224 */ /* 0x002fe200078e0212 */
[----:B------:R-:W-:Y:S01]  /*11c0*/  MOV R6, 0x1 ;  /* 0x0000000100067802 */ /* 0x000fe20000000f00 */
[----:B---3--:R-:W-:Y:S02]  /*11d0*/  IMAD R8, R9, R16, R8 ;  /* 0x0000001009087224 */ /* 0x008fe400078e0208 */
[----:B------:R-:W-:-:S05]  /*11e0*/  IMAD R3, R0, R17, R3 ;  /* 0x0000001100037224 */ /* 0x000fca00078e0203 */
[----:B------:R-:W-:Y:S02]  /*11f0*/  SEL R0, R3, R8, !P2 ;  /* 0x0000000803007207 */ /* 0x000fe40005000000 */
[----:B------:R-:W-:Y:S02]  /*1200*/  SEL R22, R8, R3, !P2 ;  /* 0x0000000308167207 */ /* 0x000fe40005000000 */
[----:B------:R-:W-:-:S15]  /*1210*/  R2UR UR49, R0 ;  /* 0x00000000003172ca */ /* 0x000fde00000e0000 */
.L_x_11:
[----:B------:R-:W-:-:S08]  /*1220*/  NOP ;  /* 0x0000000000007918 */ /* 0x000fd00000000000 */
[----:B------:R-:W1:Y:S02]  /*1230*/  USETMAXREG.TRY_ALLOC.CTAPOOL UP0, 0xf0 ;  /* 0x000000f0000079c8 */ /* 0x000e640008000600 */
[----:B-1----:R-:W-:-:S13]  /*1240*/  PLOP3.LUT P0, PT, PT, PT, UP0, 0x80, 0x0 ;  /* 0x000000000000781c */ /* 0x002fda0003f0f008 */
[----:B------:R-:W-:Y:S05]  /*1250*/  @!P0 BRA `(.L_x_11) ;  /* 0xfffffffc00f08947 */ /* 0x000fea000383ffff */
[----:B------:R-:W-:Y:S02]  /*1260*/  ULDC.64 UR4, c[0x0][0x590] ;  /* 0x0001640000047ab9 */ /* 0x000fe40000000a00 */
[----:B------:R-:W-:-:S04]  /*1270*/  ISETP.NE.U32.AND P0, PT, RZ, UR4, PT ;  /* 0x00000004ff007c0c */ /* 0x000fc8000bf05070 */
[----:B------:R-:W-:-:S13]  /*1280*/  ISETP.NE.AND.EX P0, PT, RZ, UR5, PT, P0 ;  /* 0x00000005ff007c0c */ /* 0x000fda000bf05300 */
[----:B------:R-:W-:Y:S05]  /*1290*/  @P0 BRA `(.L_x_14) ;  /* 0x0000000000340947 */ /* 0x000fea0003800000 */
[----:B------:R-:W-:Y:S02]  /*12a0*/  ULDC.64 UR4, c[0x0][0x588] ;  /* 0x0001620000047ab9 */ /* 0x000fe40000000a00 */
[----:B------:R-:W-:-:S04]  /*12b0*/  ISETP.NE.U32.AND P0, PT, RZ, UR4, PT ;  /* 0x00000004ff007c0c */ /* 0x000fc8000bf05070 */
[----:B------:R-:W-:-:S13]  /*12c0*/  ISETP.NE.AND.EX P0, PT, RZ, UR5, PT, P0 ;  /* 0x00000005ff007c0c */ /* 0x000fda000bf05300 */
[----:B------:R-:W-:Y:S05]  /*12d0*/  @!P0 BRA `(.L_x_15) ;  /* 0x0000000000148947 */ /* 0x000fea0003800000 */
[----:B------:R-:W1:Y:S02]  /*12e0*/  LDC.64 R16, c[0x0][0x588] ;  /* 0x00016200ff107b82 */ /* 0x000e640000000a00 */
[----:B-1----:R1:W5:Y:S01]  /*12f0*/  LDG.E R16, desc[UR56][R16.64] ;  /* 0x0000003810107981 */ /* 0x002362000c1e1900 */
[----:B------:R-:W-:-:S05]  /*1300*/  MOV R0, 0x1 ;  /* 0x0000000100007802 */ /* 0x000fca0000000f00 */
[----:B------:R1:W-:Y:S01]  /*1310*/  STL.S16 [R1+0x204], R0 ;  /* 0x0002040001007387 */ /* 0x0003e20000100600 */
[----:B------:R-:W-:Y:S05]  /*1320*/  BRA `(.L_x_14) ;  /* 0x0000000000107947 */ /* 0x000fea0003800000 */
.L_x_15:
[----:B------:R-:W-:Y:S01]  /*1330*/  MOV R0, 0x1 ;  /* 0x0000000100007802 */ /* 0x000fe20000000f00 */
[----:B------:R-:W-:Y:S02]  /*1340*/  ULDC UR4, c[0x0][0x580] ;  /* 0x0001600000047ab9 */ /* 0x000fe40000000800 */
[----:B------:R-:W-:Y:S02]  /*1350*/  MOV R16, UR4 ;  /* 0x0000000400107c02 */ /* 0x000fe40008000f00 */
[----:B------:R2:W-:Y:S05]  /*1360*/  STL.S16 [R1+0x204], R0 ;  /* 0x0002040001007387 */ /* 0x0005ea0000100600 */
.L_x_14:
        /* <DEDUP_REMOVED lines=10> */
[----:B------:R-:W-:Y:S05]  /*1410*/  BRA `(.L_x_16) ;  /* 0x0000000000087947 */ /* 0x000fea0003800000 */
.L_x_17:
[----:B------:R-:W-:Y:S02]  /*1420*/  ULDC UR4, c[0x0][0x5a0] ;  /* 0x0001680000047ab9 */ /* 0x000fe40000000800 */
[----:B-1----:R-:W-:-:S07]  /*1430*/  MOV R17, UR4 ;  /* 0x0000000400117c02 */ /* 0x002fce0008000f00 */
.L_x_16:
[----:B------:R-:W-:Y:S01]  /*1440*/  LOP3.LUT P1, RZ, R6, 0xff, RZ, 0xc0, !PT ;  /* 0x000000ff06ff7812 */ /* 0x000fe2000782c0ff */
[----:B------:R-:W-:Y:S01]  /*1450*/  UMOV UR36, URZ ;  /* 0x0000003f00247c82 */ /* 0x000fe20008000000 */
[----:B------:R-:W-:-:S11]  /*1460*/  PLOP3.LUT P0, PT, PT, PT, PT, 0x80, 0x0 ;  /* 0x000000000000781c */ /* 0x000fd60003f0f070 */
[----:B------:R-:W-:Y:S05]  /*1470*/  @!P1 BRA `(.L_x_18) ;  /* 0x00000288006c9947 */ /* 0x000fea0003800000 */
[----:B-12---:R-:W1:Y:S01]  /*1480*/  S2R R0, SR_TID.X ;  /* 0x0000000000007919 */ /* 0x006e620000002100 */
[----:B------:R-:W-:Y:S01]  /*1490*/  ULDC UR4, c[0x0][0x28c] ;  /* 0x0000a30000047ab9 */ /* 0x000fe20000000800 */
[----:B------:R-:W-:Y:S01]  /*14a0*/  MOV R18, 0x10 ;  /* 0x0000001000127802 */ /* 0x000fe20000000f00 */
[----:B------:R-:W-:Y:S02]  /*14b0*/  UIADD3 UR4, UR4, 0x3f, URZ ;  /* 0x0000003f04047890 */ /* 0x000fe4000fffe03f */
[----:B------:R-:W-:Y:S02]  /*14c0*/  ULOP3.LUT UR52, UR37, 0x1, URZ, 0xfc, !UPT ;  /* 0x0000000125347892 */ /* 0x000fe4000f8efc3f */
[----:B------:R-:W-:Y:S02]  /*14d0*/  USHF.R.S32.HI UR5, URZ, 0x1f, UR4 ;  /* 0x0000001f3f057899 */ /* 0x000fe40008011404 */
[----:B------:R-:W-:Y:S02]  /*14e0*/  ULOP3.LUT UR43, UR59, 0x1, URZ, 0xfc, !UPT ;  /* 0x000000013b2b7892 */ /* 0x000fe4000f8efc3f */
[----:B------:R-:W-:Y:S01]  /*14f0*/  ULEA.HI UR5, UR5, UR4, URZ, 0x6 ;  /* 0x0000000405057291 */ /* 0x000fe2000f8f303f */
[----:B------:R-:W-:Y:S01]  /*1500*/  ULDC.64 UR38, c[0x0][0x198] ;  /* 0x0000660000267ab9 */ /* 0x000fe20000000a00 */
[----:B------:R-:W-:-:S02]  /*1510*/  UMOV UR40, URZ ;  /* 0x0000003f00287c82 */ /* 0x000fc40008000000 */
[----:B------:R-:W-:Y:S01]  /*1520*/  USHF.R.S32.HI UR44, URZ, 0x6, UR5 ;  /* 0x000000063f2c7899 */ /* 0x000fe20008011405 */
[----:B------:R-:W-:Y:S01]  /*1530*/  UMOV UR41, URZ ;  /* 0x0000003f00297c82 */ /* 0x000fe20008000000 */
[----:B------:R-:W-:Y:S01]  /*1540*/  UMOV UR42, URZ ;  /* 0x0000003f002a7c82 */ /* 0x000fe20008000000 */
[----:B------:R-:W-:Y:S01]  /*1550*/  UMOV UR36, URZ ;  /* 0x0000003f00247c82 */ /* 0x000fe20008000000 */
[C---:B-1----:R-:W-:Y:S02]  /*1560*/  LOP3.LUT P0, RZ, R0.reuse, 0x4, RZ, 0xc0, !PT ;  /* 0x0000000400ff7812 */ /* 0x042fe4000780c0ff */
[----:B------:R-:W-:Y:S02]  /*1570*/  LOP3.LUT R182, R0, 0xff, RZ, 0xc0, !PT ;  /* 0x000000ff00b67812 */ /* 0x000fe400078ec0ff */
[----:B------:R-:W-:Y:S02]  /*1580*/  SEL R18, R18, 0xfffffff0, !P0 ;  /* 0xfffffff012127807 */ /* 0x000fe40004000000 */
[----:B------:R-:W-:-:S07]  /*1590*/  IADD3 R182, R182, 0x1f, RZ ;  /* 0x0000001fb6b67810 */ /* 0x000fce0007ffe0ff */
.L_x_977:
[----:B-1----:R-:W1:Y:S01]  /*15a0*/  S2R R0, SR_TID.X ;  /* 0x0000000000007919 */ /* 0x002e620000002100 */
[----:B------:R-:W2:Y:S01]  /*15b0*/  S2UR UR47, SR_CgaCtaId ;  /* 0x00000000002f79c3 */ /* 0x000ea20000008800 */
[----:B------:R-:W-:Y:S02]  /*15c0*/  UMOV UR46, 0x400 ;  /* 0x00000400002e7882 */ /* 0x000fe40000000000 */
[----:B--2---:R-:W-:Y:S01]  /*15d0*/  ULEA UR46, UR47, UR46, 0x18 ;  /* 0x0000002e2f2e7291 */ /* 0x004fe2000f8ec03f */
[----:B-1----:R-:W-:-:S04]  /*15e0*/  LOP3.LUT R0, R0, 0x80, RZ, 0xc0, !PT ;  /* 0x0000008000007812 */ /* 0x002fc800078ec0ff */
[----:B------:R-:W-:-:S06]  /*15f0*/  SHF.R.U32.HI R0, RZ, 0x7, R0 ;  /* 0x00000007ff007819 */ /* 0x000fcc0000011600 */
[----:B------:R-:W1:Y:S02]  /*1600*/  SHFL.IDX PT, R0, R0, RZ, 0x1f ;  /* 0x00001fff00007589 */ /* 0x000e6400000e0000 */
[----:B-1----:R-:W-:-:S13]  /*1610*/  R2UR UR4, R0 ;  /* 0x00000000000472ca */ /* 0x002fda00000e0000 */
[----:B------:R-:W-:-:S04]  /*1620*/  ULEA.HI UR5, UR4, UR4, URZ, 0x1 ;  /* 0x0000000404057291 */ /* 0x000fc8000f8f083f */
[----:B------:R-:W-:-:S04]  /*1630*/  ULOP3.LUT UR5, UR5, 0x7fffe, URZ, 0xc0, !UPT ;  /* 0x0007fffe05057892 */ /* 0x000fc8000f8ec03f */
[----:B------:R-:W-:-:S03]  /*1640*/  UIADD3 UR5, UR4, -UR5, URZ ;  /* 0x8000000504057290 */ /* 0x000fc6000fffe03f */
[----:B------:R-:W-:Y:S01]  /*1650*/  ULDC UR4, c[0x0][0x28c] ;  /* 0x0000a30000047ab9 */ /* 0x000fe20000000800 */
[----:B------:R-:W-:Y:S01]  /*1660*/  ULEA UR5, UR5, UR46, 0xd ;  /* 0x0000002e05057291 */ /* 0x000fe2000f8e683f */
[----:B------:R-:W-:-:S03]  /*1670*/  ISETP.LT.AND P0, PT, RZ, UR4, PT ;  /* 0x00000004ff007c0c */ /* 0x000fc6000bf01270 */
[----:B------:R-:W-:-:S04]  /*1680*/  UIADD3 UR5, UR5, 0x8400, URZ ;  /* 0x0000840005057890 */ /* 0x000fc8000fffe03f */
[----:B------:R-:W-:-:S04]  /*1690*/  USHF.R.U32.HI UR5, URZ, 0x4, UR5 ;  /* 0x000000043f057899 */ /* 0x000fc80008011605 */
[----:B------:R-:W-:Y:S02]  /*16a0*/  ULOP3.LUT UR48, UR5, 0x3fff, URZ, 0xc0, !UPT ;  /* 0x00003fff05307892 */ /* 0x000fe4000f8ec03f */
[----:B------:R-:W-:Y:S10]  /*16b0*/  @P0 BRA `(.L_x_19) ;  /* 0x0000000000400947 */ /* 0x000ff40003800000 */
[----:B------:R-:W-:Y:S01]  /*16c0*/  MOV R0, 0x0 ;  /* 0x0000000000007802 */ /* 0x000fe20000000f00 */
[----:B------:R-:W-:Y:S01]  /*16d0*/  ULDC.64 UR4, c[0x4][0x70] ;  /* 0x01001c0000047ab9 */ /* 0x000fe20000000a00 */
[----:B------:R-:W-:Y:S01]  /*16e0*/  ULDC.64 UR6, c[0x4][0x8] ;  /* 0x0100020000067ab9 */ /* 0x000fe20000000a00 */
[----:B------:R-:W-:Y:S01]  /*16f0*/  MOV R4, UR4 ;  /* 0x0000000400047c02 */ /* 0x000fe20008000f00 */
[----:B---3--:R1:W2:Y:S01]  /*1700*/  LDC.64 R2, c[0x4][R0] ;  /* 0x0100000000027b82 */ /* 0x0082a20000000a00 */
[----:B------:R-:W-:Y:S01]  /*1710*/  MOV R5, UR5 ;  /* 0x0000000500057c02 */ /* 0x000fe20008000f00 */
[----:B------:R-:W-:Y:S01]  /*1720*/  ULDC.64 UR4, c[0x4][0x78] ;  /* 0x01001e0000047ab9 */ /* 0x000fe20000000a00 */
[----:B------:R-:W-:Y:S02]  /*1730*/  MOV R10, UR6 ;  /* 0x00000006000a7c02 */ /* 0x000fe40008000f00 */
[----:B------:R-:W-:Y:S02]  /*1740*/  MOV R6, UR4 ;  /* 0x0000000400067c02 */ /* 0x000fe40008000f00 */
[----:B------:R-:W-:-:S02]  /*1750*/  MOV R7, UR5 ;  /* 0x0000000500077c02 */ /* 0x000fc40008000f00 */
[----:B------:R-:W-:Y:S02]  /*1760*/  MOV R11, UR7 ;  /* 0x00000007000b7c02 */ /* 0x000fe40008000f00 */
[----:B------:R-:W-:Y:S02]  /*1770*/  MOV R8, 0x1e1 ;  /* 0x000001e100087802 */ /* 0x000fe40000000f00 */
[----:B------:R-:W-:Y:S02]  /*1780*/  MOV R12, 0x1 ;  /* 0x00000001000c7802 */ /* 0x000fe40000000f00 */
[----:B-1----:R-:W-:-:S07]  /*1790*/  MOV R13, RZ ;  /* 0x000000ff000d7202 */ /* 0x002fce0000000f00 */
[----:B------:R-:W-:-:S07]  /*17a0*/  LEPC R20, `(.L_x_19) ;  /* 0x000000001014794e */ /* 0x000fce0000000000 */
[----:B--2--5:R-:W-:Y:S05]  /*17b0*/  CALL.ABS.NOINC R2 ;  /* 0x0000000002007343 */ /* 0x024fea0003c00000 */
.L_x_19:
[----:B------:R-:W-:-:S04]  /*17c0*/  MOV R0, UR52 ;  /* 0x0000003400007c02 */ /* 0x000fc80008000f00 */
[----:B------:R-:W-:-:S13]  /*17d0*/  ISETP.NE.AND P0, PT, R0, 0x3, PT ;  /* 0x000000030000780c */ /* 0x000fda0003f05270 */
[----:B------:R-:W-:Y:S05]  /*17e0*/  @!P0 BRA `(.L_x_20) ;  /* 0x0000000000048947 */ /* 0x000fea0003800000 */
[----:B------:R-:W-:Y:S01]  /*17f0*/  BPT.TRAP 0x1 ;  /* 0x000000040000795c */ /* 0x000fe20000300000 */
.L_x_20:
[----:B---3--:R-:W-:Y:S02]  /*1800*/  MOV R3, UR42 ;  /* 0x0000002a00037c02 */ /* 0x008fe40008000f00 */
[----:B------:R-:W-:Y:S02]  /*1810*/  MOV R0, UR41 ;  /* 0x0000002900007c02 */ /* 0x000fe40008000f00 */
[----:B------:R-:W-:Y:S02]  /*1820*/  LEA R3, R3, UR46, 0x3 ;  /* 0x0000002e03037c11 */ /* 0x000fe4000f8e18ff */
[----:B------:R-:W-:-:S04]  /*1830*/  SHF.L.U32 R0, R0, 0x1f, RZ ;  /* 0x0000001f00007819 */ /* 0x000fc800000006ff */
[----:B------:R1:W2:Y:S01]  /*1840*/  SYNCS.PHASECHK.TRANS64.TRYWAIT P1, [R3+URZ], R0 ;  /* 0x00000000030075a7 */ /* 0x0002a2000802017f */
[----:B------:R-:W-:Y:S05]  /*1850*/  @!P0 BRA `(.L_x_21) ;  /* 0x0000000000048947 */ /* 0x000fea0003800000 */
[----:B------:R-:W-:Y:S01]  /*1860*/  BPT.TRAP 0x1 ;  /* 0x000000040000795c */ /* 0x000fe20000300000 */
.L_x_21:
[----:B--2---:R-:W-:Y:S05]  /*1870*/  @P1 BRA `(.L_x_22) ;  /* 0x0000000000081947 */ /* 0x004fea0003800000 */
[----:B------:R-:W2:Y:S02]  /*1880*/  SYNCS.PHASECHK.TRANS64.TRYWAIT P1, [R3+URZ], R0 ;  /* 0x00000000030075a7 */ /* 0x000ea4000802017f */
[----:B--2---:R-:W-:Y:S05]  /*1890*/  @!P1 BRA `(.L_x_23) ;  /* 0x000002c000b49947 */ /* 0x004fea0003800000 */
.L_x_22:
[----:B------:R-:W-:-:S04]  /*18a0*/  UISETP.LT.AND UP0, UPT, UR44, 0x1, UPT ;  /* 0x000000012c00788c */ /* 0x000fc8000bf01270 */
[----:B------:R-:W-:-:S06]  /*18b0*/  USEL UR4, UR44, 0x1, UP0 ;  /* 0x000000012c047887 */ /* 0x000fcc0008000000 */
[----:B------:R-:W-:Y:S01]  /*18c0*/  MOV R2, UR4 ;  /* 0x0000000400027c02 */ /* 0x000fe20008000f00 */
[----:B------:R-:W-:Y:S05]  /*18d0*/  WARPSYNC.ALL ;  /* 0x0000000000007948 */ /* 0x000fea0003800000 */
[----:B------:R-:W-:-:S04]  /*18e0*/  IADD3 R2, -R2, UR44, RZ ;  /* 0x0000002c02027c10 */ /* 0x000fc8000fffe1ff */
[----:B------:R-:W-:Y:S01]  /*18f0*/  ISETP.GE.AND P1, PT, R2, 0x1, PT ;  /* 0x000000010200780c */ /* 0x000fe20003f26270 */
[----:B------:R-:W-:Y:S01]  /*1900*/  UIADD3 UR4, UR46, 0x20400, URZ ;  /* 0x000204002e047890 */ /* 0x000fe2000fffe03f */
[----:B------:R-:W-:Y:S01]  /*1910*/  WARPGROUP.ARRIVE ;  /* 0x00000000000079c5 */ /* 0x000fe20000000000 */
[----:B------:R-:W-:Y:S01]  /*1920*/  UMOV UR9, 0x40000040 ;  /* 0x4000004000097882 */ /* 0x000fe20000000000 */
[----:B------:R-:W-:Y:S01]  /*1930*/  UMOV UR11, 0x40000040 ;  /* 0x40000040000b7882 */ /* 0x000fe20000000000 */
[----:B------:R-:W-:Y:S01]  /*1940*/  USHF.R.U32.HI UR4, URZ, 0x4, UR4 ;  /* 0x000000043f047899 */ /* 0x000fe20008011604 */
[----:B------:R3:W-:Y:S03]  /*1950*/  STL [R1+0x2d0], R22 ;  /* 0x0002d01601007387 */ /* 0x0007e60000100800 */
[----:B------:R-:W-:Y:S01]  /*1960*/  ULOP3.LUT UR5, UR4, 0x3fff, URZ, 0xc0, !UPT ;  /* 0x00003fff04057892 */ /* 0x000fe2000f8ec03f */
[----:B------:R4:W-:Y:S01]  /*1970*/  STL [R1+0x2cc], R19 ;  /* 0x0002cc1301007387 */ /* 0x0009e20000100800 */
[----:B------:R-:W-:-:S02]  /*1980*/  ULOP3.LUT UR4, UR48, 0x10000, URZ, 0xfc, !UPT ;  /* 0x0001000030047892 */ /* 0x000fc4000f8efc3f */
[----:B------:R-:W-:Y:S01]  /*1990*/  ULOP3.LUT UR5, UR5, 0x10000, URZ, 0xfc, !UPT ;  /* 0x0001000005057892 */ /* 0x000fe2000f8efc3f */
[----:B------:R1:W-:Y:S01]  /*19a0*/  STL [R1+0x2c8], R18 ;  /* 0x0002c81201007387 */ /* 0x0003e20000100800 */
[----:B------:R-:W-:Y:S02]  /*19b0*/  ULEA UR6, UR42, UR4, 0xb ;  /* 0x000000042a067291 */ /* 0x000fe4000f8e583f */
[----:B------:R-:W-:Y:S01]  /*19c0*/  ULEA UR7, UR42, UR5, 0xb ;  /* 0x000000052a077291 */ /* 0x000fe2000f8e583f */
[----:B-----5:R2:W-:Y:S04]  /*19d0*/  STL [R1+0x2c4], R17 ;  /* 0x0002c41101007387 */ /* 0x0205e80000100800 */
[----:B------:R-:W-:Y:S01]  /*19e0*/  UMOV UR8, UR6 ;  /* 0x0000000600087c82 */ /* 0x000fe20008000000 */
[----:B------:R2:W-:Y:S01]  /*19f0*/  STL [R1+0x2c0], R16 ;  /* 0x0002c01001007387 */ /* 0x0005e20000100800 */
[----:B------:R-:W-:-:S02]  /*1a00*/  UMOV UR10, UR7 ;  /* 0x00000007000a7c82 */ /* 0x000fc40008000000 */
[----:B------:R-:W-:Y:S01]  /*1a10*/  HGMMA.64x256x16.F32 R24, gdesc[UR8], RZ, !UPT, gsb0 ;  /* 0x03e00000081879f0 */ /* 0x000fe2000c0008ff */
[----:B------:R2:W-:Y:S01]  /*1a20*/  STL [R1+0x2bc], R2 ;  /* 0x0002bc0201007387 */ /* 0x0005e20000100800 */
[----:B------:R-:W-:Y:S01]  /*1a30*/  UIADD3 UR8, UR6, 0x400, URZ ;  /* 0x0000040006087890 */ /* 0x000fe2000fffe03f */
[----:B------:R-:W-:Y:S01]  /*1a40*/  UMOV UR9, 0x40000040 ;  /* 0x4000004000097882 */ /* 0x000fe20000000000 */
[----:B------:R-:W-:Y:S02]  /*1a50*/  WARPGROUP.DEPBAR.LE gsb0, 0x0 ;  /* 0x00008000000079c5 */ /* 0x000fe40000010000 */
[----:B------:R-:W-:Y:S01]  /*1a60*/  STL.64 [R1], R24 ;  /* 0x0000001801007387 */ /* 0x000fe20000100a00 */
[----:B------:R-:W-:Y:S02]  /*1a70*/  MOV R235, R46 ;  /* 0x0000002e00eb7202 */ /* 0x000fe40000000f00 */
[----:B------:R-:W-:Y:S01]  /*1a80*/  MOV R234, R47 ;  /* 0x0000002f00ea7202 */ /* 0x000fe20000000f00 */
[----:B------:R-:W-:Y:S01]  /*1a90*/  STL.64 [R1+0x8], R26 ;  /* 0x0000081a01007387 */ /* 0x000fe20000100a00 */
[----:B------:R-:W-:-:S02]  /*1aa0*/  MOV R233, R48 ;  /* 0x0000003000e97202 */ /* 0x000fc40000000f00 */
[----:B------:R-:W-:Y:S01]  /*1ab0*/  MOV R232, R49 ;  /* 0x0000003100e87202 */ /* 0x000fe20000000f00 */
[----:B------:R-:W-:Y:S01]  /*1ac0*/  STL.64 [R1+0x10], R28 ;  /* 0x0000101c01007387 */ /* 0x000fe20000100a00 */
[----:B------:R-:W-:Y:S02]  /*1ad0*/  MOV R231, R50 ;  /* 0x0000003200e77202 */ /* 0x000fe40000000f00 */
[----:B------:R-:W-:Y:S01]  /*1ae0*/  MOV R230, R51 ;  /* 0x0000003300e67202 */ /* 0x000fe20000000f00 */
[----:B------:R-:W-:Y:S01]  /*1af0*/  STL.64 [R1+0x18], R30 ;  /* 0x0000181e01007387 */ /* 0x000fe20000100a00 */
        /* <DEDUP_REMOVED lines=20> */
[----:B------:R2:W-:Y:S01]  /*1c40*/  STL.64 [R1+0x50], R44 ;  /* 0x0000502c01007387 */ /* 0x0005e20000100a00 */
[----:B------:R-:W-:-:S02]  /*1c50*/  MOV R215, R66 ;  /* 0x0000004200d77202 */ /* 0x000fc40000000f00 */
[----:B------:R-:W-:Y:S01]  /*1c60*/  MOV R214, R67 ;  /* 0x0000004300d67202 */ /* 0x000fe20000000f00 */
[----:B------:R-:W-:Y:S01]  /*1c70*/  STL [R1+0x588], R182 ;  /* 0x000588b601007387 */ /* 0x000fe20000100800 */
[----:B------:R-:W-:Y:S02]  /*1c80*/  MOV R152, R68 ;  /* 0x0000004400987202 */ /* 0x000fe40000000f00 */
[----:B------:R-:W-:Y:S02]  /*1c90*/  MOV R153, R69 ;  /* 0x0000004500997202 */ /* 0x000fe40000000f00 */
[----:B------:R-:W-:Y:S02]  /*1ca0*/  MOV R154, R70 ;  /* 0x00000046009a7202 */ /* 0x000fe40000000f00 */
[----:B------:R-:W-:Y:S02]  /*1cb0*/  MOV R155, R71 ;  /* 0x00000047009b7202 */ /* 0x000fe40000000f00 */
[----:B------:R-:W-:-:S02]  /*1cc0*/  MOV R156, R72 ;  /* 0x00000048009c7202 */ /* 0x000fc40000000f00 */
[----:B------:R-:W-:Y:S02]  /*1cd0*/  MOV R157, R73 ;  /* 0x00000049009d7202 */ /* 0x000fe40000000f00 */
        /* <DEDUP_REMOVED lines=56> */
[----:B---3--:R-:W-:Y:S02]  /*2060*/  MOV R22, R130 ;  /* 0x0000008200167202 */ /* 0x008fe40000000f00 */
[----:B------:R-:W-:Y:S02]  /*2070*/  MOV R21, R131 ;  /* 0x0000008300157202 */ /* 0x000fe40000000f00 */
[----:B------:R-:W-:-:S02]  /*2080*/  MOV R20, R132 ;  /* 0x0000008400147202 */ /* 0x000fc40000000f00 */
[----:B----4-:R-:W-:Y:S02]  /*2090*/  MOV R19, R133 ;  /* 0x0000008500137202 */ /* 0x010fe40000000f00 */
[----:B-1----:R-:W-:Y:S02]  /*20a0*/  MOV R18, R134 ;  /* 0x0000008600127202 */ /* 0x002fe40000000f00 */
[----:B--2---:R-:W-:Y:S02]  /*20b0*/  MOV R17, R135 ;  /* 0x0000008700117202 */ /* 0x004fe40000000f00 */
        /* <DEDUP_REMOVED lines=16> */
[----:B------:R-:W-:-:S06]  /*21c0*/  WARPGROUP.ARRIVE ;  /* 0x00000000000079c5 */ /* 0x000fcc0000000000 */
[----:B------:R-:W-:Y:S03]  /*21d0*/  HGMMA.64x256x16.F32 R24, gdesc[UR8], RZ, !UPT, gsb0 ;  /* 0x03e00000081879f0 */ /* 0x000fe6000c0008ff */
[----:B------:R-:W-:Y:S02]  /*21e0*/  WARPGROUP.DEPBAR.LE gsb0, 0x0 ;  /* 0x00008000000079c5 */ /* 0x000fe40000010000 */
[----:B------:R-:W-:Y:S04]  /*21f0*/  STL.64 [R1+0x580], R150 ;  /* 0x0005809601007387 */ /* 0x000fe80000100a00 */
        /* <DEDUP_REMOVED lines=20> */
[----:B------:R1:W-:Y:S04]  /*2340*/  STL.64 [R1+0x4d8], R108 ;  /* 0x0004d86c01007387 */ /* 0x0003e80000100a00 */
[----:B-1----:R-:W2:Y:S04]  /*2350*/  LDL.LU R108, [R1] ;  /* 0x00000000016c7983 */ /* 0x002ea80000300800 */
[----:B------:R-:W2:Y:S04]  /*2360*/  LDL.LU R109, [R1+0x4] ;  /* 0x00000400016d7983 */ /* 0x000ea80000300800 */
        /* <DEDUP_REMOVED lines=19> */
[----:B------:R-:W2:Y:S01]  /*24a0*/  LDL.LU R129, [R1+0x54] ;  /* 0x0000540001817983 */ /* 0x000ea20000300800 */
[----:B------:R-:W-:Y:S01]  /*24b0*/  MOV R130, R235 ;  /* 0x000000eb00827202 */ /* 0x000fe20000000f00 */
[----:B------:R-:W-:Y:S01]  /*24c0*/  UIADD3 UR8, UR6, 0x2, URZ ;  /* 0x0000000206087890 */ /* 0x000fe2000fffe03f */
[----:B------:R-:W-:Y:S01]  /*24d0*/  MOV R131, R234 ;  /* 0x000000ea00837202 */ /* 0x000fe20000000f00 */
[----:B------:R-:W-:Y:S01]  /*24e0*/  UIADD3 UR10, UR7, 0x2, URZ ;  /* 0x00000002070a7890 */ /* 0x000fe2000fffe03f */
[----:B------:R-:W-:Y:S01]  /*24f0*/  MOV R132, R233 ;  /* 0x000000e900847202 */ /* 0x000fe20000000f00 */
[----:B------:R-:W-:Y:S01]  /*2500*/  UMOV UR9, 0x40000040 ;  /* 0x4000004000097882 */ /* 0x000fe20000000000 */
[----:B------:R-:W-:Y:S01]  /*2510*/  MOV R133, R232 ;  /* 0x000000e800857202 */ /* 0x000fe20000000f00 */
[----:B------:R-:W-:Y:S01]  /*2520*/  UMOV UR11, 0x40000040 ;  /* 0x40000040000b7882 */ /* 0x000fe20000000000 */
        /* <DEDUP_REMOVED lines=41> */
[----:B------:R-:W-:-:S06]  /*27c0*/  MOV R235, R0 ;  /* 0x0000000000eb7202 */ /* 0x000fcc0000000f00 */
[----:B--2---:R-:W-:-:S06]  /*27d0*/  WARPGROUP.ARRIVE ;  /* 0x00000000000079c5 */ /* 0x004fcc0000000000 */
[----:B------:R-:W-:Y:S03]  /*27e0*/  HGMMA.64x256x16.F32 R108, gdesc[UR8], R108, gsb0 ;  /* 0x03e00000086c79f0 */ /* 0x000fe6000800086c */
[----:B------:R-:W-:Y:S02]  /*27f0*/  WARPGROUP.DEPBAR.LE gsb0, 0x0 ;  /* 0x00008000000079c5 */ /* 0x000fe40000010000 */
[----:B------:R-:W-:Y:S04]  /*2800*/  STL.64 [R1], R108 ;  /* 0x0000006c01007387 */ /* 0x000fe80000100a00 */
        /* <DEDUP_REMOVED lines=63> */
[----:B-1----:R-:W2:Y:S04]  /*2c00*/  LDL.LU R182, [R1+0x588] ;  /* 0x0005880001b67983 */ /* 0x002ea80000300800 */
[----:B------:R-:W3:Y:S04]  /*2c10*/  LDL.LU.64 R150, [R1+0x580] ;  /* 0x0005800001967983 */ /* 0x000ee80000300a00 */
        /* <DEDUP_REMOVED lines=20> */
[----:B------:R-:W3:Y:S01]  /*2d60*/  LDL.LU.64 R108, [R1+0x4d8] ;  /* 0x0004d800016c7983 */ /* 0x000ee20000300a00 */
[----:B------:R-:W-:Y:S01]  /*2d70*/  UIADD3 UR8, UR6, 0x402, URZ ;  /* 0x0000040206087890 */ /* 0x000fe2000fffe03f */
[----:B------:R-:W-:Y:S01]  /*2d80*/  UMOV UR9, 0x40000040 ;  /* 0x4000004000097882 */ /* 0x000fe20000000000 */
[----:B---3--:R-:W-:-:S07]  /*2d90*/  WARPGROUP.ARRIVE ;  /* 0x00000000000079c5 */ /* 0x008fce0000000000 */
[----:B------:R-:W-:Y:S03]  /*2da0*/  HGMMA.64x256x16.F32 R24, gdesc[UR8], R24, gsb0 ;  /* 0x03e00000081879f0 */ /* 0x000fe60008000818 */
        /* <DEDUP_REMOVED lines=65> */
[----:B-1----:R-:W3:Y:S04]  /*31c0*/  LDL.LU.64 R24, [R1] ;  /* 0x0000000001187983 */ /* 0x002ee80000300a00 */
        /* <DEDUP_REMOVED lines=63> */
[----:B------:R-:W-:-:S02]  /*35c0*/  UIADD3 UR8, UR6, 0x4, URZ ;  /* 0x0000000406087890 */ /* 0x000fc4000fffe03f */
[----:B------:R-:W-:Y:S01]  /*35d0*/  UIADD3 UR10, UR7, 0x4, URZ ;  /* 0x00000004070a7890 */ /* 0x000fe2000fffe03f */
[----:B------:R-:W-:Y:S01]  /*35e0*/  UMOV UR9, 0x40000040 ;  /* 0x4000004000097882 */ /* 0x000fe20000000000 */
[----:B------:R-:W-:Y:S01]  /*35f0*/  UMOV UR11, 0x40000040 ;  /* 0x40000040000b7882 */ /* 0x000fe20000000000 */
[----:B---3--:R-:W-:-:S06]  /*3600*/  WARPGROUP.ARRIVE ;  /* 0x00000000000079c5 */ /* 0x008fcc0000000000 */
[----:B------:R-:W-:Y:S03]  /*3610*/  HGMMA.64x256x16.F32 R24, gdesc[UR8], R24, gsb0 ;  /* 0x03e00000081879f0 */ /* 0x000fe60008000818 */
        /* <DEDUP_REMOVED lines=34> */
[----:B------:R-:W3:Y:S01]  /*3840*/  LDL.LU.64 R150, [R1+0x4d0] ;  /* 0x0004d00001967983 */ /* 0x000ee20000300a00 */
[----:B------:R-:W-:Y:S02]  /*3850*/  MOV R212, R128 ;  /* 0x0000008000d47202 */ /* 0x000fe40000000f00 */
[----:B------:R-:W-:Y:S01]  /*3860*/  MOV R213, R129 ;  /* 0x0000008100d57202 */ /* 0x000fe20000000f00 */
[----:B------:R-:W3:Y:S01]  /*3870*/  LDL.LU.64 R148, [R1+0x4c8] ;  /* 0x0004c80001947983 */ /* 0x000ee20000300a00 */
[----:B------:R-:W-:Y:S02]  /*3880*/  MOV R210, R126 ;  /* 0x0000007e00d27202 */ /* 0x000fe40000000f00 */
[----:B------:R-:W-:Y:S01]  /*3890*/  MOV R211, R127 ;  /* 0x0000007f00d37202 */ /* 0x000fe20000000f00 */
[----:B------:R-:W3:Y:S01]  /*38a0*/  LDL.LU.64 R146, [R1+0x4c0] ;  /* 0x0004c00001927983 */ /* 0x000ee20000300a00 */
        /* <DEDUP_REMOVED lines=130> */
[----:B-1----:R-:W3:Y:S04]  /*40d0*/  LDL.LU.64 R44, [R1+0x328] ;  /* 0x00032800012c7983 */ /* 0x002ee80000300a00 */
        /* <DEDUP_REMOVED lines=11> */
[----:B------:R-:W-:-:S02]  /*4190*/  UMOV UR9, 0x40000040 ;  /* 0x4000004000097882 */ /* 0x000fc40000000000 */
[----:B--2---:R-:W-:Y:S01]  /*41a0*/  STL [R1+0x2b8], R182 ;  /* 0x0002b8b601007387 */ /* 0x004fe20000100800 */
[----:B---3--:R-:W-:-:S06]  /*41b0*/  WARPGROUP.ARRIVE ;  /* 0x00000000000079c5 */ /* 0x008fcc0000000000 */
        /* <DEDUP_REMOVED lines=72> */
[----:B------:R-:W-:Y:S01]  /*4640*/  MOV R135, R2 ;  /* 0x0000000200877202 */ /* 0x000fe20000000f00 */
[----:B------:R1:W5:Y:S01]  /*4650*/  LDL.LU R22, [R1+0x2d0] ;  /* 0x0002d00001167983 */ /* 0x0003620000300800 */
[----:B------:R-:W-:-:S02]  /*4660*/  MOV R219, R23 ;  /* 0x0000001700db7202 */ /* 0x000fc40000000f00 */
[----:B------:R-:W-:Y:S01]  /*4670*/  MOV R220, R21 ;  /* 0x0000001500dc7202 */ /* 0x000fe20000000f00 */
[----:B------:R1:W5:Y:S01]  /*4680*/  LDL.LU R19, [R1+0x2cc] ;  /* 0x0002cc0001137983 */ /* 0x0003620000300800 */
[----:B------:R-:W-:Y:S02]  /*4690*/  MOV R221, R20 ;  /* 0x0000001400dd7202 */ /* 0x000fe40000000f00 */
[----:B------:R-:W-:Y:S01]  /*46a0*/  MOV R222, R15 ;  /* 0x0000000f00de7202 */ /* 0x000fe20000000f00 */
[----:B------:R1:W5:Y:S01]  /*46b0*/  LDL.LU R18, [R1+0x2c8] ;  /* 0x0002c80001127983 */ /* 0x0003620000300800 */
[----:B------:R-:W-:Y:S02]  /*46c0*/  MOV R223, R14 ;  /* 0x0000000e00df7202 */ /* 0x000fe40000000f00 */
        /* <DEDUP_REMOVED lines=9> */
[----:B------:R-:W-:Y:S02]  /*4760*/  MOV R230, R7 ;  /* 0x0000000700e67202 */ /* 0x000fe40000000f00 */
[----:B------:R-:W-:-:S02]  /*4770*/  MOV R231, R6 ;  /* 0x0000000600e77202 */ /* 0x000fc40000000f00 */
        /* <DEDUP_REMOVED lines=71> */
[----:B--2---:R1:W5:Y:S04]  /*4bf0*/  LDL.LU R182, [R1+0x2b8] ;  /* 0x0002b80001b67983 */ /* 0x0043680000300800 */
[----:B------:R-:W2:Y:S04]  /*4c00*/  LDL.LU.64 R150, [R1+0x2b0] ;  /* 0x0002b00001967983 */ /* 0x000ea80000300a00 */
        /* <DEDUP_REMOVED lines=20> */
[----:B------:R-:W2:Y:S01]  /*4d50*/  LDL.LU.64 R108, [R1+0x208] ;  /* 0x00020800016c7983 */ /* 0x000ea20000300a00 */
[----:B------:R-:W-:Y:S01]  /*4d60*/  UIADD3 UR8, UR6, 0x406, URZ ;  /* 0x0000040606087890 */ /* 0x000fe2000fffe03f */
[----:B------:R-:W-:Y:S01]  /*4d70*/  UMOV UR9, 0x40000040 ;  /* 0x4000004000097882 */ /* 0x000fe20000000000 */
[----:B--2---:R-:W-:-:S07]  /*4d80*/  WARPGROUP.ARRIVE ;  /* 0x00000000000079c5 */ /* 0x004fce0000000000 */
[----:B------:R-:W-:Y:S03]  /*4d90*/  HGMMA.64x256x16.F32 R24, gdesc[UR8], R24, gsb0 ;  /* 0x03e00000081879f0 */ /* 0x000fe60008000818 */
[----:B------:R-:W-:Y:S02]  /*4da0*/  WARPGROUP.DEPBAR.LE gsb0, 0x0 ;  /* 0x00008000000079c5 */ /* 0x000fe40000010000 */
[----:B-1----:R-:W-:Y:S05]  /*4db0*/  @!P1 BRA `(.L_x_24) ;  /* 0x0000004000b49947 */ /* 0x002fea0003800000 */
[----:B------:R-:W-:-:S04]  /*4dc0*/  UIADD3 UR7, UR42, 0x1, URZ ;  /* 0x000000012a077890 */ /* 0x000fc8000fffe03f */
[----:B------:R-:W-:-:S04]  /*4dd0*/  UISETP.NE.AND UP0, UPT, UR7, 0x3, UPT ;  /* 0x000000030700788c */ /* 0x000fc8000bf05270 */
[----:B------:R-:W-:Y:S02]  /*4de0*/  USEL UR6, URZ, 0x1, UP0 ;  /* 0x000000013f067887 */ /* 0x000fe40008000000 */
[----:B------:R-:W-:Y:S02]  /*4df0*/  USEL UR7, UR7, URZ, UP0 ;  /* 0x0000003f07077287 */ /* 0x000fe40008000000 */
[----:B------:R-:W-:-:S06]  /*4e00*/  ULOP3.LUT UR6, UR41, UR6, URZ, 0x3c, !UPT ;  /* 0x0000000629067292 */ /* 0x000fcc000f8e3c3f */
[----:B------:R-:W-:Y:S01]  /*4e10*/  MOV R0, UR6 ;  /* 0x0000000600007c02 */ /* 0x000fe20008000f00 */
[----:B------:R-:W-:-:S06]  /*4e20*/  UMOV UR6, UR42 ;  /* 0x0000002a00067c82 */ /* 0x000fcc0008000000 */
.L_x_31:
[----:B------:R-:W-:Y:S05]  /*4e30*/  @!P0 BRA `(.L_x_25) ;  /* 0x0000000000048947 */ /* 0x000fea0003800000 */
[----:B------:R-:W-:Y:S01]  /*4e40*/  BPT.TRAP 0x1 ;  /* 0x000000040000795c */ /* 0x000fe20000300000 */
.L_x_25:
[----:B------:R-:W-:Y:S01]  /*4e50*/  ULEA UR8, UR7, UR46, 0x3 ;  /* 0x0000002e07087291 */ /* 0x000fe2000f8e183f */
[----:B------:R-:W-:-:S08]  /*4e60*/  SHF.L.U32 R3, R0, 0x1f, RZ ;  /* 0x0000001f00037819 */ /* 0x000fd000000006ff */
[----:B------:R1:W2:Y:S01]  /*4e70*/  SYNCS.PHASECHK.TRANS64.TRYWAIT P1, [UR8], R3 ;  /* 0x00000003ff0075a7 */ /* 0x0002a20008020148 */
[----:B------:R-:W-:Y:S05]  /*4e80*/  @!P0 BRA `(.L_x_26) ;  /* 0x0000000000048947 */ /* 0x000fea0003800000 */
[----:B------:R-:W-:Y:S01]  /*4e90*/  BPT.TRAP 0x1 ;  /* 0x000000040000795c */ /* 0x000fe20000300000 */
.L_x_26:
[----:B--2---:R-:W-:Y:S05]  /*4ea0*/  @P1 BRA `(.L_x_27) ;  /* 0x0000000000081947 */ /* 0x004fea0003800000 */
[----:B------:R-:W2:Y:S02]  /*4eb0*/  SYNCS.PHASECHK.TRANS64.TRYWAIT P1, [UR8], R3 ;  /* 0x00000003ff0075a7 */ /* 0x000ea40008020148 */
[----:B--2---:R-:W-:Y:S05]  /*4ec0*/  @!P1 BRA `(.L_x_28) ;  /* 0x0000028c003c9947 */ /* 0x004fea0003800000 */
.L_x_27:
        /* <DEDUP_REMOVED lines=64> */
[----:B---3--:R-:W3:Y:S04]  /*52d0*/  LDL.LU.64 R24, [R1] ;  /* 0x0000000001187983 */ /* 0x008ee80000300a00 */
        /* <DEDUP_REMOVED lines=63> */
[----:B------:R-:W-:-:S02]  /*56d0*/  ULEA UR12, UR7, UR4, 0xb ;  /* 0x00000004070c7291 */ /* 0x000fc4000f8e583f */
[----:B------:R-:W-:Y:S01]  /*56e0*/  ULEA UR13, UR7, UR5, 0xb ;  /* 0x00000005070d7291 */ /* 0x000fe2000f8e583f */
[----:B-----5:R-:W-:Y:S01]  /*56f0*/  STL [R1+0x2d4], R22 ;  /* 0x0002d41601007387 */ /* 0x020fe20000100800 */
[----:B------:R-:W-:Y:S01]  /*5700*/  UMOV UR9, 0x40000040 ;  /* 0x4000004000097882 */ /* 0x000fe20000000000 */
[----:B------:R-:W-:Y:S02]  /*5710*/  UMOV UR11, 0x40000040 ;  /* 0x40000040000b7882 */ /* 0x000fe40000000000 */
[----:B------:R-:W-:Y:S01]  /*5720*/  UMOV UR8, UR12 ;  /* 0x0000000c00087c82 */ /* 0x000fe20008000000 */
[----:B------:R-:W-:Y:S01]  /*5730*/  STL [R1+0x2d0], R19 ;  /* 0x0002d01301007387 */ /* 0x000fe20000100800 */
[----:B------:R-:W-:-:S03]  /*5740*/  UMOV UR10, UR13 ;  /* 0x0000000d000a7c82 */ /* 0x000fc60008000000 */
[----:B------:R-:W-:Y:S04]  /*5750*/  STL [R1+0x2cc], R18 ;  /* 0x0002cc1201007387 */ /* 0x000fe80000100800 */
[----:B------:R-:W-:Y:S04]  /*5760*/  STL [R1+0x2c8], R17 ;  /* 0x0002c81101007387 */ /* 0x000fe80000100800 */
[----:B------:R-:W-:Y:S04]  /*5770*/  STL [R1+0x2c4], R16 ;  /* 0x0002c41001007387 */ /* 0x000fe80000100800 */
[----:B------:R4:W-:Y:S04]  /*5780*/  STL [R1+0x2c0], R2 ;  /* 0x0002c00201007387 */ /* 0x0009e80000100800 */
[----:B------:R1:W-:Y:S01]  /*5790*/  STL [R1+0x2bc], R0 ;  /* 0x0002bc0001007387 */ /* 0x0003e20000100800 */
[----:B---3--:R-:W-:-:S06]  /*57a0*/  WARPGROUP.ARRIVE ;  /* 0x00000000000079c5 */ /* 0x008fcc0000000000 */
[----:B------:R-:W-:Y:S03]  /*57b0*/  HGMMA.64x256x16.F32 R24, gdesc[UR8], R24, gsb0 ;  /* 0x03e00000081879f0 */ /* 0x000fe60008000818 */
[----:B------:R-:W-:Y:S02]  /*57c0*/  WARPGROUP.DEPBAR.LE gsb0, 0x0 ;  /* 0x00008000000079c5 */ /* 0x000fe40000010000 */
[----:B------:R-:W-:Y:S01]  /*57d0*/  STL.64 [R1], R24 ;  /* 0x0000001801007387 */ /* 0x000fe20000100a00 */
[----:B----4-:R-:W-:Y:S02]  /*57e0*/  MOV R2, R150 ;  /* 0x0000009600027202 */ /* 0x010fe40000000f00 */
[----:B-1----:R-:W-:Y:S01]  /*57f0*/  MOV R0, R151 ;  /* 0x0000009700007202 */ /* 0x002fe20000000f00 */
[----:B------:R-:W-:Y:S01]  /*5800*/  STL.64 [R1+0x8], R26 ;  /* 0x0000081a01007387 */ /* 0x000fe20000100a00 */
[----:B--2---:R-:W-:-:S02]  /*5810*/  MOV R4, R148 ;  /* 0x0000009400047202 */ /* 0x004fc40000000f00 */
        /* <DEDUP_REMOVED lines=28> */
[----:B------:R-:W2:Y:S01]  /*59e0*/  LDL.LU.64 R150, [R1+0x788] ;  /* 0x0007880001967983 */ /* 0x000ea20000300a00 */
[----:B------:R-:W-:Y:S02]  /*59f0*/  MOV R212, R128 ;  /* 0x0000008000d47202 */ /* 0x000fe40000000f00 */
[----:B------:R-:W-:Y:S01]  /*5a00*/  MOV R23, R129 ;  /* 0x0000008100177202 */ /* 0x000fe20000000f00 */
[----:B------:R-:W2:Y:S01]  /*5a10*/  LDL.LU.64 R148, [R1+0x780] ;  /* 0x0007800001947983 */ /* 0x000ea20000300a00 */
[----:B------:R-:W-:Y:S02]  /*5a20*/  MOV R210, R126 ;  /* 0x0000007e00d27202 */ /* 0x000fe40000000f00 */
[----:B------:R-:W-:Y:S01]  /*5a30*/  MOV R211, R127 ;  /* 0x0000007f00d37202 */ /* 0x000fe20000000f00 */
[----:B------:R-:W2:Y:S01]  /*5a40*/  LDL.LU.64 R146, [R1+0x778] ;  /* 0x0007780001927983 */ /* 0x000ea20000300a00 */
        /* <DEDUP_REMOVED lines=130> */
[----:B-1----:R-:W2:Y:S04]  /*6270*/  LDL.LU.64 R44, [R1+0x5e0] ;  /* 0x0005e000012c7983 */ /* 0x002ea80000300a00 */
        /* <DEDUP_REMOVED lines=11> */
[----:B------:R-:W-:-:S02]  /*6330*/  UMOV UR9, 0x40000040 ;  /* 0x4000004000097882 */ /* 0x000fc40000000000 */
[----:B------:R-:W-:Y:S01]  /*6340*/  STL [R1+0x588], R182 ;  /* 0x000588b601007387 */ /* 0x000fe20000100800 */
[----:B--2---:R-:W-:-:S06]  /*6350*/  WARPGROUP.ARRIVE ;  /* 0x00000000000079c5 */ /* 0x004fcc0000000000 */
        /* <DEDUP_REMOVED lines=91> */
[----:B------:R-:W-:Y:S01]  /*6910*/  MOV R235, R0 ;  /* 0x0000000000eb7202 */ /* 0x000fe20000000f00 */
[----:B------:R-:W-:Y:S02]  /*6920*/  UIADD3 UR8, UR12, 0x2, URZ ;  /* 0x000000020c087890 */ /* 0x000fe4000fffe03f */
[----:B------:R-:W-:Y:S01]  /*6930*/  UIADD3 UR10, UR13, 0x2, URZ ;  /* 0x000000020d0a7890 */ /* 0x000fe2000fffe03f */
[----:B------:R-:W-:Y:S01]  /*6940*/  UMOV UR9, 0x40000040 ;  /* 0x4000004000097882 */ /* 0x000fe20000000000 */
[----:B------:R-:W-:Y:S01]  /*6950*/  UMOV UR11, 0x40000040 ;  /* 0x40000040000b7882 */ /* 0x000fe20000000000 */
        /* <DEDUP_REMOVED lines=236> */
[----:B------:R-:W-:Y:S01]  /*7820*/  STL.64 [R1+0x30], R36 ;  /* 0x0000302401007387 */ /* 0x000fe20000100a00 */
[----:B------:R-:W-:-:S03]  /*7830*/  MOV R4, R150 ;  /* 0x0000009600047202 */ /* 0x000fc60000000f00 */
[----:B------:R-:W-:Y:S01]  /*7840*/  STL.64 [R1+0x38], R38 ;  /* 0x0000382601007387 */ /* 0x000fe20000100a00 */
[----:B------:R-:W-:-:S03]  /*7850*/  MOV R3, R151 ;  /* 0x0000009700037202 */ /* 0x000fc60000000f00 */
[----:B------:R-:W-:Y:S01]  /*7860*/  STL.64 [R1+0x40], R40 ;  /* 0x0000402801007387 */ /* 0x000fe20000100a00 */
[----:B------:R-:W-:-:S03]  /*7870*/  MOV R6, R148 ;  /* 0x0000009400067202 */ /* 0x000fc60000000f00 */
[----:B------:R-:W-:Y:S01]  /*7880*/  STL.64 [R1+0x48], R42 ;  /* 0x0000482a01007387 */ /* 0x000fe20000100a00 */
[----:B------:R-:W-:-:S03]  /*7890*/  MOV R5, R149 ;  /* 0x0000009500057202 */ /* 0x000fc60000000f00 */
[----:B------:R1:W-:Y:S01]  /*78a0*/  STL.64 [R1+0x50], R44 ;  /* 0x0000502c01007387 */ /* 0x0003e20000100a00 */
[----:B------:R-:W-:Y:S02]  /*78b0*/  MOV R8, R146 ;  /* 0x0000009200087202 */ /* 0x000fe40000000f00 */
        /* <DEDUP_REMOVED lines=361> */
[----:B------:R-:W-:Y:S01]  /*8f50*/  BPT.TRAP 0x1 ;  /* 0x000000040000795c */ /* 0x000fe20000300000 */
.L_x_29:
[----:B------:R-:W-:Y:S02]  /*8f60*/  UISETP.GT.U32.AND UP0, UPT, UR37, 0x1, UPT ;  /* 0x000000012500788c */ /* 0x000fe4000bf04070 */
[----:B------:R-:W-:-:S04]  /*8f70*/  ULEA UR8, UR6, UR46, 0x3 ;  /* 0x0000002e06087291 */ /* 0x000fc8000f8e183f */
[----:B------:R-:W-:Y:S01]  /*8f80*/  UIADD3 UR8, UR8, 0x18, URZ ;  /* 0x0000001808087890 */ /* 0x000fe2000fffe03f */
[----:B------:R-:W-:-:S03]  /*8f90*/  PLOP3.LUT P1, PT, PT, PT, UP0, 0x80, 0x0 ;  /* 0x000000000000781c */ /* 0x000fc60003f2f008 */
[----:B------:R-:W-:-:S09]  /*8fa0*/  UPRMT UR8, URZ, 0x654, UR8 ;  /* 0x000006543f087896 */ /* 0x000fd20008000008 */
[----:B------:R-:W-:Y:S01]  /*8fb0*/  SYNCS.ARRIVE.TRANS64.RED.A1T0 RZ, [UR8], RZ ;  /* 0x000000ffffff79a7 */ /* 0x000fe20008100408 */
[----:B------:R-:W-:Y:S05]  /*8fc0*/  @P1 BRA `(.L_x_30) ;  /* 0x0000000000041947 */ /* 0x000fea0003800000 */
[----:B------:R-:W-:Y:S01]  /*8fd0*/  BPT.TRAP 0x1 ;  /* 0x000000040000795c */ /* 0x000fe20000300000 */
.L_x_30:
[----:B------:R-:W-:Y:S01]  /*8fe0*/  UIADD3 UR7, UR7, 0x1, URZ ;  /* 0x0000000107077890 */ /* 0x000fe2000fffe03f */
[C---:B-----5:R-:W-:Y:S01]  /*8ff0*/  ISETP.GT.AND P1, PT, R2.reuse, 0x1, PT ;  /* 0x000000010200780c */ /* 0x060fe20003f24270 */
[----:B------:R-:W-:Y:S01]  /*9000*/  UIADD3 UR6, UR6, 0x1, URZ ;  /* 0x0000000106067890 */ /* 0x000fe2000fffe03f */
[----:B------:R-:W-:Y:S01]  /*9010*/  IADD3 R2, R2, -0x1, RZ ;  /* 0xffffffff02027810 */ /* 0x000fe20007ffe0ff */
[----:B------:R-:W-:Y:S02]  /*9020*/  UISETP.NE.AND UP0, UPT, UR7, 0x3, UPT ;  /* 0x000000030700788c */ /* 0x000fe4000bf05270 */
[----:B------:R-:W-:Y:S02]  /*9030*/  UISETP.NE.AND UP1, UPT, UR6, 0x3, UPT ;  /* 0x000000030600788c */ /* 0x000fe4000bf25270 */
[----:B------:R-:W-:Y:S02]  /*9040*/  USEL UR8, URZ, 0x1, UP0 ;  /* 0x000000013f087887 */ /* 0x000fe40008000000 */
[----:B------:R-:W-:-:S02]  /*9050*/  USEL UR7, UR7, URZ, UP0 ;  /* 0x0000003f07077287 */ /* 0x000fc40008000000 */
[----:B------:R-:W-:Y:S02]  /*9060*/  USEL UR6, UR6, URZ, UP1 ;  /* 0x0000003f06067287 */ /* 0x000fe40008800000 */
[----:B------:R-:W-:Y:S01]  /*9070*/  LOP3.LUT R0, R0, UR8, RZ, 0x3c, !PT ;  /* 0x0000000800007c12 */ /* 0x000fe2000f8e3cff */
[----:B------:R-:W-:Y:S09]  /*9080*/  @P1 BRA `(.L_x_31) ;  /* 0xffffffbc00681947 */ /* 0x000ff2000383ffff */
.L_x_24:
[----:B------:R-:W1:Y:S02]  /*9090*/  LDC R0, c[0x0][0x28c] ;  /* 0x0000a300ff007b82 */ /* 0x000e640000000800 */
[----:B-1----:R-:W-:-:S13]  /*90a0*/  ISETP.GE.AND P1, PT, R0, 0x1, PT ;  /* 0x000000010000780c */ /* 0x002fda0003f26270 */
[----:B------:R-:W-:Y:S05]  /*90b0*/  @!P1 BRA `(.L_x_32) ;  /* 0x0000000000409947 */ /* 0x000fea0003800000 */
[----:B------:R-:W-:Y:S05]  /*90c0*/  @!P0 BRA `(.L_x_33) ;  /* 0x0000000000048947 */ /* 0x000fea0003800000 */
[----:B------:R-:W-:Y:S01]  /*90d0*/  BPT.TRAP 0x1 ;  /* 0x000000040000795c */ /* 0x000fe20000300000 */
.L_x_33:
[----:B------:R-:W-:-:S04]  /*90e0*/  UISETP.LT.AND UP0, UPT, UR44, 0x1, UPT ;  /* 0x000000012c00788c */ /* 0x000fc8000bf01270 */
[----:B------:R-:W-:Y:S02]  /*90f0*/  USEL UR6, UR44, 0x1, UP0 ;  /* 0x000000012c067887 */ /* 0x000fe40008000000 */
[----:B------:R-:W-:Y:S02]  /*9100*/  UISETP.GT.U32.AND UP0, UPT, UR37, 0x1, UPT ;  /* 0x000000012500788c */ /* 0x000fe4000bf04070 */
[----:B------:R-:W-:-:S04]  /*9110*/  UIADD3 UR6, UR42, UR44, -UR6 ;  /* 0x0000002c2a067290 */ /* 0x000fc8000fffe806 */
[----:B------:R-:W-:Y:S01]  /*9120*/  UIMAD.WIDE.U32 UR4, UR6, -0x55555555, URZ ;  /* 0xaaaaaaab060478a5 */ /* 0x000fe2000f8e003f */
[----:B------:R-:W-:-:S03]  /*9130*/  PLOP3.LUT P0, PT, PT, PT, UP0, 0x80, 0x0 ;  /* 0x000000000000781c */ /* 0x000fc60003f0f008 */
[----:B------:R-:W-:-:S04]  /*9140*/  USHF.R.U32.HI UR4, URZ, 0x1, UR5 ;  /* 0x000000013f047899 */ /* 0x000fc80008011605 */
[----:B------:R-:W-:-:S04]  /*9150*/  UIMAD UR6, UR4, -0x3, UR6 ;  /* 0xfffffffd040678a4 */ /* 0x000fc8000f8e0206 */
[----:B------:R-:W-:-:S04]  /*9160*/  ULEA UR6, UR6, UR46, 0x3 ;  /* 0x0000002e06067291 */ /* 0x000fc8000f8e183f */
[----:B------:R-:W-:-:S04]  /*9170*/  UIADD3 UR6, UR6, 0x18, URZ ;  /* 0x0000001806067890 */ /* 0x000fc8000fffe03f */
[----:B------:R-:W-:-:S09]  /*9180*/  UPRMT UR6, URZ, 0x654, UR6 ;  /* 0x000006543f067896 */ /* 0x000fd20008000006 */
[----:B------:R-:W-:Y:S01]  /*9190*/  SYNCS.ARRIVE.TRANS64.RED.A1T0 RZ, [UR6], RZ ;  /* 0x000000ffffff79a7 */ /* 0x000fe20008100406 */
[----:B------:R-:W-:Y:S05]  /*91a0*/  @P0 BRA `(.L_x_32) ;  /* 0x0000000000040947 */ /* 0x000fea0003800000 */
[----:B------:R-:W-:Y:S01]  /*91b0*/  BPT.TRAP 0x1 ;  /* 0x000000040000795c */ /* 0x000fe20000300000 */
.L_x_32:
[----:B------:R-:W-:Y:S01]  /*91c0*/  UIADD3 UR42, UR44, UR42, URZ ;  /* 0x0000002a2c2a7290 */ /* 0x000fe2000fffe03f */
[----:B-----5:R-:W-:Y:S01]  /*91d0*/  R2UR UR50, R22 ;  /* 0x00000000163272ca */ /* 0x020fe200000e0000 */
[----:B------:R-:W-:Y:S02]  /*91e0*/  UIADD3 UR7, UR46, 0x200, URZ ;  /* 0x000002002e077890 */ /* 0x000fe4000fffe03f */
[----:B------:R-:W-:Y:S02]  /*91f0*/  UISETP.GT.U32.AND UP0, UPT, UR42, 0x2, UPT ;  /* 0x000000022a00788c */ /* 0x000fe4000bf04070 */
[----:B------:R-:W-:Y:S02]  /*9200*/  UISETP.GE.U32.AND UP1, UPT, UR44, 0x3, UPT ;  /* 0x000000032c00788c */ /* 0x000fe4000bf26070 */
[----:B------:R-:W-:Y:S02]  /*9210*/  UISETP.LT.U32.AND UP0, UPT, UR44, 0x3, UP0 ;  /* 0x000000032c00788c */ /* 0x000fe40008701070 */
[----:B------:R-:W-:-:S02]  /*9220*/  USHF.L.U32 UR49, UR49, 0x8, URZ ;  /* 0x0000000831317899 */ /* 0x000fc4000800063f */
[----:B------:R-:W-:Y:S02]  /*9230*/  USEL UR6, URZ, 0x1, !UP0 ;  /* 0x000000013f067887 */ /* 0x000fe4000c000000 */
[----:B------:R-:W-:Y:S02]  /*9240*/  ULOP3.LUT UP0, URZ, UR7, 0x1bf, URZ, 0xc0, !UPT ;  /* 0x000001bf073f7892 */ /* 0x000fe4000f80c03f */
[----:B------:R-:W-:Y:S02]  /*9250*/  ULOP3.LUT UR41, UR41, UR6, URZ, 0x3c, !UPT ;  /* 0x0000000629297292 */ /* 0x000fe4000f8e3c3f */
[----:B------:R-:W-:Y:S02]  /*9260*/  @UP1 UIMAD.WIDE.U32 UR4, UR42, -0x55555555, URZ ;  /* 0xaaaaaaab2a0418a5 */ /* 0x000fe4000f8e003f */
[----:B------:R-:W-:Y:S01]  /*9270*/  PLOP3.LUT P0, PT, PT, PT, UP0, 0x80, 0x0 ;  /* 0x000000000000781c */ /* 0x000fe20003f0f008 */
[----:B------:R-:W-:Y:S02]  /*9280*/  USHF.L.U32 UR50, UR50, 0x8, URZ ;  /* 0x0000000832327899 */ /* 0x000fe4000800063f */
[----:B------:R-:W-:-:S04]  /*9290*/  @UP1 USHF.R.U32.HI UR4, URZ, 0x1, UR5 ;  /* 0x000000013f041899 */ /* 0x000fc80008011605 */
[----:B------:R-:W-:-:S06]  /*92a0*/  @UP1 ULOP3.LUT UR41, UR41, 0x1, UR4, 0x78, !UPT ;  /* 0x0000000129291892 */ /* 0x000fcc000f8e7804 */
[----:B------:R-:W-:Y:S06]  /*92b0*/  @!P0 BRA `(.L_x_34) ;  /* 0x00000000007c8947 */ /* 0x000fec0003800000 */
[----:B------:R-:W-:Y:S01]  /*92c0*/  MOV R22, 0x0 ;  /* 0x0000000000167802 */ /* 0x000fe20000000f00 */
[----:B------:R-:W-:Y:S01]  /*92d0*/  ULDC.64 UR4, c[0x4][0x80] ;  /* 0x0100200000047ab9 */ /* 0x000fe20000000a00 */
[----:B------:R-:W-:Y:S01]  /*92e0*/  ULDC.64 UR6, c[0x4][0x88] ;  /* 0x0100220000067ab9 */ /* 0x000fe20000000a00 */
[----:B------:R-:W-:Y:S01]  /*92f0*/  ULDC.64 UR8, c[0x4][0x10] ;  /* 0x0100040000087ab9 */ /* 0x000fe20000000a00 */
[----:B------:R1:W2:Y:S01]  /*9300*/  LDC.64 R2, c[0x4][R22] ;  /* 0x0100000016027b82 */ /* 0x0002a20000000a00 */
[----:B------:R-:W-:Y:S02]  /*9310*/  MOV R4, UR4 ;  /* 0x0000000400047c02 */ /* 0x000fe40008000f00 */
[----:B------:R-:W-:Y:S02]  /*9320*/  MOV R5, UR5 ;  /* 0x0000000500057c02 */ /* 0x000fe40008000f00 */
[----:B------:R-:W-:Y:S02]  /*9330*/  MOV R6, UR6 ;  /* 0x0000000600067c02 */ /* 0x000fe40008000f00 */
[----:B------:R-:W-:-:S02]  /*9340*/  MOV R7, UR7 ;  /* 0x0000000700077c02 */ /* 0x000fc40008000f00 */
[----:B------:R-:W-:Y:S02]  /*9350*/  MOV R10, UR8 ;  /* 0x00000008000a7c02 */ /* 0x000fe40008000f00 */
[----:B------:R-:W-:Y:S02]  /*9360*/  MOV R11, UR9 ;  /* 0x00000009000b7c02 */ /* 0x000fe40008000f00 */
[----:B------:R-:W-:Y:S02]  /*9370*/  MOV R8, 0x70 ;  /* 0x0000007000087802 */ /* 0x000fe40000000f00 */
[----:B------:R-:W-:Y:S02]  /*9380*/  MOV R12, 0x1 ;  /* 0x00000001000c7802 */ /* 0x000fe40000000f00 */
[----:B-1----:R-:W-:-:S07]  /*9390*/  MOV R13, RZ ;  /* 0x000000ff000d7202 */ /* 0x002fce0000000f00 */
[----:B------:R-:W-:-:S07]  /*93a0*/  LEPC R20, `(.L_x_35) ;  /* 0x000000001014794e */ /* 0x000fce0000000000 */
[----:B--2---:R-:W-:Y:S05]  /*93b0*/  CALL.ABS.NOINC R2 ;  /* 0x0000000002007343 */ /* 0x004fea0003c00000 */
.L_x_35:
[----:B------:R1:W2:Y:S01]  /*93c0*/  LDC.64 R2, c[0x4][R22] ;  /* 0x0100000016027b82 */ /* 0x0002a20000000a00 */
[----:B------:R-:W-:Y:S01]  /*93d0*/  ULDC.64 UR4, c[0x4][0x80] ;  /* 0x0100200000047ab9 */ /* 0x000fe20000000a00 */
[----:B------:R-:W-:Y:S01]  /*93e0*/  ULDC.64 UR6, c[0x4][0x88] ;  /* 0x0100220000067ab9 */ /* 0x000fe20000000a00 */
[----:B------:R-:W-:Y:S01]  /*93f0*/  ULDC.64 UR8, c[0x4][0x10] ;  /* 0x0100040000087ab9 */ /* 0x000fe20000000a00 */
        /* <DEDUP_REMOVED lines=11> */
.L_x_34:
[----:B------:R-:W1:Y:S02]  /*94b0*/  LDC.64 R2, c[0x0][0x590] ;  /* 0x00016400ff027b82 */ /* 0x000e640000000a00 */
[----:B-1----:R-:W-:-:S04]  /*94c0*/  ISETP.NE.U32.AND P2, PT, R2, RZ, PT ;  /* 0x000000ff0200720c */ /* 0x002fc80003f45070 */
[----:B------:R-:W-:-:S13]  /*94d0*/  ISETP.NE.AND.EX P2, PT, R3, RZ, PT, P2 ;  /* 0x000000ff0300720c */ /* 0x000fda0003f45320 */
[----:B------:R-:W-:Y:S05]  /*94e0*/  @!P2 BRA `(.L_x_36) ;  /* 0x00000000003ca947 */ /* 0x000fea0003800000 */
[----:B------:R-:W-:Y:S02]  /*94f0*/  ULDC.64 UR4, c[0x0][0x588] ;  /* 0x0001620000047ab9 */ /* 0x000fe40000000a00 */
[----:B------:R-:W-:-:S04]  /*9500*/  ISETP.NE.U32.AND P0, PT, RZ, UR4, PT ;  /* 0x00000004ff007c0c */ /* 0x000fc8000bf05070 */
[----:B------:R-:W-:-:S13]  /*9510*/  ISETP.NE.AND.EX P0, PT, RZ, UR5, PT, P0 ;  /* 0x00000005ff007c0c */ /* 0x000fda000bf05300 */
[----:B------:R-:W-:Y:S05]  /*9520*/  @!P0 BRA `(.L_x_37) ;  /* 0x00000000001c8947 */ /* 0x000fea0003800000 */
[----:B------:R-:W1:Y:S01]  /*9530*/  LDC.64 R6, c[0x0][0x588] ;  /* 0x00016200ff067b82 */ /* 0x000e620000000a00 */
[----:B------:R-:W-:-:S04]  /*9540*/  IMAD R4, R2, UR51, RZ ;  /* 0x0000003302047c24 */ /* 0x000fc8000f8e02ff */
[----:B-1----:R-:W-:-:S05]  /*9550*/  IMAD.WIDE R4, R4, 0x4, R6 ;  /* 0x0000000404047825 */ /* 0x002fca00078e0206 */
[----:B------:R2:W5:Y:S01]  /*9560*/  LDG.E R16, desc[UR56][R4.64] ;  /* 0x0000003804107981 */ /* 0x000562000c1e1900 */
[----:B------:R-:W-:-:S05]  /*9570*/  MOV R0, 0x1 ;  /* 0x0000000100007802 */ /* 0x000fca0000000f00 */
[----:B------:R2:W-:Y:S01]  /*9580*/  STL.S16 [R1+0x204], R0 ;  /* 0x0002040001007387 */ /* 0x0005e20000100600 */
[----:B------:R-:W-:Y:S05]  /*9590*/  BRA `(.L_x_36) ;  /* 0x0000000000107947 */ /* 0x000fea0003800000 */
.L_x_37:
[----:B------:R-:W-:Y:S01]  /*95a0*/  MOV R0, 0x1 ;  /* 0x0000000100007802 */ /* 0x000fe20000000f00 */
[----:B------:R-:W-:Y:S02]  /*95b0*/  ULDC UR4, c[0x0][0x580] ;  /* 0x0001600000047ab9 */ /* 0x000fe40000000800 */
[----:B------:R-:W-:Y:S02]  /*95c0*/  MOV R16, UR4 ;  /* 0x0000000400107c02 */ /* 0x000fe40008000f00 */
[----:B------:R1:W-:Y:S05]  /*95d0*/  STL.S16 [R1+0x204], R0 ;  /* 0x0002040001007387 */ /* 0x0003ea0000100600 */
.L_x_36:
[----:B--2---:R-:W2:Y:S02]  /*95e0*/  LDC.64 R4, c[0x0][0x5b0] ;  /* 0x00016c00ff047b82 */ /* 0x004ea40000000a00 */
[----:B--2---:R-:W-:-:S04]  /*95f0*/  ISETP.NE.U32.AND P0, PT, R4, RZ, PT ;  /* 0x000000ff0400720c */ /* 0x004fc80003f05070 */
[----:B------:R-:W-:-:S13]  /*9600*/  ISETP.NE.AND.EX P0, PT, R5, RZ, PT, P0 ;  /* 0x000000ff0500720c */ /* 0x000fda0003f05300 */
[----:B------:R-:W-:Y:S05]  /*9610*/  @!P0 BRA `(.L_x_38) ;  /* 0x00000000002c8947 */ /* 0x000fea0003800000 */
[----:B------:R-:W-:Y:S02]  /*9620*/  ULDC.64 UR4, c[0x0][0x5a8] ;  /* 0x00016a0000047ab9 */ /* 0x000fe40000000a00 */
[----:B------:R-:W-:-:S04]  /*9630*/  ISETP.NE.U32.AND P0, PT, RZ, UR4, PT ;  /* 0x00000004ff007c0c */ /* 0x000fc8000bf05070 */
[----:B------:R-:W-:-:S13]  /*9640*/  ISETP.NE.AND.EX P0, PT, RZ, UR5, PT, P0 ;  /* 0x00000005ff007c0c */ /* 0x000fda000bf05300 */
[----:B------:R-:W-:Y:S05]  /*9650*/  @!P0 BRA `(.L_x_39) ;  /* 0x0000000000148947 */ /* 0x000fea0003800000 */
[----:B------:R-:W2:Y:S01]  /*9660*/  LDC.64 R6, c[0x0][0x5a8] ;  /* 0x00016a00ff067b82 */ /* 0x000ea20000000a00 */
[----:B------:R-:W-:-:S04]  /*9670*/  IMAD R4, R4, UR51, RZ ;  /* 0x0000003304047c24 */ /* 0x000fc8000f8e02ff */
[----:B--2---:R-:W-:-:S05]  /*9680*/  IMAD.WIDE R4, R4, 0x4, R6 ;  /* 0x0000000404047825 */ /* 0x004fca00078e0206 */
[----:B------:R2:W5:Y:S01]  /*9690*/  LDG.E R17, desc[UR56][R4.64] ;  /* 0x0000003804117981 */ /* 0x000562000c1e1900 */
[----:B------:R-:W-:Y:S05]  /*96a0*/  BRA `(.L_x_38) ;  /* 0x0000000000087947 */ /* 0x000fea0003800000 */
.L_x_39:
[----:B------:R-:W-:Y:S02]  /*96b0*/  ULDC UR4, c[0x0][0x5a0] ;  /* 0x0001680000047ab9 */ /* 0x000fe40000000800 */
[----:B------:R-:W-:-:S07]  /*96c0*/  MOV R17, UR4 ;  /* 0x0000000400117c02 */ /* 0x000fce0008000f00 */
.L_x_38:
[----:B------:R-:W-:Y:S01]  /*96d0*/  ULDC.64 UR4, c[0x0][0x588] ;  /* 0x0001620000047ab9 */ /* 0x000fe20000000a00 */
[----:B------:R-:W-:Y:S01]  /*96e0*/  ISETP.NE.U32.AND P3, PT, R2, RZ, PT ;  /* 0x000000ff0200720c */ /* 0x000fe20003f65070 */
[----:B------:R-:W-:Y:S02]  /*96f0*/  UISETP.NE.U32.AND UP0, UPT, UR4, URZ, UPT ;  /* 0x0000003f0400728c */ /* 0x000fe4000bf05070 */
[----:B------:R-:W-:Y:S02]  /*9700*/  ISETP.NE.U32.AND P4, PT, RZ, UR4, PT ;  /* 0x00000004ff007c0c */ /* 0x000fe4000bf85070 */
[----:B------:R-:W-:Y:S01]  /*9710*/  ISETP.NE.AND.EX P3, PT, R3, RZ, PT, P3 ;  /* 0x000000ff0300720c */ /* 0x000fe20003f65330 */
[----:B------:R-:W-:Y:S02]  /*9720*/  UISETP.NE.AND.EX UP0, UPT, UR5, URZ, UPT, UP0 ;  /* 0x0000003f0500728c */ /* 0x000fe4000bf05300 */
[----:B------:R-:W-:Y:S02]  /*9730*/  ISETP.NE.AND.EX P4, PT, RZ, UR5, PT, P4 ;  /* 0x00000005ff007c0c */ /* 0x000fe4000bf85340 */
[----:B------:R-:W-:-:S02]  /*9740*/  PLOP3.LUT P0, PT, PT, PT, PT, 0x8, 0x0 ;  /* 0x000000000000781c */ /* 0x000fc40003f0e170 */
[----:B------:R-:W-:-:S04]  /*9750*/  PLOP3.LUT P1, PT, PT, PT, UP0, 0x80, 0x0 ;  /* 0x000000000000781c */ /* 0x000fc80003f2f008 */
[----:B------:R-:W-:-:S05]  /*9760*/  PLOP3.LUT P1, PT, P1, PT, PT, 0x8, 0x0 ;  /* 0x000000000000781c */ /* 0x000fca0000f2e170 */
[----:B------:R-:W-:Y:S08]  /*9770*/  @P4 BRA P3, `(.L_x_40) ;  /* 0x0000000000284947 */ /* 0x000ff00001800000 */
[----:B------:R-:W-:Y:S04]  /*9780*/  BSSY B0, `(.L_x_40) ;  /* 0x0000009000007945 */ /* 0x000fe80003800000 */
[----:B------:R-:W-:Y:S05]  /*9790*/  @!P2 BRA `(.L_x_41) ;  /* 0x000000000018a947 */ /* 0x000fea0003800000 */
[----:B-1----:R-:W3:Y:S01]  /*97a0*/  LDL R0, [R1+0x204] ;  /* 0x0002040001007983 */ /* 0x002ee20000100800 */
[----:B------:R-:W-:Y:S02]  /*97b0*/  PLOP3.LUT P0, PT, P1, PT, PT, 0x80, 0x0 ;  /* 0x000000000000781c */ /* 0x000fe40000f0f070 */
[----:B---3--:R-:W-:-:S13]  /*97c0*/  LOP3.LUT P3, RZ, R0, 0xff, RZ, 0xc0, !PT ;  /* 0x000000ff00ff7812 */ /* 0x008fda000786c0ff */
[----:B------:R-:W-:Y:S05]  /*97d0*/  @!P3 BRA `(.L_x_42) ;  /* 0x00000000000cb947 */ /* 0x000fea0003800000 */
[----:B-----5:R-:W-:Y:S01]  /*97e0*/  FSETP.EQ.AND P0, PT, R16, RZ, PT ;  /* 0x000000ff1000720b */ /* 0x020fe20003f02000 */
[----:B------:R-:W-:-:S12]  /*97f0*/  BRA `(.L_x_42) ;  /* 0x0000000000047947 */ /* 0x000fd80003800000 */
.L_x_41:
[----:B-----5:R-:W-:-:S13]  /*9800*/  FSETP.EQ.AND P0, PT, R16, RZ, PT ;  /* 0x000000ff1000720b */ /* 0x020fda0003f02000 */
.L_x_42:
[----:B------:R-:W-:Y:S05]  /*9810*/  BSYNC B0 ;  /* 0x0000000000007941 */ /* 0x000fea0003800000 */
.L_x_40:
[----:B------:R-:W-:Y:S04]  /*9820*/  BSSY B0, `(.L_x_43) ;  /* 0x0000008000007945 */ /* 0x000fe80003800000 */
[----:B------:R-:W-:Y:S05]  /*9830*/  @!P2 BRA `(.L_x_44) ;  /* 0x000000000014a947 */ /* 0x000fea0003800000 */
[----:B-1----:R-:W3:Y:S02]  /*9840*/  LDL R0, [R1+0x204] ;  /* 0x0002040001007983 */ /* 0x002ee40000100800 */
[----:B---3--:R-:W-:-:S13]  /*9850*/  LOP3.LUT P2, RZ, R0, 0xff, RZ, 0xc0, !PT ;  /* 0x000000ff00ff7812 */ /* 0x008fda000784c0ff */
[----:B------:R-:W-:Y:S05]  /*9860*/  @!P2 BRA `(.L_x_45) ;  /* 0x00000000000ca947 */ /* 0x000fea0003800000 */
[----:B-----5:R-:W-:Y:S01]  /*9870*/  FSETP.EQ.AND P1, PT, R16, RZ, PT ;  /* 0x000000ff1000720b */ /* 0x020fe20003f22000 */
[----:B------:R-:W-:-:S12]  /*9880*/  BRA `(.L_x_45) ;  /* 0x0000000000047947 */ /* 0x000fd80003800000 */
.L_x_44:
[----:B-----5:R-:W-:-:S13]  /*9890*/  FSETP.EQ.AND P1, PT, R16, RZ, PT ;  /* 0x000000ff1000720b */ /* 0x020fda0003f22000 */
.L_x_45:
[----:B------:R-:W-:Y:S05]  /*98a0*/  BSYNC B0 ;  /* 0x0000000000007941 */ /* 0x000fea0003800000 */
.L_x_43:
[----:B------:R-:W-:Y:S01]  /*98b0*/  BSSY B0, `(.L_x_46) ;  /* 0x0000025000007945 */ /* 0x000fe20003800000 */
[----:B------:R-:W-:Y:S02]  /*98c0*/  MOV R12, RZ ;  /* 0x000000ff000c7202 */ /* 0x000fe40000000f00 */
[----:B------:R-:W-:Y:S02]  /*98d0*/  CS2R R6, SRZ ;  /* 0x0000000000067805 */ /* 0x000fe4000001ff00 */
[----:B--2---:R-:W-:Y:S02]  /*98e0*/  CS2R R4, SRZ ;  /* 0x0000000000047805 */ /* 0x004fe4000001ff00 */
[----:B------:R-:W-:Y:S02]  /*98f0*/  CS2R R10, SRZ ;  /* 0x00000000000a7805 */ /* 0x000fe4000001ff00 */
[----:B------:R-:W-:Y:S01]  /*9900*/  CS2R R8, SRZ ;  /* 0x0000000000087805 */ /* 0x000fe2000001ff00 */
[----:B------:R-:W-:Y:S06]  /*9910*/  @P0 BRA `(.L_x_47) ;  /* 0x0000000000780947 */ /* 0x000fec0003800000 */
[----:B------:R-:W-:-:S06]  /*9920*/  UISETP.NE.AND UP0, UPT, UR43, 0x3, UPT ;  /* 0x000000032b00788c */ /* 0x000fcc000bf05270 */
[----:B------:R-:W-:-:S13]  /*9930*/  PLOP3.LUT P2, PT, PT, PT, UP0, 0x80, 0x0 ;  /* 0x000000000000781c */ /* 0x000fda0003f4f008 */
[----:B------:R-:W-:Y:S05]  /*9940*/  @!P2 BRA `(.L_x_48) ;  /* 0x000000000004a947 */ /* 0x000fea0003800000 */
[----:B------:R-:W-:Y:S01]  /*9950*/  BPT.TRAP 0x1 ;  /* 0x000000040000795c */ /* 0x000fe20000300000 */
.L_x_48:
[----:B-1----:R-:W-:-:S04]  /*9960*/  SHF.L.U32 R0, RZ, 0x1f, RZ ;  /* 0x0000001fff007819 */ /* 0x002fc800000006ff */
[----:B------:R-:W1:Y:S02]  /*9970*/  SYNCS.PHASECHK.TRANS64.TRYWAIT P2, [UR46+0x30], R0 ;  /* 0x00003000ff0075a7 */ /* 0x000e64000804016e */
[----:B-1----:R-:W-:Y:S05]  /*9980*/  @!P2 BRA `(.L_x_49) ;  /* 0x0000024000a4a947 */ /* 0x002fea0003800000 */
.L_x_1122:
[----:B------:R-:W-:Y:S02]  /*9990*/  MOV R12, 0x1 ;  /* 0x00000001000c7802 */ /* 0x000fe40000000f00 */
[----:B------:R-:W-:Y:S02]  /*99a0*/  CS2R R6, SRZ ;  /* 0x0000000000067805 */ /* 0x000fe4000001ff00 */
[----:B------:R-:W-:Y:S02]  /*99b0*/  CS2R R4, SRZ ;  /* 0x0000000000047805 */ /* 0x000fe4000001ff00 */
[----:B------:R-:W-:Y:S02]  /*99c0*/  CS2R R10, SRZ ;  /* 0x00000000000a7805 */ /* 0x000fe4000001ff00 */
[----:B------:R-:W-:Y:S01]  /*99d0*/  CS2R R8, SRZ ;  /* 0x0000000000087805 */ /* 0x000fe2000001ff00 */
[----:B------:R-:W-:Y:S06]  /*99e0*/  @P1 BRA `(.L_x_47) ;  /* 0x0000000000441947 */ /* 0x000fec0003800000 */
[----:B-1----:R-:W1:Y:S01]  /*99f0*/  S2R R3, SR_TID.X ;  /* 0x0000000000037919 */ /* 0x002e620000002100 */
[----:B------:R-:W-:Y:S05]  /*9a00*/  WARPSYNC.ALL ;  /* 0x0000000000007948 */ /* 0x000fea0003800000 */
[C---:B-1----:R-:W-:Y:S02]  /*9a10*/  SHF.L.U32 R0, R3.reuse, 0x4, RZ ;  /* 0x0000000403007819 */ /* 0x042fe400000006ff */
[----:B------:R-:W-:Y:S02]  /*9a20*/  SHF.L.U32 R2, R3, 0x5, RZ ;  /* 0x0000000503027819 */ /* 0x000fe400000006ff */
[----:B------:R-:W-:-:S02]  /*9a30*/  LOP3.LUT R0, R0, 0xe00, RZ, 0xc0, !PT ;  /* 0x00000e0000007812 */ /* 0x000fc400078ec0ff */
[----:B------:R-:W-:Y:S02]  /*9a40*/  LOP3.LUT R8, R2, 0xc0, RZ, 0xc0, !PT ;  /* 0x000000c002087812 */ /* 0x000fe400078ec0ff */
[----:B------:R-:W-:-:S04]  /*9a50*/  LOP3.LUT R0, R0, 0x20, R2, 0xf8, !PT ;  /* 0x0000002000007812 */ /* 0x000fc800078ef802 */
[----:B------:R-:W-:Y:S02]  /*9a60*/  LOP3.LUT R0, R0, 0x100, R2, 0xf8, !PT ;  /* 0x0000010000007812 */ /* 0x000fe400078ef802 */
[----:B------:R-:W-:-:S04]  /*9a70*/  SHF.R.U32.HI R2, RZ, 0x1, R3 ;  /* 0x00000001ff027819 */ /* 0x000fc80000011603 */
[----:B------:R-:W-:Y:S02]  /*9a80*/  LOP3.LUT R8, R8, 0x8, R2, 0xf8, !PT ;  /* 0x0000000808087812 */ /* 0x000fe400078ef802 */
[----:B------:R-:W-:-:S04]  /*9a90*/  SHF.L.U32 R2, R3, 0x2, RZ ;  /* 0x0000000203027819 */ /* 0x000fc800000006ff */
[----:B------:R-:W-:-:S04]  /*9aa0*/  LOP3.LUT R8, R8, 0x18, R2, 0x78, !PT ;  /* 0x0000001808087812 */ /* 0x000fc800078e7802 */
[----:B------:R-:W-:-:S04]  /*9ab0*/  LOP3.LUT R8, R0, R8, RZ, 0xfc, !PT ;  /* 0x0000000800087212 */ /* 0x000fc800078efcff */
[----:B------:R-:W-:-:S04]  /*9ac0*/  LEA R8, R8, UR46, 0x1 ;  /* 0x0000002e08087c11 */ /* 0x000fc8000f8e08ff */
[----:B------:R-:W-:Y:S02]  /*9ad0*/  LEA R4, R18, R8, 0x1 ;  /* 0x0000000812047211 */ /* 0x000fe400078e08ff */
[----:B------:R-:W2:Y:S04]  /*9ae0*/  LDSM.16.M88.4 R8, [R8+0x200] ;  /* 0x000200000808783b */ /* 0x000ea80000000200 */
[----:B------:R-:W3:Y:S02]  /*9af0*/  LDSM.16.M88.4 R4, [R4+0x200] ;  /* 0x000200000404783b */ /* 0x000ee40000000200 */
.L_x_47:
[----:B------:R-:W-:Y:S05]  /*9b00*/  BSYNC B0 ;  /* 0x0000000000007941 */ /* 0x000fea0003800000 */
.L_x_46:
[----:B-1----:R-:W4:Y:S04]  /*9b10*/  LDL.LU R0, [R1] ;  /* 0x0000000001007983 */ /* 0x002f280000300800 */
[----:B------:R-:W3:Y:S04]  /*9b20*/  LDL.LU R13, [R1+0x4] ;  /* 0x00000400010d7983 */ /* 0x000ee80000300800 */
        /* <DEDUP_REMOVED lines=11> */
[----:B------:R-:W3:Y:S01]  /*9be0*/  LDL.LU R153, [R1+0x3c] ;  /* 0x00003c0001997983 */ /* 0x000ee20000300800 */
[----:B--2---:R-:W-:Y:S01]  /*9bf0*/  HADD2.F32 R174, -RZ, R8.H1_H1 ;  /* 0x30000008ffae7230 */ /* 0x004fe20000004100 */
[----:B------:R-:W-:-:S02]  /*9c00*/  MOV R176, 0x3bbb989d ;  /* 0x3bbb989d00b07802 */ /* 0x000fc40000000f00 */
[----:B------:R-:W2:Y:S01]  /*9c10*/  LDL.LU R160, [R1+0x10] ;  /* 0x0000100001a07983 */ /* 0x000ea20000300800 */
[----:B------:R-:W-:Y:S01]  /*9c20*/  MOV R177, 0x437c0000 ;  /* 0x437c000000b17802 */ /* 0x000fe20000000f00 */
[----:B------:R-:W-:Y:S02]  /*9c30*/  HADD2.F32 R167, -RZ, R10.H1_H1 ;  /* 0x3000000affa77230 */ /* 0x000fe40000004100 */
[----:B----45:R-:W-:Y:S01]  /*9c40*/  FMUL R175, R17, R0 ;  /* 0x0000000011af7220 */ /* 0x030fe20000400000 */
[----:B------:R-:W-:-:S05]  /*9c50*/  HADD2.F32 R0, -RZ, R8.H0_H0 ;  /* 0x20000008ff007230 */ /* 0x000fca0000004100 */
[C---:B------:R-:W-:Y:S01]  /*9c60*/  FFMA R175, R16.reuse, R0, R175 ;  /* 0x0000000010af7223 */ /* 0x040fe200000000af */
[C---:B---3--:R-:W-:Y:S01]  /*9c70*/  FMUL R0, R17.reuse, R13 ;  /* 0x0000000d11007220 */ /* 0x048fe20000400000 */
[C---:B------:R-:W-:Y:S01]  /*9c80*/  FMUL R173, R17.reuse, R2 ;  /* 0x0000000211ad7220 */ /* 0x040fe20000400000 */
[--C-:B------:R-:W-:Y:S02]  /*9c90*/  HADD2.F32 R2, -RZ, R9.reuse.H0_H0 ;  /* 0x20000009ff027230 */ /* 0x100fe40000004100 */
[C---:B------:R-:W-:Y:S01]  /*9ca0*/  FFMA R174, R16.reuse, R174, R0 ;  /* 0x000000ae10ae7223 */ /* 0x040fe20000000000 */
[C---:B------:R-:W-:Y:S01]  /*9cb0*/  FMUL R172, R17.reuse, R3 ;  /* 0x0000000311ac7220 */ /* 0x040fe20000400000 */
[----:B------:R-:W-:Y:S01]  /*9cc0*/  FMUL R166, R17, R158 ;  /* 0x0000009e11a67220 */ /* 0x000fe20000400000 */
[----:B------:R-:W-:Y:S01]  /*9cd0*/  FFMA R173, R16, R2, R173 ;  /* 0x0000000210ad7223 */ /* 0x000fe200000000ad */
[----:B------:R-:W3:Y:S01]  /*9ce0*/  LDL.LU R158, [R1+0x20] ;  /* 0x00002000019e7983 */ /* 0x000ee20000300800 */
[-C--:B------:R-:W-:Y:S01]  /*9cf0*/  FFMA.SAT R0, -R175, R176.reuse, 0.5 ;  /* 0x3f000000af007423 */ /* 0x080fe200000021b0 */
[----:B------:R-:W-:Y:S01]  /*9d00*/  FFMA.SAT R13, -R174, R176, 0.5 ;  /* 0x3f000000ae0d7423 */ /* 0x000fe200000021b0 */
[----:B------:R-:W-:-:S02]  /*9d10*/  HADD2.F32 R2, -RZ, R9.H1_H1 ;  /* 0x30000009ff027230 */ /* 0x000fc40000004100 */
[-C--:B------:R-:W-:Y:S01]  /*9d20*/  FFMA.RM R0, R0, R177.reuse, 12582913 ;  /* 0x4b40000100007423 */ /* 0x080fe200000040b1 */
[----:B------:R-:W-:-:S03]  /*9d30*/  FFMA.RM R13, R13, R177, 12582913 ;  /* 0x4b4000010d0d7423 */ /* 0x000fc600000040b1 */
[----:B------:R-:W-:Y:S01]  /*9d40*/  FADD R3, R0, -12583039 ;  /* 0xcb40007f00037421 */ /* 0x000fe20000000000 */
[----:B------:R-:W-:Y:S01]  /*9d50*/  FFMA R172, R16, R2, R172 ;  /* 0x0000000210ac7223 */ /* 0x000fe200000000ac */
[----:B------:R-:W-:Y:S02]  /*9d60*/  FADD R2, R13, -12583039 ;  /* 0xcb40007f0d027421 */ /* 0x000fe40000000000 */
[C---:B------:R-:W-:Y:S02]  /*9d70*/  FFMA R14, -R175.reuse, 1.4426950216293334961, -R3 ;  /* 0x3fb8aa3baf0e7823 */ /* 0x040fe40000000903 */
[----:B------:R-:W-:Y:S02]  /*9d80*/  FFMA R15, -R174, 1.4426950216293334961, -R2 ;  /* 0x3fb8aa3bae0f7823 */ /* 0x000fe40000000902 */
[----:B------:R-:W-:-:S04]  /*9d90*/  FFMA R2, -R175, 1.925963033500011079e-08, R14 ;  /* 0x32a57060af027823 */ /* 0x000fc8000000010e */
[----:B------:R1:W-:Y:S01]  /*9da0*/  MUFU.EX2 R20, R2 ;  /* 0x0000000200147308 */ /* 0x0003e20000000800 */
[----:B------:R-:W-:Y:S01]  /*9db0*/  FFMA R14, -R174, 1.925963033500011079e-08, R15 ;  /* 0x32a57060ae0e7823 */ /* 0x000fe2000000010f */
[----:B-1----:R-:W-:-:S06]  /*9dc0*/  FFMA.SAT R2, -R172, R176, 0.5 ;  /* 0x3f000000ac027423 */ /* 0x002fcc00000021b0 */
[----:B------:R1:W-:Y:S01]  /*9dd0*/  MUFU.EX2 R21, R14 ;  /* 0x0000000e00157308 */ /* 0x0003e20000000800 */
[----:B------:R-:W-:Y:S01]  /*9de0*/  FFMA.RM R2, R2, R177, 12582913 ;  /* 0x4b40000102027423 */ /* 0x000fe200000040b1 */
[----:B------:R-:W-:-:S03]  /*9df0*/  FFMA.SAT R3, -R173, R176, 0.5 ;  /* 0x3f000000ad037423 */ /* 0x000fc600000021b0 */
[----:B-1----:R-:W-:Y:S01]  /*9e00*/  FADD R14, R2, -12583039 ;  /* 0xcb40007f020e7421 */ /* 0x002fe20000000000 */
[----:B------:R-:W-:-:S03]  /*9e10*/  FFMA.RM R3, R3, R177, 12582913 ;  /* 0x4b40000103037423 */ /* 0x000fc600000040b1 */
[----:B------:R-:W-:Y:S01]  /*9e20*/  FFMA R14, -R172, 1.4426950216293334961, -R14 ;  /* 0x3fb8aa3bac0e7823 */ /* 0x000fe2000000090e */
[----:B------:R-:W-:-:S03]  /*9e30*/  FADD R15, R3, -12583039 ;  /* 0xcb40007f030f7421 */ /* 0x000fc60000000000 */
[----:B------:R-:W-:Y:S01]  /*9e40*/  FFMA R14, -R172, 1.925963033500011079e-08, R14 ;  /* 0x32a57060ac0e7823 */ /* 0x000fe2000000010e */
[----:B------:R-:W-:Y:S01]  /*9e50*/  FFMA R15, -R173, 1.4426950216293334961, -R15 ;  /* 0x3fb8aa3bad0f7823 */ /* 0x000fe2000000090f */
[----:B------:R-:W-:-:S04]  /*9e60*/  SHF.L.U32 R169, R2, 0x17, RZ ;  /* 0x0000001702a97819 */ /* 0x000fc800000006ff */
[----:B------:R-:W1:Y:S01]  /*9e70*/  MUFU.EX2 R14, R14 ;  /* 0x0000000e000e7308 */ /* 0x000e620000000800 */
[----:B------:R-:W-:Y:S01]  /*9e80*/  FFMA R15, -R173, 1.925963033500011079e-08, R15 ;  /* 0x32a57060ad0f7823 */ /* 0x000fe2000000010f */
[----:B------:R-:W-:Y:S02]  /*9e90*/  HADD2.F32 R2, -RZ, R10.H0_H0 ;  /* 0x2000000aff027230 */ /* 0x000fe40000004100 */
[----:B--2---:R-:W-:-:S04]  /*9ea0*/  FMUL R168, R17, R160 ;  /* 0x000000a011a87220 */ /* 0x004fc80000400000 */
[C---:B------:R-:W-:Y:S01]  /*9eb0*/  FFMA R168, R16.reuse, R2, R168 ;  /* 0x0000000210a87223 */ /* 0x040fe200000000a8 */
[----:B------:R-:W2:Y:S01]  /*9ec0*/  MUFU.EX2 R15, R15 ;  /* 0x0000000f000f7308 */ /* 0x000ea20000000800 */
[----:B------:R-:W-:Y:S01]  /*9ed0*/  FMUL R2, R17, R159 ;  /* 0x0000009f11027220 */ /* 0x000fe20000400000 */
[----:B------:R-:W-:Y:S01]  /*9ee0*/  SHF.L.U32 R170, R3, 0x17, RZ ;  /* 0x0000001703aa7819 */ /* 0x000fe200000006ff */
[--C-:B------:R-:W-:Y:S02]  /*9ef0*/  HADD2.F32 R3, -RZ, R11.reuse.H0_H0 ;  /* 0x2000000bff037230 */ /* 0x100fe40000004100 */
[----:B------:R-:W-:Y:S01]  /*9f00*/  FFMA R167, R16, R167, R2 ;  /* 0x000000a710a77223 */ /* 0x000fe20000000002 */
[----:B------:R-:W-:Y:S01]  /*9f10*/  FFMA.SAT R2, -R168, R176, 0.5 ;  /* 0x3f000000a8027423 */ /* 0x000fe200000021b0 */
[----:B-1----:R-:W-:Y:S02]  /*9f20*/  FFMA R169, R169, R14, 1 ;  /* 0x3f800000a9a97423 */ /* 0x002fe4000000000e */
[----:B------:R-:W-:Y:S01]  /*9f30*/  FFMA.SAT R14, -R167, R176, 0.5 ;  /* 0x3f000000a70e7423 */ /* 0x000fe200000021b0 */
[----:B------:R-:W-:Y:S01]  /*9f40*/  FFMA R166, R16, R3, R166 ;  /* 0x0000000310a67223 */ /* 0x000fe200000000a6 */
[----:B------:R-:W-:Y:S01]  /*9f50*/  FFMA.RM R2, R2, R177, 12582913 ;  /* 0x4b40000102027423 */ /* 0x000fe200000040b1 */
[----:B------:R-:W-:-:S02]  /*9f60*/  HADD2.F32 R3, -RZ, R11.H1_H1 ;  /* 0x3000000bff037230 */ /* 0x000fc40000004100 */
[----:B------:R-:W-:Y:S01]  /*9f70*/  FMUL R165, R17, R22 ;  /* 0x0000001611a57220 */ /* 0x000fe20000400000 */
[----:B------:R-:W-:Y:S01]  /*9f80*/  SHF.L.U32 R171, R13, 0x17, RZ ;  /* 0x000000170dab7819 */ /* 0x000fe200000006ff */
[----:B------:R-:W-:Y:S01]  /*9f90*/  FFMA.RM R14, R14, R177, 12582913 ;  /* 0x4b4000010e0e7423 */ /* 0x000fe200000040b1 */
[----:B------:R-:W-:Y:S01]  /*9fa0*/  FADD R13, R2, -12583039 ;  /* 0xcb40007f020d7421 */ /* 0x000fe20000000000 */
[----:B------:R-:W-:Y:S01]  /*9fb0*/  SHF.L.U32 R0, R0, 0x17, RZ ;  /* 0x0000001700007819 */ /* 0x000fe200000006ff */
[----:B------:R-:W-:Y:S01]  /*9fc0*/  FFMA R165, R16, R3, R165 ;  /* 0x0000000310a57223 */ /* 0x000fe200000000a5 */
[----:B--2---:R-:W-:Y:S01]  /*9fd0*/  FFMA R170, R170, R15, 1 ;  /* 0x3f800000aaaa7423 */ /* 0x004fe2000000000f */
[----:B------:R-:W-:Y:S01]  /*9fe0*/  FADD R3, R14, -12583039 ;  /* 0xcb40007f0e037421 */ /* 0x000fe20000000000 */
[----:B------:R-:W-:Y:S01]  /*9ff0*/  FFMA R15, -R168, 1.4426950216293334961, -R13 ;  /* 0x3fb8aa3ba80f7823 */ /* 0x000fe2000000090d */
[----:B------:R-:W-:Y:S02]  /*a000*/  FFMA R0, R0, R20, 1 ;  /* 0x3f80000000007423 */ /* 0x000fe40000000014 */
[----:B------:R-:W-:Y:S01]  /*a010*/  FFMA R20, -R167, 1.4426950216293334961, -R3 ;  /* 0x3fb8aa3ba7147823 */ /* 0x000fe20000000903 */
[----:B------:R-:W-:Y:S01]  /*a020*/  FFMA R3, -R168, 1.925963033500011079e-08, R15 ;  /* 0x32a57060a8037823 */ /* 0x000fe2000000010f */
[----:B------:R-:W-:Y:S01]  /*a030*/  FFMA R171, R171, R21, 1 ;  /* 0x3f800000abab7423 */ /* 0x000fe20000000015 */
[----:B------:R-:W-:Y:S01]  /*a040*/  SHF.L.U32 R164, R2, 0x17, RZ ;  /* 0x0000001702a47819 */ /* 0x000fe200000006ff */
[----:B------:R-:W-:Y:S01]  /*a050*/  HADD2.F32 R2, -RZ, R4.H0_H0 ;  /* 0x20000004ff027230 */ /* 0x000fe20000004100 */
[----:B------:R1:W-:Y:S01]  /*a060*/  MUFU.EX2 R21, R3 ;  /* 0x0000000300157308 */ /* 0x0003e20000000800 */
[----:B------:R-:W-:Y:S01]  /*a070*/  FFMA R15, -R167, 1.925963033500011079e-08, R20 ;  /* 0x32a57060a70f7823 */ /* 0x000fe20000000114 */
[----:B------:R-:W-:Y:S01]  /*a080*/  FMUL R159, R17, R157 ;  /* 0x0000009d119f7220 */ /* 0x000fe20000400000 */
[----:B-1----:R-:W-:-:S04]  /*a090*/  FFMA.SAT R3, -R165, R176, 0.5 ;  /* 0x3f000000a5037423 */ /* 0x002fc800000021b0 */
[-C--:B------:R-:W-:Y:S01]  /*a0a0*/  FFMA.RM R3, R3, R177.reuse, 12582913 ;  /* 0x4b40000103037423 */ /* 0x080fe200000040b1 */
[----:B------:R-:W-:Y:S01]  /*a0b0*/  FFMA.SAT R13, -R166, R176, 0.5 ;  /* 0x3f000000a60d7423 */ /* 0x000fe200000021b0 */
[----:B------:R1:W2:Y:S03]  /*a0c0*/  MUFU.EX2 R22, R15 ;  /* 0x0000000f00167308 */ /* 0x0002a60000000800 */
[----:B------:R-:W-:Y:S01]  /*a0d0*/  SHF.L.U32 R161, R3, 0x17, RZ ;  /* 0x0000001703a17819 */ /* 0x000fe200000006ff */
[----:B------:R-:W-:Y:S01]  /*a0e0*/  FFMA.RM R13, R13, R177, 12582913 ;  /* 0x4b4000010d0d7423 */ /* 0x000fe200000040b1 */
[----:B-1----:R-:W-:-:S03]  /*a0f0*/  FADD R15, R3, -12583039 ;  /* 0xcb40007f030f7421 */ /* 0x002fc60000000000 */
[C---:B------:R-:W-:Y:S01]  /*a100*/  FADD R20, R13.reuse, -12583039 ;  /* 0xcb40007f0d147421 */ /* 0x040fe20000000000 */
[----:B------:R-:W-:Y:S02]  /*a110*/  SHF.L.U32 R162, R13, 0x17, RZ ;  /* 0x000000170da27819 */ /* 0x000fe400000006ff */
[----:B------:R-:W-:Y:S01]  /*a120*/  SHF.L.U32 R163, R14, 0x17, RZ ;  /* 0x000000170ea37819 */ /* 0x000fe200000006ff */
[C---:B------:R-:W-:Y:S01]  /*a130*/  FMUL R156, R17.reuse, R156 ;  /* 0x0000009c119c7220 */ /* 0x040fe20000400000 */
[C---:B------:R-:W-:Y:S01]  /*a140*/  FMUL R154, R17.reuse, R154 ;  /* 0x0000009a119a7220 */ /* 0x040fe20000400000 */
[C---:B------:R-:W-:Y:S01]  /*a150*/  FMUL R152, R17.reuse, R152 ;  /* 0x0000009811987220 */ /* 0x040fe20000400000 */
[C---:B------:R-:W-:Y:S01]  /*a160*/  FMUL R23, R17.reuse, R23 ;  /* 0x0000001711177220 */ /* 0x040fe20000400000 */
[C---:B------:R-:W-:Y:S01]  /*a170*/  FMUL R155, R17.reuse, R155 ;  /* 0x0000009b119b7220 */ /* 0x040fe20000400000 */
[----:B------:R-:W-:Y:S01]  /*a180*/  FMUL R153, R17, R153 ;  /* 0x0000009911997220 */ /* 0x000fe20000400000 */
[----:B--2---:R-:W-:Y:S01]  /*a190*/  FFMA R163, R163, R22, 1 ;  /* 0x3f800000a3a37423 */ /* 0x004fe20000000016 */
[----:B------:R-:W-:Y:S01]  /*a1a0*/  FFMA R164, R164, R21, 1 ;  /* 0x3f800000a4a47423 */ /* 0x000fe20000000015 */
[----:B------:R-:W-:-:S04]  /*a1b0*/  FFMA R20, -R166, 1.4426950216293334961, -R20 ;  /* 0x3fb8aa3ba6147823 */ /* 0x000fc80000000914 */
[----:B------:R-:W-:-:S06]  /*a1c0*/  FFMA R20, -R166, 1.925963033500011079e-08, R20 ;  /* 0x32a57060a6147823 */ /* 0x000fcc0000000114 */
[----:B------:R-:W-:Y:S01]  /*a1d0*/  MUFU.EX2 R20, R20 ;  /* 0x0000001400147308 */ /* 0x000fe20000000800 */
[----:B------:R-:W-:Y:S01]  /*a1e0*/  FFMA R15, -R165, 1.4426950216293334961, -R15 ;  /* 0x3fb8aa3ba50f7823 */ /* 0x000fe2000000090f */
[----:B---3--:R-:W-:-:S04]  /*a1f0*/  FMUL R160, R17, R158 ;  /* 0x0000009e11a07220 */ /* 0x008fc80000400000 */
[----:B------:R-:W-:Y:S01]  /*a200*/  FFMA R160, R16, R2, R160 ;  /* 0x0000000210a07223 */ /* 0x000fe200000000a0 */
[----:B------:R-:W-:-:S03]  /*a210*/  HADD2.F32 R2, -RZ, R4.H1_H1 ;  /* 0x30000004ff027230 */ /* 0x000fc60000004100 */
[----:B------:R-:W-:Y:S02]  /*a220*/  FFMA.SAT R3, -R160, R176, 0.5 ;  /* 0x3f000000a0037423 */ /* 0x000fe400000021b0 */
[----:B------:R-:W-:Y:S02]  /*a230*/  FFMA R159, R16, R2, R159 ;  /* 0x00000002109f7223 */ /* 0x000fe4000000009f */
[-C--:B------:R-:W-:Y:S02]  /*a240*/  FFMA.RM R3, R3, R177.reuse, 12582913 ;  /* 0x4b40000103037423 */ /* 0x080fe400000040b1 */
[----:B------:R-:W-:Y:S02]  /*a250*/  FFMA.SAT R2, -R159, R176, 0.5 ;  /* 0x3f0000009f027423 */ /* 0x000fe400000021b0 */
[----:B------:R-:W-:Y:S02]  /*a260*/  FADD R13, R3, -12583039 ;  /* 0xcb40007f030d7421 */ /* 0x000fe40000000000 */
[----:B------:R-:W-:-:S02]  /*a270*/  FFMA.RM R2, R2, R177, 12582913 ;  /* 0x4b40000102027423 */ /* 0x000fc400000040b1 */
[----:B------:R-:W-:Y:S02]  /*a280*/  FFMA R14, -R160, 1.4426950216293334961, -R13 ;  /* 0x3fb8aa3ba00e7823 */ /* 0x000fe4000000090d */
[C---:B------:R-:W-:Y:S01]  /*a290*/  FADD R13, R2.reuse, -12583039 ;  /* 0xcb40007f020d7421 */ /* 0x040fe20000000000 */
[----:B------:R-:W-:Y:S01]  /*a2a0*/  SHF.L.U32 R157, R2, 0x17, RZ ;  /* 0x00000017029d7819 */ /* 0x000fe200000006ff */
[----:B------:R-:W-:-:S05]  /*a2b0*/  HADD2.F32 R2, -RZ, R5.H0_H0 ;  /* 0x20000005ff027230 */ /* 0x000fca0000004100 */
[----:B------:R-:W-:Y:S01]  /*a2c0*/  FFMA R156, R16, R2, R156 ;  /* 0x00000002109c7223 */ /* 0x000fe2000000009c */
[----:B------:R-:W-:-:S05]  /*a2d0*/  HADD2.F32 R2, -RZ, R5.H1_H1 ;  /* 0x30000005ff027230 */ /* 0x000fca0000004100 */
[----:B------:R-:W-:Y:S01]  /*a2e0*/  FFMA R154, R16, R2, R154 ;  /* 0x00000002109a7223 */ /* 0x000fe2000000009a */
[----:B------:R-:W-:-:S05]  /*a2f0*/  HADD2.F32 R2, -RZ, R6.H0_H0 ;  /* 0x20000006ff027230 */ /* 0x000fca0000004100 */
[----:B------:R-:W-:Y:S01]  /*a300*/  FFMA R152, R16, R2, R152 ;  /* 0x0000000210987223 */ /* 0x000fe20000000098 */
[----:B------:R-:W-:-:S05]  /*a310*/  HADD2.F32 R2, -RZ, R6.H1_H1 ;  /* 0x30000006ff027230 */ /* 0x000fca0000004100 */
[----:B------:R-:W-:Y:S01]  /*a320*/  FFMA R23, R16, R2, R23 ;  /* 0x0000000210177223 */ /* 0x000fe20000000017 */
[--C-:B------:R-:W-:Y:S01]  /*a330*/  HADD2.F32 R2, -RZ, R7.reuse.H0_H0 ;  /* 0x20000007ff027230 */ /* 0x100fe20000004100 */
[----:B------:R-:W-:Y:S01]  /*a340*/  SHF.L.U32 R158, R3, 0x17, RZ ;  /* 0x00000017039e7819 */ /* 0x000fe200000006ff */
[----:B------:R-:W-:-:S03]  /*a350*/  HADD2.F32 R3, -RZ, R7.H1_H1 ;  /* 0x30000007ff037230 */ /* 0x000fc60000004100 */
[----:B------:R-:W-:Y:S01]  /*a360*/  FFMA R155, R16, R2, R155 ;  /* 0x00000002109b7223 */ /* 0x000fe2000000009b */
[----:B------:R-:W-:Y:S01]  /*a370*/  FFMA.SAT R2, -R156, R176, 0.5 ;  /* 0x3f0000009c027423 */ /* 0x000fe200000021b0 */
[----:B------:R-:W-:-:S03]  /*a380*/  FFMA R153, R16, R3, R153 ;  /* 0x0000000310997223 */ /* 0x000fc60000000099 */
[----:B------:R-:W-:-:S04]  /*a390*/  FFMA.RM R2, R2, R177, 12582913 ;  /* 0x4b40000102027423 */ /* 0x000fc800000040b1 */
[----:B------:R-:W-:-:S04]  /*a3a0*/  FADD R3, R2, -12583039 ;  /* 0xcb40007f02037421 */ /* 0x000fc80000000000 */
[----:B------:R-:W-:-:S04]  /*a3b0*/  FFMA R3, -R156, 1.4426950216293334961, -R3 ;  /* 0x3fb8aa3b9c037823 */ /* 0x000fc80000000903 */
[----:B------:R-:W-:-:S06]  /*a3c0*/  FFMA R3, -R156, 1.925963033500011079e-08, R3 ;  /* 0x32a570609c037823 */ /* 0x000fcc0000000103 */
[----:B------:R-:W1:Y:S01]  /*a3d0*/  MUFU.EX2 R3, R3 ;  /* 0x0000000300037308 */ /* 0x000e620000000800 */
[----:B------:R-:W-:Y:S01]  /*a3e0*/  SHF.L.U32 R22, R2, 0x17, RZ ;  /* 0x0000001702167819 */ /* 0x000fe200000006ff */
[----:B------:R-:W-:-:S04]  /*a3f0*/  FFMA.SAT R2, -R154, R176, 0.5 ;  /* 0x3f0000009a027423 */ /* 0x000fc800000021b0 */
[----:B------:R-:W-:Y:S01]  /*a400*/  FFMA.RM R2, R2, R177, 12582913 ;  /* 0x4b40000102027423 */ /* 0x000fe200000040b1 */
[----:B-1----:R-:W-:-:S03]  /*a410*/  FFMA R22, R22, R3, 1 ;  /* 0x3f80000016167423 */ /* 0x002fc60000000003 */
        /* <DEDUP_REMOVED lines=12> */
[----:B------:R-:W-:Y:S01]  /*a4e0*/  FFMA R162, R162, R20, 1 ;  /* 0x3f800000a2a27423 */ /* 0x000fe20000000014 */
[----:B------:R-:W-:Y:S01]  /*a4f0*/  SHF.L.U32 R20, R2, 0x17, RZ ;  /* 0x0000001702147819 */ /* 0x000fe200000006ff */
[----:B------:R-:W-:-:S04]  /*a500*/  FFMA.SAT R2, -R23, R176, 0.5 ;  /* 0x3f00000017027423 */ /* 0x000fc800000021b0 */
[----:B------:R-:W-:Y:S01]  /*a510*/  FFMA.RM R2, R2, R177, 12582913 ;  /* 0x4b40000102027423 */ /* 0x000fe200000040b1 */
[----:B------:R-:W-:Y:S01]  /*a520*/  FFMA R15, -R165, 1.925963033500011079e-08, R15 ;  /* 0x32a57060a50f7823 */ /* 0x000fe2000000010f */
[----:B-1----:R-:W-:Y:S02]  /*a530*/  FFMA R20, R20, R3, 1 ;  /* 0x3f80000014147423 */ /* 0x002fe40000000003 */
[----:B------:R-:W-:-:S04]  /*a540*/  FADD R3, R2, -12583039 ;  /* 0xcb40007f02037421 */ /* 0x000fc80000000000 */
[C---:B------:R-:W-:Y:S01]  /*a550*/  FFMA R3, -R23.reuse, 1.4426950216293334961, -R3 ;  /* 0x3fb8aa3b17037823 */ /* 0x040fe20000000903 */
[----:B------:R-:W1:Y:S03]  /*a560*/  MUFU.EX2 R15, R15 ;  /* 0x0000000f000f7308 */ /* 0x000e660000000800 */
[----:B------:R-:W-:Y:S01]  /*a570*/  FFMA R3, -R23, 1.925963033500011079e-08, R3 ;  /* 0x32a5706017037823 */ /* 0x000fe20000000103 */
[----:B------:R-:W-:-:S04]  /*a580*/  FFMA R13, -R159, 1.4426950216293334961, -R13 ;  /* 0x3fb8aa3b9f0d7823 */ /* 0x000fc8000000090d */
[----:B------:R-:W-:Y:S01]  /*a590*/  FFMA R13, -R159, 1.925963033500011079e-08, R13 ;  /* 0x32a570609f0d7823 */ /* 0x000fe2000000010d */
[----:B------:R-:W2:Y:S08]  /*a5a0*/  MUFU.EX2 R3, R3 ;  /* 0x0000000300037308 */ /* 0x000eb00000000800 */
[----:B------:R-:W3:Y:S01]  /*a5b0*/  MUFU.EX2 R13, R13 ;  /* 0x0000000d000d7308 */ /* 0x000ee20000000800 */
[----:B-1----:R-:W-:Y:S01]  /*a5c0*/  FFMA R161, R161, R15, 1 ;  /* 0x3f800000a1a17423 */ /* 0x002fe2000000000f */
[----:B------:R-:W-:Y:S01]  /*a5d0*/  SHF.L.U32 R15, R2, 0x17, RZ ;  /* 0x00000017020f7819 */ /* 0x000fe200000006ff */
[----:B------:R-:W-:-:S04]  /*a5e0*/  FFMA.SAT R2, -R153, R176, 0.5 ;  /* 0x3f00000099027423 */ /* 0x000fc800000021b0 */
[----:B--2---:R-:W-:Y:S01]  /*a5f0*/  FFMA R15, R15, R3, 1 ;  /* 0x3f8000000f0f7423 */ /* 0x004fe20000000003 */
[----:B------:R-:W-:-:S04]  /*a600*/  FFMA.SAT R3, -R155, R176, 0.5 ;  /* 0x3f0000009b037423 */ /* 0x000fc800000021b0 */
[----:B------:R-:W-:Y:S01]  /*a610*/  FFMA.RM R3, R3, R177, 12582913 ;  /* 0x4b40000103037423 */ /* 0x000fe200000040b1 */
[----:B---3--:R-:W-:Y:S01]  /*a620*/  FFMA R157, R157, R13, 1 ;  /* 0x3f8000009d9d7423 */ /* 0x008fe2000000000d */
[----:B------:R-:W-:Y:S02]  /*a630*/  FFMA.RM R13, R2, R177, 12582913 ;  /* 0x4b400001020d7423 */ /* 0x000fe400000040b1 */
[----:B------:R-:W-:Y:S01]  /*a640*/  FADD R2, R3, -12583039 ;  /* 0xcb40007f03027421 */ /* 0x000fe20000000000 */
[----:B------:R-:W-:-:S03]  /*a650*/  FFMA R14, -R160, 1.925963033500011079e-08, R14 ;  /* 0x32a57060a00e7823 */ /* 0x000fc6000000010e */
[----:B------:R-:W-:-:S03]  /*a660*/  FFMA R2, -R155, 1.4426950216293334961, -R2 ;  /* 0x3fb8aa3b9b027823 */ /* 0x000fc60000000902 */
[----:B------:R-:W1:Y:S01]  /*a670*/  MUFU.EX2 R14, R14 ;  /* 0x0000000e000e7308 */ /* 0x000e620000000800 */
[----:B------:R-:W-:-:S07]  /*a680*/  FFMA R2, -R155, 1.925963033500011079e-08, R2 ;  /* 0x32a570609b027823 */ /* 0x000fce0000000102 */
[----:B------:R-:W2:Y:S01]  /*a690*/  MUFU.EX2 R2, R2 ;  /* 0x0000000200027308 */ /* 0x000ea20000000800 */
[----:B-1----:R-:W-:Y:S01]  /*a6a0*/  FFMA R158, R158, R14, 1 ;  /* 0x3f8000009e9e7423 */ /* 0x002fe2000000000e */
[----:B------:R-:W-:-:S05]  /*a6b0*/  SHF.L.U32 R14, R3, 0x17, RZ ;  /* 0x00000017030e7819 */ /* 0x000fca00000006ff */
[----:B--2---:R-:W-:Y:S01]  /*a6c0*/  FFMA R14, R14, R2, 1 ;  /* 0x3f8000000e0e7423 */ /* 0x004fe20000000002 */
[----:B------:R-:W-:-:S04]  /*a6d0*/  FADD R2, R13, -12583039 ;  /* 0xcb40007f0d027421 */ /* 0x000fc80000000000 */
[----:B------:R-:W-:-:S04]  /*a6e0*/  FFMA R2, -R153, 1.4426950216293334961, -R2 ;  /* 0x3fb8aa3b99027823 */ /* 0x000fc80000000902 */
[----:B------:R-:W-:-:S06]  /*a6f0*/  FFMA R2, -R153, 1.925963033500011079e-08, R2 ;  /* 0x32a5706099027823 */ /* 0x000fcc0000000102 */
[----:B------:R-:W1:Y:S01]  /*a700*/  MUFU.EX2 R2, R2 ;  /* 0x0000000200027308 */ /* 0x000e620000000800 */
[----:B------:R-:W-:-:S05]  /*a710*/  SHF.L.U32 R13, R13, 0x17, RZ ;  /* 0x000000170d0d7819 */ /* 0x000fca00000006ff */
[----:B-1----:R-:W-:Y:S01]  /*a720*/  FFMA R13, R13, R2, 1 ;  /* 0x3f8000000d0d7423 */ /* 0x002fe20000000002 */
[----:B------:R-:W-:-:S04]  /*a730*/  IADD3 R2, R0, 0x1800000, RZ ;  /* 0x0180000000027810 */ /* 0x000fc80007ffe0ff */
[----:B------:R-:W-:-:S04]  /*a740*/  LOP3.LUT R2, R2, 0x7f800000, RZ, 0xc0, !PT ;  /* 0x7f80000002027812 */ /* 0x000fc800078ec0ff */
[----:B------:R-:W-:Y:S01]  /*a750*/  ISETP.GT.U32.AND P2, PT, R2, 0x1ffffff, PT ;  /* 0x01ffffff0200780c */ /* 0x000fe20003f44070 */
[----:B------:R-:W-:-:S12]  /*a760*/  BSSY B1, `(.L_x_50) ;  /* 0x000000a000017945 */ /* 0x000fd80003800000 */
[----:B------:R-:W-:Y:S05]  /*a770*/  @P2 BRA `(.L_x_51) ;  /* 0x0000000000102947 */ /* 0x000fea0003800000 */
[----:B------:R-:W-:-:S07]  /*a780*/  MOV R2, 0xa7a0 ;  /* 0x0000a7a000027802 */ /* 0x000fce0000000f00 */
[----:B------:R-:W-:Y:S05]  /*a790*/  CALL.REL.NOINC `($__internal_0_$__cuda_sm20_rcp_rn_f32_slowpath) ;  /* 0x0000024000b47944 */ /* 0x000fea0003c00000 */
[----:B------:R-:W-:Y:S01]  /*a7a0*/  MOV R176, R0 ;  /* 0x0000000000b07202 */ /* 0x000fe20000000f00 */
[----:B------:R-:W-:Y:S06]  /*a7b0*/  BRA `(.L_x_52) ;  /* 0x0000000000107947 */ /* 0x000fec0003800000 */
.L_x_51:
[----:B------:R-:W1:Y:S02]  /*a7c0*/  MUFU.RCP R176, R0 ;  /* 0x0000000000b07308 */ /* 0x000e640000001000 */
[----:B-1----:R-:W-:-:S04]  /*a7d0*/  FFMA R0, R0, R176, -1 ;  /* 0xbf80000000007423 */ /* 0x002fc800000000b0 */
[----:B------:R-:W-:-:S04]  /*a7e0*/  FADD.FTZ R0, -R0, -RZ ;  /* 0x800000ff00007221 */ /* 0x000fc80000010100 */
[----:B------:R-:W-:-:S07]  /*a7f0*/  FFMA R176, R176, R0, R176 ;  /* 0x00000000b0b07223 */ /* 0x000fce00000000b0 */
.L_x_52:
[----:B------:R-:W-:Y:S05]  /*a800*/  BSYNC B1 ;  /* 0x0000000000017941 */ /* 0x000fea0003800000 */
.L_x_50:
[----:B------:R-:W-:Y:S01]  /*a810*/  IADD3 R0, R171, 0x1800000, RZ ;  /* 0x01800000ab007810 */ /* 0x000fe20007ffe0ff */
[----:B------:R-:W-:Y:S03]  /*a820*/  BSSY B1, `(.L_x_53) ;  /* 0x000000d000017945 */ /* 0x000fe60003800000 */
[----:B------:R-:W-:-:S04]  /*a830*/  LOP3.LUT R0, R0, 0x7f800000, RZ, 0xc0, !PT ;  /* 0x7f80000000007812 */ /* 0x000fc800078ec0ff */
[----:B------:R-:W-:-:S13]  /*a840*/  ISETP.GT.U32.AND P2, PT, R0, 0x1ffffff, PT ;  /* 0x01ffffff0000780c */ /* 0x000fda0003f44070 */
[----:B------:R-:W-:Y:S05]  /*a850*/  @P2 BRA `(.L_x_54) ;  /* 0x0000000000142947 */ /* 0x000fea0003800000 */
[----:B------:R-:W-:Y:S02]  /*a860*/  MOV R0, R171 ;  /* 0x000000ab00007202 */ /* 0x000fe40000000f00 */
[----:B------:R-:W-:-:S07]  /*a870*/  MOV R2, 0xa890 ;  /* 0x0000a89000027802 */ /* 0x000fce0000000f00 */
[----:B------:R-:W-:Y:S05]  /*a880*/  CALL.REL.NOINC `($__internal_0_$__cuda_sm20_rcp_rn_f32_slowpath) ;  /* 0x0000024000787944 */ /* 0x000fea0003c00000 */
[----:B------:R-:W-:Y:S01]  /*a890*/  MOV R171, R0 ;  /* 0x0000000000ab7202 */ /* 0x000fe20000000f00 */
[----:B------:R-:W-:Y:S06]  /*a8a0*/  BRA `(.L_x_55) ;  /* 0x0000000000107947 */ /* 0x000fec0003800000 */
.L_x_54:
[----:B------:R-:W1:Y:S02]  /*a8b0*/  MUFU.RCP R0, R171 ;  /* 0x000000ab00007308 */ /* 0x000e640000001000 */
[----:B-1----:R-:W-:-:S04]  /*a8c0*/  FFMA R171, R171, R0, -1 ;  /* 0xbf800000abab7423 */ /* 0x002fc80000000000 */
[----:B------:R-:W-:-:S04]  /*a8d0*/  FADD.FTZ R171, -R171, -RZ ;  /* 0x800000ffabab7221 */ /* 0x000fc80000010100 */
[----:B------:R-:W-:-:S07]  /*a8e0*/  FFMA R171, R0, R171, R0 ;  /* 0x000000ab00ab7223 */ /* 0x000fce0000000000 */
.L_x_55:
[----:B------:R-:W-:Y:S05]  /*a8f0*/  BSYNC B1 ;  /* 0x0000000000017941 */ /* 0x000fea0003800000 */
.L_x_53:
        /* <DEDUP_REMOVED lines=10> */
.L_x_57:
[----:B------:R-:W1:Y:S02]  /*a9a0*/  MUFU.RCP R0, R170 ;  /* 0x000000aa00007308 */ /* 0x000e640000001000 */
[----:B-1----:R-:W-:-:S04]  /*a9b0*/  FFMA R170, R170, R0, -1 ;  /* 0xbf800000aaaa7423 */ /* 0x002fc80000000000 */
[----:B------:R-:W-:-:S04]  /*a9c0*/  FADD.FTZ R170, -R170, -RZ ;  /* 0x800000ffaaaa7221 */ /* 0x000fc80000010100 */
[----:B------:R-:W-:-:S07]  /*a9d0*/  FFMA R170, R0, R170, R0 ;  /* 0x000000aa00aa7223 */ /* 0x000fce0000000000 */
.L_x_58:
[----:B------:R-:W-:Y:S05]  /*a9e0*/  BSYNC B1 ;  /* 0x0000000000017941 */ /* 0x000fea0003800000 */
.L_x_56:
        /* <DEDUP_REMOVED lines=10> */
.L_x_60:
[----:B------:R-:W1:Y:S02]  /*aa90*/  MUFU.RCP R0, R169 ;  /* 0x000000a900007308 */ /* 0x000e640000001000 */
[----:B-1----:R-:W-:-:S04]  /*aaa0*/  FFMA R169, R169, R0, -1 ;  /* 0xbf800000a9a97423 */ /* 0x002fc80000000000 */
[----:B------:R-:W-:-:S04]  /*aab0*/  FADD.FTZ R169, -R169, -RZ ;  /* 0x800000ffa9a97221 */ /* 0x000fc80000010100 */
[----:B------:R-:W-:-:S07]  /*aac0*/  FFMA R169, R0, R169, R0 ;  /* 0x000000a900a97223 */ /* 0x000fce0000000000 */
.L_x_61:
[----:B------:R-:W-:Y:S05]  /*aad0*/  BSYNC B1 ;  /* 0x0000000000017941 */ /* 0x000fea0003800000 */
.L_x_59:
        /* <DEDUP_REMOVED lines=10> */
.L_x_63:
[----:B------:R-:W1:Y:S02]  /*ab80*/  MUFU.RCP R0, R164 ;  /* 0x000000a400007308 */ /* 0x000e640000001000 */
[----:B-1----:R-:W-:-:S04]  /*ab90*/  FFMA R164, R164, R0, -1 ;  /* 0xbf800000a4a47423 */ /* 0x002fc80000000000 */
[----:B------:R-:W-:-:S04]  /*aba0*/  FADD.FTZ R164, -R164, -RZ ;  /* 0x800000ffa4a47221 */ /* 0x000fc80000010100 */
[----:B------:R-:W-:-:S07]  /*abb0*/  FFMA R164, R0, R164, R0 ;  /* 0x000000a400a47223 */ /* 0x000fce0000000000 */
.L_x_64:
[----:B------:R-:W-:Y:S05]  /*abc0*/  BSYNC B1 ;  /* 0x0000000000017941 */ /* 0x000fea0003800000 */
.L_x_62:
        /* <DEDUP_REMOVED lines=10> */
.L_x_66:
[----:B------:R-:W1:Y:S02]  /*ac70*/  MUFU.RCP R0, R163 ;  /* 0x000000a300007308 */ /* 0x000e640000001000 */
[----:B-1----:R-:W-:-:S04]  /*ac80*/  FFMA R163, R163, R0, -1 ;  /* 0xbf800000a3a37423 */ /* 0x002fc80000000000 */
[----:B------:R-:W-:-:S04]  /*ac90*/  FADD.FTZ R163, -R163, -RZ ;  /* 0x800000ffa3a37221 */ /* 0x000fc80000010100 */
[----:B------:R-:W-:-:S07]  /*aca0*/  FFMA R163, R0, R163, R0 ;  /* 0x000000a300a37223 */ /* 0x000fce0000000000 */
.L_x_67:
[----:B------:R-:W-:Y:S05]  /*acb0*/  BSYNC B1 ;  /* 0x0000000000017941 */ /* 0x000fea0003800000 */
.L_x_65:
        /* <DEDUP_REMOVED lines=10> */
.L_x_69:
[----:B------:R-:W1:Y:S02]  /*ad60*/  MUFU.RCP R0, R162 ;  /* 0x000000a200007308 */ /* 0x000e640000001000 */
[----:B-1----:R-:W-:-:S04]  /*ad70*/  FFMA R162, R162, R0, -1 ;  /* 0xbf800000a2a27423 */ /* 0x002fc80000000000 */
[----:B------:R-:W-:-:S04]  /*ad80*/  FADD.FTZ R162, -R162, -RZ ;  /* 0x800000ffa2a27221 */ /* 0x000fc80000010100 */
[----:B------:R-:W-:-:S07]  /*ad90*/  FFMA R162, R0, R162, R0 ;  /* 0x000000a200a27223 */ /* 0x000fce0000000000 */
.L_x_70:
[----:B------:R-:W-:Y:S05]  /*ada0*/  BSYNC B1 ;  /* 0x0000000000017941 */ /* 0x000fea0003800000 */
.L_x_68:
        /* <DEDUP_REMOVED lines=10> */
.L_x_72:
[----:B------:R-:W1:Y:S02]  /*ae50*/  MUFU.RCP R0, R161 ;  /* 0x000000a100007308 */ /* 0x000e640000001000 */
[----:B-1----:R-:W-:-:S04]  /*ae60*/  FFMA R161, R161, R0, -1 ;  /* 0xbf800000a1a17423 */ /* 0x002fc80000000000 */
[----:B------:R-:W-:-:S04]  /*ae70*/  FADD.FTZ R161, -R161, -RZ ;  /* 0x800000ffa1a17221 */ /* 0x000fc80000010100 */
[----:B------:R-:W-:-:S07]  /*ae80*/  FFMA R161, R0, R161, R0 ;  /* 0x000000a100a17223 */ /* 0x000fce0000000000 */
.L_x_73:
[----:B------:R-:W-:Y:S05]  /*ae90*/  BSYNC B1 ;  /* 0x0000000000017941 */ /* 0x000fea0003800000 */
.L_x_71:
        /* <DEDUP_REMOVED lines=10> */
.L_x_75:
[----:B------:R-:W1:Y:S02]  /*af40*/  MUFU.RCP R0, R158 ;  /* 0x0000009e00007308 */ /* 0x000e640000001000 */
[----:B-1----:R-:W-:-:S04]  /*af50*/  FFMA R158, R158, R0, -1 ;  /* 0xbf8000009e9e7423 */ /* 0x002fc80000000000 */
[----:B------:R-:W-:-:S04]  /*af60*/  FADD.FTZ R158, -R158, -RZ ;  /* 0x800000ff9e9e7221 */ /* 0x000fc80000010100 */
[----:B------:R-:W-:-:S07]  /*af70*/  FFMA R158, R0, R158, R0 ;  /* 0x0000009e009e7223 */ /* 0x000fce0000000000 */
.L_x_76:
[----:B------:R-:W-:Y:S05]  /*af80*/  BSYNC B1 ;  /* 0x0000000000017941 */ /* 0x000fea0003800000 */
.L_x_74:
        /* <DEDUP_REMOVED lines=10> */
.L_x_78:
[----:B------:R-:W1:Y:S02]  /*b030*/  MUFU.RCP R0, R157 ;  /* 0x0000009d00007308 */ /* 0x000e640000001000 */
[----:B-1----:R-:W-:-:S04]  /*b040*/  FFMA R157, R157, R0, -1 ;  /* 0xbf8000009d9d7423 */ /* 0x002fc80000000000 */
[----:B------:R-:W-:-:S04]  /*b050*/  FADD.FTZ R157, -R157, -RZ ;  /* 0x800000ff9d9d7221 */ /* 0x000fc80000010100 */
[----:B------:R-:W-:-:S07]  /*b060*/  FFMA R157, R0, R157, R0 ;  /* 0x0000009d009d7223 */ /* 0x000fce0000000000 */
.L_x_79:
[----:B------:R-:W-:Y:S05]  /*b070*/  BSYNC B1 ;  /* 0x0000000000017941 */ /* 0x000fea0003800000 */
.L_x_77:
        /* <DEDUP_REMOVED lines=10> */
.L_x_81:
[----:B------:R-:W1:Y:S02]  /*b120*/  MUFU.RCP R0, R22 ;  /* 0x0000001600007308 */ /* 0x000e640000001000 */
[----:B-1----:R-:W-:-:S04]  /*b130*/  FFMA R22, R22, R0, -1 ;  /* 0xbf80000016167423 */ /* 0x002fc80000000000 */
[----:B------:R-:W-:-:S04]  /*b140*/  FADD.FTZ R22, -R22, -RZ ;  /* 0x800000ff16167221 */ /* 0x000fc80000010100 */
[----:B------:R-:W-:-:S07]  /*b150*/  FFMA R22, R0, R22, R0 ;  /* 0x0000001600167223 */ /* 0x000fce0000000000 */
.L_x_82:
[----:B------:R-:W-:Y:S05]  /*b160*/  BSYNC B1 ;  /* 0x0000000000017941 */ /* 0x000fea0003800000 */
.L_x_80:
        /* <DEDUP_REMOVED lines=10> */
.L_x_84:
[----:B------:R-:W1:Y:S02]  /*b210*/  MUFU.RCP R0, R21 ;  /* 0x0000001500007308 */ /* 0x000e640000001000 */
[----:B-1----:R-:W-:-:S04]  /*b220*/  FFMA R21, R21, R0, -1 ;  /* 0xbf80000015157423 */ /* 0x002fc80000000000 */
[----:B------:R-:W-:-:S04]  /*b230*/  FADD.FTZ R21, -R21, -RZ ;  /* 0x800000ff15157221 */ /* 0x000fc80000010100 */
[----:B------:R-:W-:-:S07]  /*b240*/  FFMA R21, R0, R21, R0 ;  /* 0x0000001500157223 */ /* 0x000fce0000000000 */
.L_x_85:
[----:B------:R-:W-:Y:S05]  /*b250*/  BSYNC B1 ;  /* 0x0000000000017941 */ /* 0x000fea0003800000 */
.L_x_83:
        /* <DEDUP_REMOVED lines=10> */
.L_x_87:
[----:B------:R-:W1:Y:S02]  /*b300*/  MUFU.RCP R0, R20 ;  /* 0x0000001400007308 */ /* 0x000e640000001000 */
[----:B-1----:R-:W-:-:S04]  /*b310*/  FFMA R20, R20, R0, -1 ;  /* 0xbf80000014147423 */ /* 0x002fc80000000000 */
[----:B------:R-:W-:-:S04]  /*b320*/  FADD.FTZ R20, -R20, -RZ ;  /* 0x800000ff14147221 */ /* 0x000fc80000010100 */
[----:B------:R-:W-:-:S07]  /*b330*/  FFMA R20, R0, R20, R0 ;  /* 0x0000001400147223 */ /* 0x000fce0000000000 */
.L_x_88:
[----:B------:R-:W-:Y:S05]  /*b340*/  BSYNC B1 ;  /* 0x0000000000017941 */ /* 0x000fea0003800000 */
.L_x_86:
        /* <DEDUP_REMOVED lines=10> */
.L_x_90:
[----:B------:R-:W1:Y:S02]  /*b3f0*/  MUFU.RCP R0, R15 ;  /* 0x0000000f00007308 */ /* 0x000e640000001000 */
[----:B-1----:R-:W-:-:S04]  /*b400*/  FFMA R15, R15, R0, -1 ;  /* 0xbf8000000f0f7423 */ /* 0x002fc80000000000 */
[----:B------:R-:W-:-:S04]  /*b410*/  FADD.FTZ R15, -R15, -RZ ;  /* 0x800000ff0f0f7221 */ /* 0x000fc80000010100 */
[----:B------:R-:W-:-:S07]  /*b420*/  FFMA R15, R0, R15, R0 ;  /* 0x0000000f000f7223 */ /* 0x000fce0000000000 */
.L_x_91:
[----:B------:R-:W-:Y:S05]  /*b430*/  BSYNC B1 ;  /* 0x0000000000017941 */ /* 0x000fea0003800000 */
.L_x_89:
        /* <DEDUP_REMOVED lines=10> */
.L_x_93:
[----:B------:R-:W1:Y:S02]  /*b4e0*/  MUFU.RCP R0, R14 ;  /* 0x0000000e00007308 */ /* 0x000e640000001000 */
[----:B-1----:R-:W-:-:S04]  /*b4f0*/  FFMA R14, R14, R0, -1 ;  /* 0xbf8000000e0e7423 */ /* 0x002fc80000000000 */
[----:B------:R-:W-:-:S04]  /*b500*/  FADD.FTZ R14, -R14, -RZ ;  /* 0x800000ff0e0e7221 */ /* 0x000fc80000010100 */
[----:B------:R-:W-:-:S07]  /*b510*/  FFMA R14, R0, R14, R0 ;  /* 0x0000000e000e7223 */ /* 0x000fce0000000000 */
.L_x_94:
[----:B------:R-:W-:Y:S05]  /*b520*/  BSYNC B1 ;  /* 0x0000000000017941 */ /* 0x000fea0003800000 */
.L_x_92:
        /* <DEDUP_REMOVED lines=8> */
[----:B------:R-:W-:Y:S05]  /*b5b0*/  BRA `(.L_x_97) ;  /* 0x0000000000107947 */ /* 0x000fea0003800000 */
.L_x_96:
[----:B------:R-:W1:Y:S02]  /*b5c0*/  MUFU.RCP R0, R13 ;  /* 0x0000000d00007308 */ /* 0x000e640000001000 */
[----:B-1----:R-:W-:-:S04]  /*b5d0*/  FFMA R13, R13, R0, -1 ;  /* 0xbf8000000d0d7423 */ /* 0x002fc80000000000 */
[----:B------:R-:W-:-:S04]  /*b5e0*/  FADD.FTZ R13, -R13, -RZ ;  /* 0x800000ff0d0d7221 */ /* 0x000fc80000010100 */
[----:B------:R-:W-:-:S07]  /*b5f0*/  FFMA R0, R0, R13, R0 ;  /* 0x0000000d00007223 */ /* 0x000fce0000000000 */
.L_x_97:
[----:B------:R-:W-:Y:S05]  /*b600*/  BSYNC B1 ;  /* 0x0000000000017941 */ /* 0x000fea0003800000 */
.L_x_95:
[----:B------:R-:W1:Y:S01]  /*b610*/  S2R R177, SR_TID.X ;  /* 0x0000000000b17919 */ /* 0x000e620000002100 */
[----:B------:R-:W-:Y:S01]  /*b620*/  FMUL R15, R23, R15 ;  /* 0x0000000f170f7220 */ /* 0x000fe20000400000 */
        /* <DEDUP_REMOVED lines=15> */
[----:B------:R-:W-:Y:S01]  /*b720*/  F2FP.F16.F32.PACK_AB R152, R171, R176 ;  /* 0x000000b0ab98723e */ /* 0x000fe200000000ff */
[----:B------:R-:W-:Y:S05]  /*b730*/  WARPSYNC.ALL ;  /* 0x0000000000007948 */ /* 0x000fea0003800000 */
[----:B------:R-:W-:Y:S01]  /*b740*/  F2FP.F16.F32.PACK_AB R153, R169, R170 ;  /* 0x000000aaa999723e */ /* 0x000fe200000000ff */
[----:B------:R-:W-:Y:S01]  /*b750*/  BSSY B0, `(.L_x_98) ;  /* 0x0000025000007945 */ /* 0x000fe20003800000 */
[----:B------:R-:W-:-:S02]  /*b760*/  F2FP.F16.F32.PACK_AB R154, R163, R164 ;  /* 0x000000a4a39a723e */ /* 0x000fc400000000ff */
[----:B------:R-:W-:Y:S02]  /*b770*/  F2FP.F16.F32.PACK_AB R155, R161, R162 ;  /* 0x000000a2a19b723e */ /* 0x000fe400000000ff */
[----:B------:R-:W-:Y:S02]  /*b780*/  F2FP.F16.F32.PACK_AB R23, R0, R23 ;  /* 0x000000170017723e */ /* 0x000fe400000000ff */
[----:B------:R-:W-:Y:S02]  /*b790*/  F2FP.F16.F32.PACK_AB R20, R157, R158 ;  /* 0x0000009e9d14723e */ /* 0x000fe400000000ff */
[C---:B-1----:R-:W-:Y:S02]  /*b7a0*/  SHF.L.U32 R3, R177.reuse, 0x4, RZ ;  /* 0x00000004b1037819 */ /* 0x042fe400000006ff */
[----:B------:R-:W-:Y:S02]  /*b7b0*/  SHF.L.U32 R2, R177, 0x5, RZ ;  /* 0x00000005b1027819 */ /* 0x000fe400000006ff */
[----:B------:R-:W-:-:S02]  /*b7c0*/  LOP3.LUT R3, R3, 0xe00, RZ, 0xc0, !PT ;  /* 0x00000e0003037812 */ /* 0x000fc400078ec0ff */
[----:B------:R-:W-:Y:S02]  /*b7d0*/  SHF.R.U32.HI R13, RZ, 0x1, R177 ;  /* 0x00000001ff0d7819 */ /* 0x000fe400000116b1 */
[--C-:B------:R-:W-:Y:S02]  /*b7e0*/  LOP3.LUT R3, R3, 0x20, R2.reuse, 0xf8, !PT ;  /* 0x0000002003037812 */ /* 0x100fe400078ef802 */
[----:B------:R-:W-:Y:S02]  /*b7f0*/  F2FP.F16.F32.PACK_AB R21, R21, R156 ;  /* 0x0000009c1515723e */ /* 0x000fe400000000ff */
[----:B------:R-:W-:Y:S02]  /*b800*/  LOP3.LUT R3, R3, 0x100, R2, 0xf8, !PT ;  /* 0x0000010003037812 */ /* 0x000fe400078ef802 */
[----:B------:R-:W-:Y:S02]  /*b810*/  LOP3.LUT R2, R2, 0xc0, RZ, 0xc0, !PT ;  /* 0x000000c002027812 */ /* 0x000fe400078ec0ff */
[----:B------:R-:W-:-:S02]  /*b820*/  F2FP.F16.F32.PACK_AB R22, R15, R22 ;  /* 0x000000160f16723e */ /* 0x000fc400000000ff */
[----:B------:R-:W-:Y:S02]  /*b830*/  LOP3.LUT R2, R2, 0x8, R13, 0xf8, !PT ;  /* 0x0000000802027812 */ /* 0x000fe400078ef80d */
[----:B------:R-:W-:Y:S02]  /*b840*/  SHF.L.U32 R13, R177, 0x2, RZ ;  /* 0x00000002b10d7819 */ /* 0x000fe400000006ff */
[----:B------:R-:W-:Y:S02]  /*b850*/  ISETP.GT.U32.AND P5, PT, R182, 0x3e, PT ;  /* 0x0000003eb600780c */ /* 0x000fe40003fa4070 */
[----:B------:R-:W-:-:S04]  /*b860*/  LOP3.LUT R2, R2, 0x18, R13, 0x78, !PT ;  /* 0x0000001802027812 */ /* 0x000fc800078e780d */
[----:B------:R-:W-:-:S04]  /*b870*/  LOP3.LUT R2, R3, R2, RZ, 0xfc, !PT ;  /* 0x0000000203027212 */ /* 0x000fc800078efcff */
[----:B------:R-:W-:-:S04]  /*b880*/  LEA R14, R2, UR46, 0x1 ;  /* 0x0000002e020e7c11 */ /* 0x000fc8000f8e08ff */
[----:B------:R-:W-:Y:S01]  /*b890*/  LEA R0, R18, R14, 0x1 ;  /* 0x0000000e12007211 */ /* 0x000fe200078e08ff */
[----:B------:R1:W-:Y:S04]  /*b8a0*/  STSM.16.M88.4 [R14+0x200], R152 ;  /* 0x000200980e007844 */ /* 0x0003e80000000200 */
[----:B------:R1:W-:Y:S01]  /*b8b0*/  STSM.16.M88.4 [R0+0x200], R20 ;  /* 0x0002001400007844 */ /* 0x0003e20000000200 */
[----:B------:R-:W-:Y:S01]  /*b8c0*/  @!PT LDS RZ, [RZ] ;  /* 0x00000000fffff984 */ /* 0x000fe20000000800 */
[----:B------:R-:W-:Y:S01]  /*b8d0*/  @!PT LDS RZ, [RZ] ;  /* 0x00000000fffff984 */ /* 0x000fe20000000800 */
[----:B------:R-:W-:Y:S01]  /*b8e0*/  @!PT LDS RZ, [RZ] ;  /* 0x00000000fffff984 */ /* 0x000fe20000000800 */
[----:B------:R-:W-:Y:S01]  /*b8f0*/  @!PT LDS RZ, [RZ] ;  /* 0x00000000fffff984 */ /* 0x000fe20000000800 */
[----:B------:R2:W-:Y:S06]  /*b900*/  MEMBAR.ALL.CTA ;  /* 0x0000000000007992 */ /* 0x0005ec0000008000 */
[----:B--2---:R-:W2:Y:S02]  /*b910*/  FENCE.VIEW.ASYNC.S ;  /* 0x00000000000073c6 */ /* 0x004ea40000000000 */
[----:B--2---:R-:W-:Y:S06]  /*b920*/  BAR.SYNC.DEFER_BLOCKING 0x1, 0x100 ;  /* 0x0044000000007b1d */ /* 0x004fec0000010000 */
[----:B------:R-:W-:Y:S05]  /*b930*/  @P5 BRA `(.L_x_99) ;  /* 0x0000000000185947 */ /* 0x000fea0003800000 */
[----:B------:R-:W-:Y:S02]  /*b940*/  UIADD3 UR4, UP0, UR38, 0x4f0, URZ ;  /* 0x000004f026047890 */ /* 0x000fe4000ff1e03f */
[----:B------:R-:W-:Y:S02]  /*b950*/  UIADD3 UR48, UR46, 0x200, URZ ;  /* 0x000002002e307890 */ /* 0x000fe4000fffe03f */
[----:B------:R-:W-:-:S09]  /*b960*/  UIADD3.X UR5, URZ, UR39, URZ, UP0, !UPT ;  /* 0x000000273f057290 */ /* 0x000fd200087fe43f */
[----:B------:R2:W-:Y:S01]  /*b970*/  UTMASTG.3D [UR48], [UR4] ;  /* 0x00000030040073b5 */ /* 0x0005e20008010000 */
[----:B------:R0:W-:Y:S01]  /*b980*/  UTMACMDFLUSH ;  /* 0x00000000000079b7 */ /* 0x0001e20000000000 */
[----:B--2---:R-:W-:-:S04]  /*b990*/  DEPBAR.LE SB0, 0x1 ;  /* 0x000080400000791a */ /* 0x004fc80000000000 */
.L_x_99:
[----:B------:R-:W-:Y:S05]  /*b9a0*/  BSYNC B0 ;  /* 0x0000000000007941 */ /* 0x000fea0003800000 */
.L_x_98:
[----:B------:R-:W-:Y:S01]  /*b9b0*/  BAR.SYNC.DEFER_BLOCKING 0x1, 0x100 ;  /* 0x0044000000007b1d */ /* 0x000fe20000010000 */
[----:B------:R-:W-:Y:S02]  /*b9c0*/  ISETP.NE.AND P2, PT, RZ, UR40, PT ;  /* 0x00000028ff007c0c */ /* 0x000fe4000bf45270 */
[----:B------:R-:W-:-:S04]  /*b9d0*/  IADD3 R15, R14, 0x200, RZ ;  /* 0x000002000e0f7810 */ /* 0x000fc80007ffe0ff */
[----:B------:R-:W-:-:S07]  /*b9e0*/  LEA R169, R18, R15, 0x1 ;  /* 0x0000000f12a97211 */ /* 0x000fce00078e08ff */
[----:B------:R-:W-:Y:S05]  /*b9f0*/  @!P2 BRA `(.L_x_100) ;  /* 0x000000000038a947 */ /* 0x000fea0003800000 */
[----:B------:R-:W-:Y:S04]  /*ba00*/  BSSY B0, `(.L_x_101) ;  /* 0x000000a000007945 */ /* 0x000fe80003800000 */
[----:B------:R-:W-:Y:S05]  /*ba10*/  @P0 BRA `(.L_x_102) ;  /* 0x0000000000200947 */ /* 0x000fea0003800000 */
[----:B------:R-:W-:-:S06]  /*ba20*/  UISETP.NE.AND UP0, UPT, UR43, 0x3, UPT ;  /* 0x000000032b00788c */ /* 0x000fcc000bf05270 */
[----:B------:R-:W-:-:S13]  /*ba30*/  PLOP3.LUT P2, PT, PT, PT, UP0, 0x80, 0x0 ;  /* 0x000000000000781c */ /* 0x000fda0003f4f008 */
[----:B------:R-:W-:Y:S05]  /*ba40*/  @!P2 BRA `(.L_x_103) ;  /* 0x000000000004a947 */ /* 0x000fea0003800000 */
[----:B------:R-:W-:Y:S01]  /*ba50*/  BPT.TRAP 0x1 ;  /* 0x000000040000795c */ /* 0x000fe20000300000 */
.L_x_103:
[----:B------:R-:W-:-:S04]  /*ba60*/  ULEA UR4, UR36, UR46, 0x3 ;  /* 0x0000002e24047291 */ /* 0x000fc8000f8e183f */
[----:B------:R-:W-:-:S04]  /*ba70*/  UIADD3 UR4, UR4, 0x50, URZ ;  /* 0x0000005004047890 */ /* 0x000fc8000fffe03f */
[----:B------:R-:W-:-:S09]  /*ba80*/  UPRMT UR4, UR47, 0x654, UR4 ;  /* 0x000006542f047896 */ /* 0x000fd20008000004 */
[----:B------:R-:W-:Y:S03]  /*ba90*/  SYNCS.ARRIVE.TRANS64.RED.A1T0 RZ, [UR4], RZ ;  /* 0x000000ffffff79a7 */ /* 0x000fe60008100404 */
.L_x_102:
[----:B------:R-:W-:Y:S05]  /*baa0*/  BSYNC B0 ;  /* 0x0000000000007941 */ /* 0x000fea0003800000 */
.L_x_101:
[----:B------:R-:W-:-:S04]  /*bab0*/  UIADD3 UR36, UR36, 0x1, URZ ;  /* 0x0000000124247890 */ /* 0x000fc8000fffe03f */
[----:B------:R-:W-:-:S04]  /*bac0*/  UISETP.NE.AND UP0, UPT, UR36, 0x4, UPT ;  /* 0x000000042400788c */ /* 0x000fc8000bf05270 */
[----:B------:R-:W-:-:S12]  /*bad0*/  USEL UR36, UR36, URZ, UP0 ;  /* 0x0000003f24247287 */ /* 0x000fd80008000000 */
.L_x_100:
[----:B------:R-:W-:Y:S04]  /*bae0*/  BSSY B0, `(.L_x_104) ;  /* 0x0000012000007945 */ /* 0x000fe80003800000 */
[----:B------:R-:W-:Y:S05]  /*baf0*/  @P0 BRA `(.L_x_105) ;  /* 0x0000000000400947 */ /* 0x000fea0003800000 */
[----:B------:R-:W-:-:S06]  /*bb00*/  UISETP.NE.AND UP0, UPT, UR43, 0x3, UPT ;  /* 0x000000032b00788c */ /* 0x000fcc000bf05270 */
[----:B------:R-:W-:-:S13]  /*bb10*/  PLOP3.LUT P2, PT, PT, PT, UP0, 0x80, 0x0 ;  /* 0x000000000000781c */ /* 0x000fda0003f4f008 */
[----:B------:R-:W-:Y:S05]  /*bb20*/  @!P2 BRA `(.L_x_106) ;  /* 0x000000000004a947 */ /* 0x000fea0003800000 */
[----:B------:R-:W-:Y:S01]  /*bb30*/  BPT.TRAP 0x1 ;  /* 0x000000040000795c */ /* 0x000fe20000300000 */
.L_x_106:
[----:B-1----:R-:W-:Y:S01]  /*bb40*/  LEA R0, R12, UR46, 0x3 ;  /* 0x0000002e0c007c11 */ /* 0x002fe2000f8e18ff */
[----:B------:R-:W-:Y:S01]  /*bb50*/  BSSY B1, `(.L_x_107) ;  /* 0x0000004000017945 */ /* 0x000fe20003800000 */
[----:B------:R-:W-:-:S04]  /*bb60*/  SHF.L.U32 R2, RZ, 0x1f, RZ ;  /* 0x0000001fff027819 */ /* 0x000fc800000006ff */
[----:B------:R-:W1:Y:S02]  /*bb70*/  SYNCS.PHASECHK.TRANS64.TRYWAIT P2, [R0+URZ+0x30], R2 ;  /* 0x00003002000075a7 */ /* 0x000e64000804017f */
[----:B-1----:R-:W-:Y:S05]  /*bb80*/  @!P2 BRA `(.L_x_108) ;  /* 0x00000220003ca947 */ /* 0x002fea0003800000 */
.L_x_1123:
[----:B------:R-:W-:Y:S05]  /*bb90*/  BSYNC B1 ;  /* 0x0000000000017941 */ /* 0x000fea0003800000 */
.L_x_107:
[C---:B-1----:R-:W-:Y:S01]  /*bba0*/  @!P1 LEA R0, R12.reuse, R15, 0xd ;  /* 0x0000000f0c009211 */ /* 0x042fe200078e68ff */
[----:B------:R-:W-:Y:S05]  /*bbb0*/  @!P1 WARPSYNC.ALL ;  /* 0x0000000000009948 */ /* 0x000fea0003800000 */
[----:B------:R1:W2:Y:S01]  /*bbc0*/  @!P1 LDSM.16.M88.4 R8, [R0] ;  /* 0x000000000008983b */ /* 0x0002a20000000200 */
[----:B------:R-:W-:Y:S02]  /*bbd0*/  IADD3 R12, R12, 0x1, RZ ;  /* 0x000000010c0c7810 */ /* 0x000fe40007ffe0ff */
[----:B-1----:R-:W-:-:S05]  /*bbe0*/  @!P1 LEA R0, R18, R0, 0x1 ;  /* 0x0000000012009211 */ /* 0x002fca00078e08ff */
[----:B------:R3:W4:Y:S02]  /*bbf0*/  @!P1 LDSM.16.M88.4 R4, [R0] ;  /* 0x000000000004983b */ /* 0x0007240000000200 */
.L_x_105:
[----:B------:R-:W-:Y:S05]  /*bc00*/  BSYNC B0 ;  /* 0x0000000000007941 */ /* 0x000fea0003800000 */
.L_x_104:
[--C-:B--2---:R-:W-:Y:S02]  /*bc10*/  HADD2.F32 R167, -RZ, R8.reuse.H0_H0 ;  /* 0x20000008ffa77230 */ /* 0x104fe40000004100 */
[C---:B------:R-:W-:Y:S01]  /*bc20*/  FMUL R24, R17.reuse, R24 ;  /* 0x0000001811187220 */ /* 0x040fe20000400000 */
[----:B------:R-:W-:Y:S02]  /*bc30*/  HADD2.F32 R166, -RZ, R8.H1_H1 ;  /* 0x30000008ffa67230 */ /* 0x000fe40000004100 */
[----:B------:R-:W-:Y:S01]  /*bc40*/  FMUL R25, R17, R25 ;  /* 0x0000001911197220 */ /* 0x000fe20000400000 */
[----:B------:R-:W-:Y:S01]  /*bc50*/  MOV R168, 0x3bbb989d ;  /* 0x3bbb989d00a87802 */ /* 0x000fe20000000f00 */
[C---:B------:R-:W-:Y:S01]  /*bc60*/  FFMA R167, R16.reuse, R167, R24 ;  /* 0x000000a710a77223 */ /* 0x040fe20000000018 */
[----:B------:R-:W-:Y:S01]  /*bc70*/  MOV R170, 0x437c0000 ;  /* 0x437c000000aa7802 */ /* 0x000fe20000000f00 */
[----:B------:R-:W-:Y:S01]  /*bc80*/  FFMA R166, R16, R166, R25 ;  /* 0x000000a610a67223 */ /* 0x000fe20000000019 */
[----:B------:R-:W-:-:S02]  /*bc90*/  HADD2.F32 R164, -RZ, R9.H1_H1 ;  /* 0x30000009ffa47230 */ /* 0x000fc40000004100 */
[-C--:B-1-3--:R-:W-:Y:S01]  /*bca0*/  FFMA.SAT R0, -R167, R168.reuse, 0.5 ;  /* 0x3f000000a7007423 */ /* 0x08afe200000021a8 */
[----:B------:R-:W-:Y:S01]  /*bcb0*/  FMUL R27, R17, R27 ;  /* 0x0000001b111b7220 */ /* 0x000fe20000400000 */
[----:B------:R-:W-:Y:S01]  /*bcc0*/  FFMA.SAT R13, -R166, R168, 0.5 ;  /* 0x3f000000a60d7423 */ /* 0x000fe200000021a8 */
[----:B------:R-:W-:Y:S02]  /*bcd0*/  HADD2.F32 R165, -RZ, R9.H0_H0 ;  /* 0x20000009ffa57230 */ /* 0x000fe40000004100 */
[----:B------:R-:W-:Y:S01]  /*bce0*/  FFMA.RM R0, R0, R170, 12582913 ;  /* 0x4b40000100007423 */ /* 0x000fe200000040aa */
[----:B------:R-:W-:Y:S01]  /*bcf0*/  FFMA R164, R16, R164, R27 ;  /* 0x000000a410a47223 */ /* 0x000fe2000000001b */
[----:B------:R-:W-:Y:S01]  /*bd00*/  FFMA.RM R13, R13, R170, 12582913 ;  /* 0x4b4000010d0d7423 */ /* 0x000fe200000040aa */
[----:B------:R-:W-:Y:S01]  /*bd10*/  FMUL R26, R17, R26 ;  /* 0x0000001a111a7220 */ /* 0x000fe20000400000 */
[----:B------:R-:W-:Y:S01]  /*bd20*/  FADD R3, R0, -12583039 ;  /* 0xcb40007f00037421 */ /* 0x000fe20000000000 */
[----:B------:R-:W-:-:S02]  /*bd30*/  HADD2.F32 R160, -RZ, R10.H0_H0 ;  /* 0x2000000affa07230 */ /* 0x000fc40000004100 */
[----:B------:R-:W-:Y:S01]  /*bd40*/  FADD R2, R13, -12583039 ;  /* 0xcb40007f0d027421 */ /* 0x000fe20000000000 */
[----:B------:R-:W-:Y:S01]  /*bd50*/  FFMA R165, R16, R165, R26 ;  /* 0x000000a510a57223 */ /* 0x000fe2000000001a */
[----:B------:R-:W-:Y:S01]  /*bd60*/  FFMA R20, -R167, 1.4426950216293334961, -R3 ;  /* 0x3fb8aa3ba7147823 */ /* 0x000fe20000000903 */
[----:B------:R-:W-:Y:S01]  /*bd70*/  FMUL R28, R17, R28 ;  /* 0x0000001c111c7220 */ /* 0x000fe20000400000 */
[C---:B------:R-:W-:Y:S01]  /*bd80*/  FFMA R21, -R166.reuse, 1.4426950216293334961, -R2 ;  /* 0x3fb8aa3ba6157823 */ /* 0x040fe20000000902 */
[----:B------:R-:W-:Y:S01]  /*bd90*/  FFMA.SAT R3, -R165, R168, 0.5 ;  /* 0x3f000000a5037423 */ /* 0x000fe200000021a8 */
[----:B------:R-:W-:Y:S01]  /*bda0*/  FFMA R2, -R167, 1.925963033500011079e-08, R20 ;  /* 0x32a57060a7027823 */ /* 0x000fe20000000114 */
[----:B------:R-:W-:Y:S02]  /*bdb0*/  HADD2.F32 R159, -RZ, R10.H1_H1 ;  /* 0x3000000aff9f7230 */ /* 0x000fe40000004100 */
[----:B------:R-:W-:Y:S01]  /*bdc0*/  FFMA R20, -R166, 1.925963033500011079e-08, R21 ;  /* 0x32a57060a6147823 */ /* 0x000fe20000000115 */
[----:B------:R-:W-:Y:S01]  /*bdd0*/  FFMA.RM R3, R3, R170, 12582913 ;  /* 0x4b40000103037423 */ /* 0x000fe200000040aa */
[----:B------:R1:W2:Y:S01]  /*bde0*/  MUFU.EX2 R22, R2 ;  /* 0x0000000200167308 */ /* 0x0002a20000000800 */
[----:B------:R-:W-:Y:S01]  /*bdf0*/  FMUL R29, R17, R29 ;  /* 0x0000001d111d7220 */ /* 0x000fe20000400000 */
[C---:B------:R-:W-:Y:S01]  /*be00*/  FFMA R160, R16.reuse, R160, R28 ;  /* 0x000000a010a07223 */ /* 0x040fe2000000001c */
[C---:B------:R-:W-:Y:S01]  /*be10*/  FADD R21, R3.reuse, -12583039 ;  /* 0xcb40007f03157421 */ /* 0x040fe20000000000 */
[----:B------:R-:W-:Y:S01]  /*be20*/  SHF.L.U32 R162, R3, 0x17, RZ ;  /* 0x0000001703a27819 */ /* 0x000fe200000006ff */
[----:B------:R-:W-:Y:S01]  /*be30*/  FFMA R159, R16, R159, R29 ;  /* 0x0000009f109f7223 */ /* 0x000fe2000000001d */
[----:B------:R-:W-:Y:S01]  /*be40*/  SHF.L.U32 R163, R13, 0x17, RZ ;  /* 0x000000170da37819 */ /* 0x000fe200000006ff */
[C---:B------:R-:W-:Y:S01]  /*be50*/  FFMA R21, -R165.reuse, 1.4426950216293334961, -R21 ;  /* 0x3fb8aa3ba5157823 */ /* 0x040fe20000000915 */
[----:B------:R3:W5:Y:S01]  /*be60*/  MUFU.EX2 R23, R20 ;  /* 0x0000001400177308 */ /* 0x0007620000000800 */
[----:B-1----:R-:W-:Y:S01]  /*be70*/  FFMA.SAT R2, -R164, R168, 0.5 ;  /* 0x3f000000a4027423 */ /* 0x002fe200000021a8 */
[----:B------:R-:W-:Y:S01]  /*be80*/  SHF.L.U32 R0, R0, 0x17, RZ ;  /* 0x0000001700007819 */ /* 0x000fe200000006ff */
[----:B------:R-:W-:Y:S01]  /*be90*/  FFMA R21, -R165, 1.925963033500011079e-08, R21 ;  /* 0x32a57060a5157823 */ /* 0x000fe20000000115 */
[----:B------:R-:W-:-:S02]  /*bea0*/  HADD2.F32 R157, -RZ, R11.H1_H1 ;  /* 0x3000000bff9d7230 */ /* 0x000fc40000004100 */
[----:B------:R-:W-:Y:S01]  /*beb0*/  FFMA.RM R2, R2, R170, 12582913 ;  /* 0x4b40000102027423 */ /* 0x000fe200000040aa */
[C---:B------:R-:W-:Y:S01]  /*bec0*/  FMUL R31, R17.reuse, R31 ;  /* 0x0000001f111f7220 */ /* 0x040fe20000400000 */
[----:B------:R-:W-:Y:S02]  /*bed0*/  HADD2.F32 R158, -RZ, R11.H0_H0 ;  /* 0x2000000bff9e7230 */ /* 0x000fe40000004100 */
[----:B------:R-:W-:Y:S01]  /*bee0*/  FMUL R30, R17, R30 ;  /* 0x0000001e111e7220 */ /* 0x000fe20000400000 */
[C---:B---3--:R-:W-:Y:S01]  /*bef0*/  FADD R20, R2.reuse, -12583039 ;  /* 0xcb40007f02147421 */ /* 0x048fe20000000000 */
[----:B------:R-:W1:Y:S01]  /*bf00*/  MUFU.EX2 R21, R21 ;  /* 0x0000001500157308 */ /* 0x000e620000000800 */
[----:B------:R-:W-:Y:S01]  /*bf10*/  SHF.L.U32 R161, R2, 0x17, RZ ;  /* 0x0000001702a17819 */ /* 0x000fe200000006ff */
[----:B------:R-:W-:Y:S01]  /*bf20*/  FFMA.SAT R2, -R160, R168, 0.5 ;  /* 0x3f000000a0027423 */ /* 0x000fe200000021a8 */
[----:B------:R-:W-:Y:S01]  /*bf30*/  FFMA R20, -R164, 1.4426950216293334961, -R20 ;  /* 0x3fb8aa3ba4147823 */ /* 0x000fe20000000914 */
[----:B--2---:R-:W-:Y:S01]  /*bf40*/  FFMA R0, R0, R22, 1 ;  /* 0x3f80000000007423 */ /* 0x004fe20000000016 */
[----:B------:R-:W-:Y:S01]  /*bf50*/  FFMA R157, R16, R157, R31 ;  /* 0x0000009d109d7223 */ /* 0x000fe2000000001f */
[----:B------:R-:W-:Y:S01]  /*bf60*/  FFMA.RM R2, R2, R170, 12582913 ;  /* 0x4b40000102027423 */ /* 0x000fe200000040aa */
[----:B------:R-:W-:Y:S01]  /*bf70*/  FFMA R20, -R164, 1.925963033500011079e-08, R20 ;  /* 0x32a57060a4147823 */ /* 0x000fe20000000114 */
[----:B-----5:R-:W-:Y:S01]  /*bf80*/  FFMA R163, R163, R23, 1 ;  /* 0x3f800000a3a37423 */ /* 0x020fe20000000017 */
[----:B----4-:R-:W-:-:S02]  /*bf90*/  HADD2.F32 R152, -RZ, R4.H0_H0 ;  /* 0x20000004ff987230 */ /* 0x010fc40000004100 */
[C---:B------:R-:W-:Y:S01]  /*bfa0*/  FADD R13, R2.reuse, -12583039 ;  /* 0xcb40007f020d7421 */ /* 0x040fe20000000000 */
[C---:B------:R-:W-:Y:S01]  /*bfb0*/  FMUL R32, R17.reuse, R32 ;  /* 0x0000002011207220 */ /* 0x040fe20000400000 */
[----:B------:R-:W-:Y:S01]  /*bfc0*/  SHF.L.U32 R156, R2, 0x17, RZ ;  /* 0x00000017029c7819 */ /* 0x000fe200000006ff */
[----:B------:R-:W2:Y:S01]  /*bfd0*/  MUFU.EX2 R20, R20 ;  /* 0x0000001400147308 */ /* 0x000ea20000000800 */
[----:B------:R-:W-:Y:S01]  /*bfe0*/  FFMA R158, R16, R158, R30 ;  /* 0x0000009e109e7223 */ /* 0x000fe2000000001e */
[----:B------:R-:W-:Y:S01]  /*bff0*/  FMUL R2, R17, R33 ;  /* 0x0000002111027220 */ /* 0x000fe20000400000 */
[----:B------:R-:W-:Y:S02]  /*c000*/  HADD2.F32 R33, -RZ, R4.H1_H1 ;  /* 0x30000004ff217230 */ /* 0x000fe40000004100 */
[----:B-1----:R-:W-:Y:S01]  /*c010*/  FFMA R162, R162, R21, 1 ;  /* 0x3f800000a2a27423 */ /* 0x002fe20000000015 */
[----:B------:R-:W-:Y:S01]  /*c020*/  FFMA R21, -R160, 1.4426950216293334961, -R13 ;  /* 0x3fb8aa3ba0157823 */ /* 0x000fe2000000090d */
[----:B------:R-:W-:Y:S01]  /*c030*/  FFMA R152, R16, R152, R32 ;  /* 0x0000009810987223 */ /* 0x000fe20000000020 */
[----:B------:R-:W-:Y:S01]  /*c040*/  FFMA.SAT R13, -R158, R168, 0.5 ;  /* 0x3f0000009e0d7423 */ /* 0x000fe200000021a8 */
[----:B------:R-:W-:Y:S01]  /*c050*/  FFMA R33, R16, R33, R2 ;  /* 0x0000002110217223 */ /* 0x000fe20000000002 */
[----:B------:R-:W-:-:S02]  /*c060*/  HADD2.F32 R30, -RZ, R5.H0_H0 ;  /* 0x20000005ff1e7230 */ /* 0x000fc40000004100 */
[----:B------:R-:W-:Y:S01]  /*c070*/  FMUL R34, R17, R34 ;  /* 0x0000002211227220 */ /* 0x000fe20000400000 */
[----:B------:R-:W-:Y:S01]  /*c080*/  FFMA.RM R13, R13, R170, 12582913 ;  /* 0x4b4000010d0d7423 */ /* 0x000fe200000040aa */
[----:B------:R-:W-:Y:S01]  /*c090*/  FFMA.SAT R2, -R33, R168, 0.5 ;  /* 0x3f00000021027423 */ /* 0x000fe200000021a8 */
[----:B------:R-:W-:Y:S02]  /*c0a0*/  HADD2.F32 R28, -RZ, R5.H1_H1 ;  /* 0x30000005ff1c7230 */ /* 0x000fe40000004100 */
[----:B------:R-:W-:Y:S01]  /*c0b0*/  FFMA R30, R16, R30, R34 ;  /* 0x0000001e101e7223 */ /* 0x000fe20000000022 */
[----:B------:R-:W-:Y:S01]  /*c0c0*/  FMUL R35, R17, R35 ;  /* 0x0000002311237220 */ /* 0x000fe20000400000 */
[----:B------:R-:W-:Y:S01]  /*c0d0*/  SHF.L.U32 R154, R13, 0x17, RZ ;  /* 0x000000170d9a7819 */ /* 0x000fe200000006ff */
[----:B--2---:R-:W-:Y:S01]  /*c0e0*/  FFMA R161, R161, R20, 1 ;  /* 0x3f800000a1a17423 */ /* 0x004fe20000000014 */
[----:B------:R-:W-:Y:S01]  /*c0f0*/  FFMA.SAT R20, -R159, R168, 0.5 ;  /* 0x3f0000009f147423 */ /* 0x000fe200000021a8 */
[----:B------:R-:W-:Y:S01]  /*c100*/  FFMA.RM R2, R2, R170, 12582913 ;  /* 0x4b40000102027423 */ /* 0x000fe200000040aa */
[----:B------:R-:W-:Y:S01]  /*c110*/  FFMA R28, R16, R28, R35 ;  /* 0x0000001c101c7223 */ /* 0x000fe20000000023 */
[----:B------:R-:W-:-:S02]  /*c120*/  HADD2.F32 R26, -RZ, R6.H0_H0 ;  /* 0x20000006ff1a7230 */ /* 0x000fc40000004100 */
[----:B------:R-:W-:Y:S01]  /*c130*/  FFMA.RM R20, R20, R170, 12582913 ;  /* 0x4b40000114147423 */ /* 0x000fe200000040aa */
[C---:B------:R-:W-:Y:S01]  /*c140*/  FMUL R36, R17.reuse, R36 ;  /* 0x0000002411247220 */ /* 0x040fe20000400000 */
[----:B------:R-:W-:Y:S01]  /*c150*/  SHF.L.U32 R31, R2, 0x17, RZ ;  /* 0x00000017021f7819 */ /* 0x000fe200000006ff */
[----:B------:R-:W-:Y:S02]  /*c160*/  HADD2.F32 R25, -RZ, R6.H1_H1 ;  /* 0x30000006ff197230 */ /* 0x000fe40000004100 */
[C---:B------:R-:W-:Y:S01]  /*c170*/  FADD R3, R20.reuse, -12583039 ;  /* 0xcb40007f14037421 */ /* 0x040fe20000000000 */
[----:B------:R-:W-:Y:S01]  /*c180*/  SHF.L.U32 R155, R20, 0x17, RZ ;  /* 0x00000017149b7819 */ /* 0x000fe200000006ff */
[----:B------:R-:W-:Y:S01]  /*c190*/  FFMA R26, R16, R26, R36 ;  /* 0x0000001a101a7223 */ /* 0x000fe20000000024 */
[----:B------:R-:W-:Y:S01]  /*c1a0*/  FMUL R37, R17, R37 ;  /* 0x0000002511257220 */ /* 0x000fe20000400000 */
[----:B------:R-:W-:Y:S01]  /*c1b0*/  FFMA R22, -R159, 1.4426950216293334961, -R3 ;  /* 0x3fb8aa3b9f167823 */ /* 0x000fe20000000903 */
[----:B------:R-:W-:Y:S01]  /*c1c0*/  FFMA R3, -R160, 1.925963033500011079e-08, R21 ;  /* 0x32a57060a0037823 */ /* 0x000fe20000000115 */
[----:B------:R-:W-:-:S02]  /*c1d0*/  HADD2.F32 R29, -RZ, R7.H0_H0 ;  /* 0x20000007ff1d7230 */ /* 0x000fc40000004100 */
[----:B------:R-:W-:Y:S01]  /*c1e0*/  FFMA R25, R16, R25, R37 ;  /* 0x0000001910197223 */ /* 0x000fe20000000025 */
[----:B------:R-:W-:Y:S01]  /*c1f0*/  FFMA R21, -R159, 1.925963033500011079e-08, R22 ;  /* 0x32a570609f157823 */ /* 0x000fe20000000116 */
[----:B------:R1:W2:Y:S01]  /*c200*/  MUFU.EX2 R23, R3 ;  /* 0x0000000300177308 */ /* 0x0002a20000000800 */
[----:B------:R-:W-:Y:S01]  /*c210*/  FADD R22, R13, -12583039 ;  /* 0xcb40007f0d167421 */ /* 0x000fe20000000000 */
[C---:B------:R-:W-:Y:S01]  /*c220*/  FMUL R38, R17.reuse, R38 ;  /* 0x0000002611267220 */ /* 0x040fe20000400000 */
[----:B------:R-:W-:Y:S02]  /*c230*/  HADD2.F32 R27, -RZ, R7.H1_H1 ;  /* 0x30000007ff1b7230 */ /* 0x000fe40000004100 */
[----:B------:R-:W-:Y:S01]  /*c240*/  FMUL R39, R17, R39 ;  /* 0x0000002711277220 */ /* 0x000fe20000400000 */
[----:B------:R-:W-:Y:S01]  /*c250*/  FFMA R22, -R158, 1.4426950216293334961, -R22 ;  /* 0x3fb8aa3b9e167823 */ /* 0x000fe20000000916 */
[----:B------:R-:W-:Y:S01]  /*c260*/  FFMA R29, R16, R29, R38 ;  /* 0x0000001d101d7223 */ /* 0x000fe20000000026 */
[----:B------:R-:W-:Y:S01]  /*c270*/  BSSY B1, `(.L_x_109) ;  /* 0x0000059000017945 */ /* 0x000fe20003800000 */
[----:B------:R3:W4:Y:S01]  /*c280*/  MUFU.EX2 R24, R21 ;  /* 0x0000001500187308 */ /* 0x0007220000000800 */
[----:B-1----:R-:W-:Y:S01]  /*c290*/  FFMA.SAT R3, -R157, R168, 0.5 ;  /* 0x3f0000009d037423 */ /* 0x002fe200000021a8 */
[----:B------:R-:W-:Y:S01]  /*c2a0*/  FFMA R22, -R158, 1.925963033500011079e-08, R22 ;  /* 0x32a570609e167823 */ /* 0x000fe20000000116 */
[----:B------:R-:W-:-:S02]  /*c2b0*/  FFMA R27, R16, R27, R39 ;  /* 0x0000001b101b7223 */ /* 0x000fc40000000027 */
[----:B------:R-:W-:-:S03]  /*c2c0*/  FFMA.RM R3, R3, R170, 12582913 ;  /* 0x4b40000103037423 */ /* 0x000fc600000040aa */
[----:B------:R-:W1:Y:S01]  /*c2d0*/  MUFU.EX2 R22, R22 ;  /* 0x0000001600167308 */ /* 0x000e620000000800 */
[C---:B---3--:R-:W-:Y:S01]  /*c2e0*/  FADD R21, R3.reuse, -12583039 ;  /* 0xcb40007f03157421 */ /* 0x048fe20000000000 */
[----:B------:R-:W-:Y:S01]  /*c2f0*/  SHF.L.U32 R153, R3, 0x17, RZ ;  /* 0x0000001703997819 */ /* 0x000fe200000006ff */
[----:B------:R-:W-:Y:S01]  /*c300*/  FFMA.SAT R3, -R152, R168, 0.5 ;  /* 0x3f00000098037423 */ /* 0x000fe200000021a8 */
[----:B--2---:R-:W-:Y:S01]  /*c310*/  FFMA R156, R156, R23, 1 ;  /* 0x3f8000009c9c7423 */ /* 0x004fe20000000017 */
[----:B------:R-:W-:Y:S02]  /*c320*/  FFMA R21, -R157, 1.4426950216293334961, -R21 ;  /* 0x3fb8aa3b9d157823 */ /* 0x000fe40000000915 */
[----:B------:R-:W-:Y:S01]  /*c330*/  FFMA.RM R3, R3, R170, 12582913 ;  /* 0x4b40000103037423 */ /* 0x000fe200000040aa */
[----:B----4-:R-:W-:Y:S01]  /*c340*/  FFMA R155, R155, R24, 1 ;  /* 0x3f8000009b9b7423 */ /* 0x010fe20000000018 */
[----:B------:R-:W-:Y:S02]  /*c350*/  FFMA R21, -R157, 1.925963033500011079e-08, R21 ;  /* 0x32a570609d157823 */ /* 0x000fe40000000115 */
[C---:B------:R-:W-:Y:S01]  /*c360*/  FADD R13, R3.reuse, -12583039 ;  /* 0xcb40007f030d7421 */ /* 0x040fe20000000000 */
[----:B------:R-:W-:-:S03]  /*c370*/  SHF.L.U32 R32, R3, 0x17, RZ ;  /* 0x0000001703207819 */ /* 0x000fc600000006ff */
[----:B------:R-:W-:Y:S01]  /*c380*/  FFMA R20, -R152, 1.4426950216293334961, -R13 ;  /* 0x3fb8aa3b98147823 */ /* 0x000fe2000000090d */
[----:B------:R-:W-:Y:S01]  /*c390*/  FADD R13, R2, -12583039 ;  /* 0xcb40007f020d7421 */ /* 0x000fe20000000000 */
[----:B------:R-:W-:Y:S01]  /*c3a0*/  FFMA.SAT R2, -R30, R168, 0.5 ;  /* 0x3f0000001e027423 */ /* 0x000fe200000021a8 */
[----:B-1----:R-:W-:Y:S01]  /*c3b0*/  FFMA R154, R154, R22, 1 ;  /* 0x3f8000009a9a7423 */ /* 0x002fe20000000016 */
[----:B------:R-:W1:Y:S01]  /*c3c0*/  MUFU.EX2 R21, R21 ;  /* 0x0000001500157308 */ /* 0x000e620000000800 */
[C---:B------:R-:W-:Y:S01]  /*c3d0*/  FFMA R13, -R33.reuse, 1.4426950216293334961, -R13 ;  /* 0x3fb8aa3b210d7823 */ /* 0x040fe2000000090d */
[----:B------:R-:W-:Y:S01]  /*c3e0*/  FFMA.RM R2, R2, R170, 12582913 ;  /* 0x4b40000102027423 */ /* 0x000fe200000040aa */
[----:B------:R-:W-:Y:S02]  /*c3f0*/  FFMA R20, -R152, 1.925963033500011079e-08, R20 ;  /* 0x32a5706098147823 */ /* 0x000fe40000000114 */
[----:B------:R-:W-:Y:S01]  /*c400*/  FFMA R13, -R33, 1.925963033500011079e-08, R13 ;  /* 0x32a57060210d7823 */ /* 0x000fe2000000010d */
[C---:B------:R-:W-:Y:S01]  /*c410*/  FADD R3, R2.reuse, -12583039 ;  /* 0xcb40007f02037421 */ /* 0x040fe20000000000 */
[----:B------:R-:W-:Y:S01]  /*c420*/  SHF.L.U32 R24, R2, 0x17, RZ ;  /* 0x0000001702187819 */ /* 0x000fe200000006ff */
[----:B------:R-:W-:Y:S01]  /*c430*/  FFMA.SAT R2, -R28, R168, 0.5 ;  /* 0x3f0000001c027423 */ /* 0x000fe200000021a8 */
[----:B------:R-:W2:Y:S01]  /*c440*/  MUFU.EX2 R20, R20 ;  /* 0x0000001400147308 */ /* 0x000ea20000000800 */
[----:B------:R-:W-:-:S02]  /*c450*/  FFMA R3, -R30, 1.4426950216293334961, -R3 ;  /* 0x3fb8aa3b1e037823 */ /* 0x000fc40000000903 */
[----:B------:R-:W-:Y:S02]  /*c460*/  FFMA.RM R2, R2, R170, 12582913 ;  /* 0x4b40000102027423 */ /* 0x000fe400000040aa */
[----:B------:R-:W-:-:S03]  /*c470*/  FFMA R3, -R30, 1.925963033500011079e-08, R3 ;  /* 0x32a570601e037823 */ /* 0x000fc60000000103 */
[----:B------:R-:W-:Y:S01]  /*c480*/  SHF.L.U32 R23, R2, 0x17, RZ ;  /* 0x0000001702177819 */ /* 0x000fe200000006ff */
[----:B------:R-:W3:Y:S01]  /*c490*/  MUFU.EX2 R13, R13 ;  /* 0x0000000d000d7308 */ /* 0x000ee20000000800 */
[----:B-1----:R-:W-:-:S07]  /*c4a0*/  FFMA R153, R153, R21, 1 ;  /* 0x3f80000099997423 */ /* 0x002fce0000000015 */
[----:B------:R-:W1:Y:S01]  /*c4b0*/  MUFU.EX2 R3, R3 ;  /* 0x0000000300037308 */ /* 0x000e620000000800 */
[----:B--2---:R-:W-:Y:S01]  /*c4c0*/  FFMA R32, R32, R20, 1 ;  /* 0x3f80000020207423 */ /* 0x004fe20000000014 */
[----:B---3--:R-:W-:Y:S01]  /*c4d0*/  FFMA R31, R31, R13, 1 ;  /* 0x3f8000001f1f7423 */ /* 0x008fe2000000000d */
[----:B-1----:R-:W-:Y:S01]  /*c4e0*/  FFMA R24, R24, R3, 1 ;  /* 0x3f80000018187423 */ /* 0x002fe20000000003 */
[----:B------:R-:W-:Y:S01]  /*c4f0*/  FADD R3, R2, -12583039 ;  /* 0xcb40007f02037421 */ /* 0x000fe20000000000 */
[----:B------:R-:W-:-:S03]  /*c500*/  FFMA.SAT R2, -R26, R168, 0.5 ;  /* 0x3f0000001a027423 */ /* 0x000fc600000021a8 */
[----:B------:R-:W-:Y:S01]  /*c510*/  FFMA R3, -R28, 1.4426950216293334961, -R3 ;  /* 0x3fb8aa3b1c037823 */ /* 0x000fe20000000903 */
[----:B------:R-:W-:-:S03]  /*c520*/  FFMA.RM R2, R2, R170, 12582913 ;  /* 0x4b40000102027423 */ /* 0x000fc600000040aa */
[----:B------:R-:W-:Y:S02]  /*c530*/  FFMA R3, -R28, 1.925963033500011079e-08, R3 ;  /* 0x32a570601c037823 */ /* 0x000fe40000000103 */
[----:B------:R-:W-:-:S04]  /*c540*/  SHF.L.U32 R22, R2, 0x17, RZ ;  /* 0x0000001702167819 */ /* 0x000fc800000006ff */
[----:B------:R-:W1:Y:S02]  /*c550*/  MUFU.EX2 R3, R3 ;  /* 0x0000000300037308 */ /* 0x000e640000000800 */
        /* <DEDUP_REMOVED lines=13> */
[----:B------:R-:W-:-:S06]  /*c630*/  FFMA R3, -R25, 1.925963033500011079e-08, R3 ;  /* 0x32a5706019037823 */ /* 0x000fcc0000000103 */
[----:B------:R-:W1:Y:S02]  /*c640*/  MUFU.EX2 R3, R3 ;  /* 0x0000000300037308 */ /* 0x000e640000000800 */
[----:B-1----:R-:W-:Y:S01]  /*c650*/  FFMA R21, R21, R3, 1 ;  /* 0x3f80000015157423 */ /* 0x002fe20000000003 */
[----:B------:R-:W-:-:S04]  /*c660*/  FFMA.SAT R3, -R29, R168, 0.5 ;  /* 0x3f0000001d037423 */ /* 0x000fc800000021a8 */
[----:B------:R-:W-:-:S04]  /*c670*/  FFMA.RM R3, R3, R170, 12582913 ;  /* 0x4b40000103037423 */ /* 0x000fc800000040aa */
[C---:B------:R-:W-:Y:S01]  /*c680*/  FADD R2, R3.reuse, -12583039 ;  /* 0xcb40007f03027421 */ /* 0x040fe20000000000 */
[----:B------:R-:W-:-:S03]  /*c690*/  SHF.L.U32 R20, R3, 0x17, RZ ;  /* 0x0000001703147819 */ /* 0x000fc600000006ff */
[----:B------:R-:W-:-:S04]  /*c6a0*/  FFMA R2, -R29, 1.4426950216293334961, -R2 ;  /* 0x3fb8aa3b1d027823 */ /* 0x000fc80000000902 */
[----:B------:R-:W-:-:S06]  /*c6b0*/  FFMA R2, -R29, 1.925963033500011079e-08, R2 ;  /* 0x32a570601d027823 */ /* 0x000fcc0000000102 */
[----:B------:R-:W1:Y:S02]  /*c6c0*/  MUFU.EX2 R2, R2 ;  /* 0x0000000200027308 */ /* 0x000e640000000800 */
[----:B-1----:R-:W-:Y:S01]  /*c6d0*/  FFMA R20, R20, R2, 1 ;  /* 0x3f80000014147423 */ /* 0x002fe20000000002 */
[C---:B------:R-:W-:Y:S01]  /*c6e0*/  FADD R2, R13.reuse, -12583039 ;  /* 0xcb40007f0d027421 */ /* 0x040fe20000000000 */
[----:B------:R-:W-:-:S03]  /*c6f0*/  SHF.L.U32 R13, R13, 0x17, RZ ;  /* 0x000000170d0d7819 */ /* 0x000fc600000006ff */
[----:B------:R-:W-:-:S04]  /*c700*/  FFMA R2, -R27, 1.4426950216293334961, -R2 ;  /* 0x3fb8aa3b1b027823 */ /* 0x000fc80000000902 */
[----:B------:R-:W-:-:S06]  /*c710*/  FFMA R2, -R27, 1.925963033500011079e-08, R2 ;  /* 0x32a570601b027823 */ /* 0x000fcc0000000102 */
[----:B------:R-:W1:Y:S02]  /*c720*/  MUFU.EX2 R2, R2 ;  /* 0x0000000200027308 */ /* 0x000e640000000800 */
[----:B-1----:R-:W-:Y:S01]  /*c730*/  FFMA R13, R13, R2, 1 ;  /* 0x3f8000000d0d7423 */ /* 0x002fe20000000002 */
[----:B------:R-:W-:-:S04]  /*c740*/  IADD3 R2, R0, 0x1800000, RZ ;  /* 0x0180000000027810 */ /* 0x000fc80007ffe0ff */
[----:B------:R-:W-:-:S04]  /*c750*/  LOP3.LUT R2, R2, 0x7f800000, RZ, 0xc0, !PT ;  /* 0x7f80000002027812 */ /* 0x000fc800078ec0ff */
[----:B------:R-:W-:-:S13]  /*c760*/  ISETP.GT.U32.AND P2, PT, R2, 0x1ffffff, PT ;  /* 0x01ffffff0200780c */ /* 0x000fda0003f44070 */
[----:B------:R-:W-:Y:S05]  /*c770*/  @P2 BRA `(.L_x_110) ;  /* 0x0000000000102947 */ /* 0x000fea0003800000 */
[----:B------:R-:W-:-:S07]  /*c780*/  MOV R2, 0xc7a0 ;  /* 0x0000c7a000027802 */ /* 0x000fce0000000f00 */
[----:B------:R-:W-:Y:S05]  /*c790*/  CALL.REL.NOINC `($__internal_0_$__cuda_sm20_rcp_rn_f32_slowpath) ;  /* 0x0000022000b47944 */ /* 0x000fea0003c00000 */
[----:B------:R-:W-:Y:S01]  /*c7a0*/  MOV R168, R0 ;  /* 0x0000000000a87202 */ /* 0x000fe20000000f00 */
[----:B------:R-:W-:Y:S06]  /*c7b0*/  BRA `(.L_x_111) ;  /* 0x0000000000107947 */ /* 0x000fec0003800000 */
.L_x_110:
[----:B------:R-:W1:Y:S02]  /*c7c0*/  MUFU.RCP R168, R0 ;  /* 0x0000000000a87308 */ /* 0x000e640000001000 */
[----:B-1----:R-:W-:-:S04]  /*c7d0*/  FFMA R0, R0, R168, -1 ;  /* 0xbf80000000007423 */ /* 0x002fc800000000a8 */
[----:B------:R-:W-:-:S04]  /*c7e0*/  FADD.FTZ R0, -R0, -RZ ;  /* 0x800000ff00007221 */ /* 0x000fc80000010100 */
[----:B------:R-:W-:-:S07]  /*c7f0*/  FFMA R168, R168, R0, R168 ;  /* 0x00000000a8a87223 */ /* 0x000fce00000000a8 */
.L_x_111:
[----:B------:R-:W-:Y:S05]  /*c800*/  BSYNC B1 ;  /* 0x0000000000017941 */ /* 0x000fea0003800000 */
.L_x_109:
        /* <DEDUP_REMOVED lines=10> */
.L_x_113:
[----:B------:R-:W1:Y:S02]  /*c8b0*/  MUFU.RCP R0, R163 ;  /* 0x000000a300007308 */ /* 0x000e640000001000 */
[----:B-1----:R-:W-:-:S04]  /*c8c0*/  FFMA R163, R163, R0, -1 ;  /* 0xbf800000a3a37423 */ /* 0x002fc80000000000 */
[----:B------:R-:W-:-:S04]  /*c8d0*/  FADD.FTZ R163, -R163, -RZ ;  /* 0x800000ffa3a37221 */ /* 0x000fc80000010100 */
[----:B------:R-:W-:-:S07]  /*c8e0*/  FFMA R163, R0, R163, R0 ;  /* 0x000000a300a37223 */ /* 0x000fce0000000000 */
.L_x_114:
[----:B------:R-:W-:Y:S05]  /*c8f0*/  BSYNC B1 ;  /* 0x0000000000017941 */ /* 0x000fea0003800000 */
.L_x_112:
        /* <DEDUP_REMOVED lines=10> */
.L_x_116:
[----:B------:R-:W1:Y:S02]  /*c9a0*/  MUFU.RCP R39, R162 ;  /* 0x000000a200277308 */ /* 0x000e640000001000 */
[----:B-1----:R-:W-:-:S04]  /*c9b0*/  FFMA R162, R162, R39, -1 ;  /* 0xbf800000a2a27423 */ /* 0x002fc80000000027 */
[----:B------:R-:W-:-:S04]  /*c9c0*/  FADD.FTZ R162, -R162, -RZ ;  /* 0x800000ffa2a27221 */ /* 0x000fc80000010100 */
[----:B------:R-:W-:-:S07]  /*c9d0*/  FFMA R39, R39, R162, R39 ;  /* 0x000000a227277223 */ /* 0x000fce0000000027 */
.L_x_117:
[----:B------:R-:W-:Y:S05]  /*c9e0*/  BSYNC B1 ;  /* 0x0000000000017941 */ /* 0x000fea0003800000 */
.L_x_115:
        /* <DEDUP_REMOVED lines=10> */
.L_x_119:
[----:B------:R-:W1:Y:S02]  /*ca90*/  MUFU.RCP R38, R161 ;  /* 0x000000a100267308 */ /* 0x000e640000001000 */
[----:B-1----:R-:W-:-:S04]  /*caa0*/  FFMA R161, R161, R38, -1 ;  /* 0xbf800000a1a17423 */ /* 0x002fc80000000026 */
[----:B------:R-:W-:-:S04]  /*cab0*/  FADD.FTZ R161, -R161, -RZ ;  /* 0x800000ffa1a17221 */ /* 0x000fc80000010100 */
[----:B------:R-:W-:-:S07]  /*cac0*/  FFMA R38, R38, R161, R38 ;  /* 0x000000a126267223 */ /* 0x000fce0000000026 */
.L_x_120:
[----:B------:R-:W-:Y:S05]  /*cad0*/  BSYNC B1 ;  /* 0x0000000000017941 */ /* 0x000fea0003800000 */
.L_x_118:
        /* <DEDUP_REMOVED lines=10> */
.L_x_122:
[----:B------:R-:W1:Y:S02]  /*cb80*/  MUFU.RCP R37, R156 ;  /* 0x0000009c00257308 */ /* 0x000e640000001000 */
[----:B-1----:R-:W-:-:S04]  /*cb90*/  FFMA R156, R156, R37, -1 ;  /* 0xbf8000009c9c7423 */ /* 0x002fc80000000025 */
[----:B------:R-:W-:-:S04]  /*cba0*/  FADD.FTZ R156, -R156, -RZ ;  /* 0x800000ff9c9c7221 */ /* 0x000fc80000010100 */
[----:B------:R-:W-:-:S07]  /*cbb0*/  FFMA R37, R37, R156, R37 ;  /* 0x0000009c25257223 */ /* 0x000fce0000000025 */
.L_x_123:
[----:B------:R-:W-:Y:S05]  /*cbc0*/  BSYNC B1 ;  /* 0x0000000000017941 */ /* 0x000fea0003800000 */
.L_x_121:
        /* <DEDUP_REMOVED lines=10> */
.L_x_125:
[----:B------:R-:W1:Y:S02]  /*cc70*/  MUFU.RCP R36, R155 ;  /* 0x0000009b00247308 */ /* 0x000e640000001000 */
[----:B-1----:R-:W-:-:S04]  /*cc80*/  FFMA R155, R155, R36, -1 ;  /* 0xbf8000009b9b7423 */ /* 0x002fc80000000024 */
[----:B------:R-:W-:-:S04]  /*cc90*/  FADD.FTZ R155, -R155, -RZ ;  /* 0x800000ff9b9b7221 */ /* 0x000fc80000010100 */
[----:B------:R-:W-:-:S07]  /*cca0*/  FFMA R36, R36, R155, R36 ;  /* 0x0000009b24247223 */ /* 0x000fce0000000024 */
.L_x_126:
[----:B------:R-:W-:Y:S05]  /*ccb0*/  BSYNC B1 ;  /* 0x0000000000017941 */ /* 0x000fea0003800000 */
.L_x_124:
        /* <DEDUP_REMOVED lines=10> */
.L_x_128:
[----:B------:R-:W1:Y:S02]  /*cd60*/  MUFU.RCP R35, R154 ;  /* 0x0000009a00237308 */ /* 0x000e640000001000 */
[----:B-1----:R-:W-:-:S04]  /*cd70*/  FFMA R154, R154, R35, -1 ;  /* 0xbf8000009a9a7423 */ /* 0x002fc80000000023 */
[----:B------:R-:W-:-:S04]  /*cd80*/  FADD.FTZ R154, -R154, -RZ ;  /* 0x800000ff9a9a7221 */ /* 0x000fc80000010100 */
[----:B------:R-:W-:-:S07]  /*cd90*/  FFMA R35, R35, R154, R35 ;  /* 0x0000009a23237223 */ /* 0x000fce0000000023 */
.L_x_129:
[----:B------:R-:W-:Y:S05]  /*cda0*/  BSYNC B1 ;  /* 0x0000000000017941 */ /* 0x000fea0003800000 */
.L_x_127:
        /* <DEDUP_REMOVED lines=10> */
.L_x_131:
[----:B------:R-:W1:Y:S02]  /*ce50*/  MUFU.RCP R34, R153 ;  /* 0x0000009900227308 */ /* 0x000e640000001000 */
[----:B-1----:R-:W-:-:S04]  /*ce60*/  FFMA R153, R153, R34, -1 ;  /* 0xbf80000099997423 */ /* 0x002fc80000000022 */
[----:B------:R-:W-:-:S04]  /*ce70*/  FADD.FTZ R153, -R153, -RZ ;  /* 0x800000ff99997221 */ /* 0x000fc80000010100 */
[----:B------:R-:W-:-:S07]  /*ce80*/  FFMA R34, R34, R153, R34 ;  /* 0x0000009922227223 */ /* 0x000fce0000000022 */
.L_x_132:
[----:B------:R-:W-:Y:S05]  /*ce90*/  BSYNC B1 ;  /* 0x0000000000017941 */ /* 0x000fea0003800000 */
.L_x_130:
        /* <DEDUP_REMOVED lines=10> */
.L_x_134:
[----:B------:R-:W1:Y:S02]  /*cf40*/  MUFU.RCP R0, R32 ;  /* 0x0000002000007308 */ /* 0x000e640000001000 */
[----:B-1----:R-:W-:-:S04]  /*cf50*/  FFMA R32, R32, R0, -1 ;  /* 0xbf80000020207423 */ /* 0x002fc80000000000 */
[----:B------:R-:W-:-:S04]  /*cf60*/  FADD.FTZ R32, -R32, -RZ ;  /* 0x800000ff20207221 */ /* 0x000fc80000010100 */
[----:B------:R-:W-:-:S07]  /*cf70*/  FFMA R32, R0, R32, R0 ;  /* 0x0000002000207223 */ /* 0x000fce0000000000 */
.L_x_135:
[----:B------:R-:W-:Y:S05]  /*cf80*/  BSYNC B1 ;  /* 0x0000000000017941 */ /* 0x000fea0003800000 */
.L_x_133:
        /* <DEDUP_REMOVED lines=10> */
.L_x_137:
[----:B------:R-:W1:Y:S02]  /*d030*/  MUFU.RCP R0, R31 ;  /* 0x0000001f00007308 */ /* 0x000e640000001000 */
[----:B-1----:R-:W-:-:S04]  /*d040*/  FFMA R31, R31, R0, -1 ;  /* 0xbf8000001f1f7423 */ /* 0x002fc80000000000 */
[----:B------:R-:W-:-:S04]  /*d050*/  FADD.FTZ R31, -R31, -RZ ;  /* 0x800000ff1f1f7221 */ /* 0x000fc80000010100 */
[----:B------:R-:W-:-:S07]  /*d060*/  FFMA R31, R0, R31, R0 ;  /* 0x0000001f001f7223 */ /* 0x000fce0000000000 */
.L_x_138:
[----:B------:R-:W-:Y:S05]  /*d070*/  BSYNC B1 ;  /* 0x0000000000017941 */ /* 0x000fea0003800000 */
.L_x_136:
        /* <DEDUP_REMOVED lines=10> */
.L_x_140:
[----:B------:R-:W1:Y:S02]  /*d120*/  MUFU.RCP R0, R24 ;  /* 0x0000001800007308 */ /* 0x000e640000001000 */
[----:B-1----:R-:W-:-:S04]  /*d130*/  FFMA R24, R24, R0, -1 ;  /* 0xbf80000018187423 */ /* 0x002fc80000000000 */
[----:B------:R-:W-:-:S04]  /*d140*/  FADD.FTZ R24, -R24, -RZ ;  /* 0x800000ff18187221 */ /* 0x000fc80000010100 */
[----:B------:R-:W-:-:S07]  /*d150*/  FFMA R24, R0, R24, R0 ;  /* 0x0000001800187223 */ /* 0x000fce0000000000 */
.L_x_141:
[----:B------:R-:W-:Y:S05]  /*d160*/  BSYNC B1 ;  /* 0x0000000000017941 */ /* 0x000fea0003800000 */
.L_x_139:
        /* <DEDUP_REMOVED lines=10> */
.L_x_143:
[----:B------:R-:W1:Y:S02]  /*d210*/  MUFU.RCP R0, R23 ;  /* 0x0000001700007308 */ /* 0x000e640000001000 */
[----:B-1----:R-:W-:-:S04]  /*d220*/  FFMA R23, R23, R0, -1 ;  /* 0xbf80000017177423 */ /* 0x002fc80000000000 */
[----:B------:R-:W-:-:S04]  /*d230*/  FADD.FTZ R23, -R23, -RZ ;  /* 0x800000ff17177221 */ /* 0x000fc80000010100 */
[----:B------:R-:W-:-:S07]  /*d240*/  FFMA R23, R0, R23, R0 ;  /* 0x0000001700177223 */ /* 0x000fce0000000000 */
.L_x_144:
[----:B------:R-:W-:Y:S05]  /*d250*/  BSYNC B1 ;  /* 0x0000000000017941 */ /* 0x000fea0003800000 */
.L_x_142:
        /* <DEDUP_REMOVED lines=10> */
.L_x_146:
[----:B------:R-:W1:Y:S02]  /*d300*/  MUFU.RCP R0, R22 ;  /* 0x0000001600007308 */ /* 0x000e640000001000 */
[----:B-1----:R-:W-:-:S04]  /*d310*/  FFMA R22, R22, R0, -1 ;  /* 0xbf80000016167423 */ /* 0x002fc80000000000 */
[----:B------:R-:W-:-:S04]  /*d320*/  FADD.FTZ R22, -R22, -RZ ;  /* 0x800000ff16167221 */ /* 0x000fc80000010100 */
[----:B------:R-:W-:-:S07]  /*d330*/  FFMA R22, R0, R22, R0 ;  /* 0x0000001600167223 */ /* 0x000fce0000000000 */
.L_x_147:
[----:B------:R-:W-:Y:S05]  /*d340*/  BSYNC B1 ;  /* 0x0000000000017941 */ /* 0x000fea0003800000 */
.L_x_145:
        /* <DEDUP_REMOVED lines=10> */
.L_x_149:
[----:B------:R-:W1:Y:S02]  /*d3f0*/  MUFU.RCP R0, R21 ;  /* 0x0000001500007308 */ /* 0x000e640000001000 */
[----:B-1----:R-:W-:-:S04]  /*d400*/  FFMA R21, R21, R0, -1 ;  /* 0xbf80000015157423 */ /* 0x002fc80000000000 */
[----:B------:R-:W-:-:S04]  /*d410*/  FADD.FTZ R21, -R21, -RZ ;  /* 0x800000ff15157221 */ /* 0x000fc80000010100 */
[----:B------:R-:W-:-:S07]  /*d420*/  FFMA R21, R0, R21, R0 ;  /* 0x0000001500157223 */ /* 0x000fce0000000000 */
.L_x_150:
[----:B------:R-:W-:Y:S05]  /*d430*/  BSYNC B1 ;  /* 0x0000000000017941 */ /* 0x000fea0003800000 */
.L_x_148:
        /* <DEDUP_REMOVED lines=10> */
.L_x_152:
[----:B------:R-:W1:Y:S02]  /*d4e0*/  MUFU.RCP R0, R20 ;  /* 0x0000001400007308 */ /* 0x000e640000001000 */
[----:B-1----:R-:W-:-:S04]  /*d4f0*/  FFMA R20, R20, R0, -1 ;  /* 0xbf80000014147423 */ /* 0x002fc80000000000 */
[----:B------:R-:W-:-:S04]  /*d500*/  FADD.FTZ R20, -R20, -RZ ;  /* 0x800000ff14147221 */ /* 0x000fc80000010100 */
[----:B------:R-:W-:-:S07]  /*d510*/  FFMA R20, R0, R20, R0 ;  /* 0x0000001400147223 */ /* 0x000fce0000000000 */
.L_x_153:
[----:B------:R-:W-:Y:S05]  /*d520*/  BSYNC B1 ;  /* 0x0000000000017941 */ /* 0x000fea0003800000 */
.L_x_151:
        /* <DEDUP_REMOVED lines=9> */
.L_x_155:
[----:B------:R-:W1:Y:S02]  /*d5c0*/  MUFU.RCP R0, R13 ;  /* 0x0000000d00007308 */ /* 0x000e640000001000 */
[----:B-1----:R-:W-:-:S04]  /*d5d0*/  FFMA R13, R13, R0, -1 ;  /* 0xbf8000000d0d7423 */ /* 0x002fc80000000000 */
[----:B------:R-:W-:-:S04]  /*d5e0*/  FADD.FTZ R13, -R13, -RZ ;  /* 0x800000ff0d0d7221 */ /* 0x000fc80000010100 */
[----:B------:R-:W-:-:S07]  /*d5f0*/  FFMA R0, R0, R13, R0 ;  /* 0x0000000d00007223 */ /* 0x000fce0000000000 */
.L_x_156:
[----:B------:R-:W-:Y:S05]  /*d600*/  BSYNC B1 ;  /* 0x0000000000017941 */ /* 0x000fea0003800000 */
.L_x_154:
        /* <DEDUP_REMOVED lines=23> */
[----:B------:R-:W-:Y:S01]  /*d780*/  F2FP.F16.F32.PACK_AB R20, R31, R32 ;  /* 0x000000201f14723e */ /* 0x000fe200000000ff */
[----:B------:R1:W-:Y:S01]  /*d790*/  STSM.16.M88.4 [R14+0x2200], R24 ;  /* 0x002200180e007844 */ /* 0x0003e20000000200 */
[----:B------:R-:W-:Y:S02]  /*d7a0*/  F2FP.F16.F32.PACK_AB R21, R28, R30 ;  /* 0x0000001e1c15723e */ /* 0x000fe400000000ff */
[----:B------:R-:W-:Y:S02]  /*d7b0*/  F2FP.F16.F32.PACK_AB R22, R22, R2 ;  /* 0x000000021616723e */ /* 0x000fe400000000ff */
[----:B------:R-:W-:-:S05]  /*d7c0*/  LEA R0, R18, R14, 0x1 ;  /* 0x0000000e12007211 */ /* 0x000fca00078e08ff */
        /* <DEDUP_REMOVED lines=11> */
[----:B------:R-:W-:Y:S02]  /*d880*/  UIADD3 UR4, UR46, 0x2200, URZ ;  /* 0x000022002e047890 */ /* 0x000fe4000fffe03f */
[----:B------:R-:W-:Y:S01]  /*d890*/  UIADD3.X UR9, URZ, UR39, URZ, UP0, !UPT ;  /* 0x000000273f097290 */ /* 0x000fe200087fe43f */
[----:B------:R-:W-:Y:S01]  /*d8a0*/  UMOV UR5, UR49 ;  /* 0x0000003100057c82 */ /* 0x000fe20008000000 */
[----:B------:R-:W-:-:S07]  /*d8b0*/  UMOV UR7, UR51 ;  /* 0x0000003300077c82 */ /* 0x000fce0008000000 */
[----:B------:R2:W-:Y:S01]  /*d8c0*/  UTMASTG.3D [UR4], [UR8] ;  /* 0x00000004080073b5 */ /* 0x0005e20008010000 */
[----:B------:R0:W-:Y:S01]  /*d8d0*/  UTMACMDFLUSH ;  /* 0x00000000000079b7 */ /* 0x0001e20000000000 */
[----:B--2---:R-:W-:-:S04]  /*d8e0*/  DEPBAR.LE SB0, 0x1 ;  /* 0x000080400000791a */ /* 0x004fc80000000000 */
.L_x_158:
[----:B------:R-:W-:Y:S05]  /*d8f0*/  BSYNC B0 ;  /* 0x0000000000007941 */ /* 0x000fea0003800000 */
.L_x_157:
[----:B-1----:R-:W-:Y:S01]  /*d900*/  IADD3 R0, R14, 0x2200, RZ ;  /* 0x000022000e007810 */ /* 0x002fe20007ffe0ff */
[----:B------:R-:W-:Y:S03]  /*d910*/  BAR.SYNC.DEFER_BLOCKING 0x1, 0x100 ;  /* 0x0044000000007b1d */ /* 0x000fe60000010000 */
[----:B------:R-:W-:-:S03]  /*d920*/  LEA R166, R18, R0, 0x1 ;  /* 0x0000000012a67211 */ /* 0x000fc600078e08ff */
[----:B------:R-:W-:Y:S04]  /*d930*/  BSSY B0, `(.L_x_159) ;  /* 0x000000a000007945 */ /* 0x000fe80003800000 */
[----:B------:R-:W-:Y:S05]  /*d940*/  @P0 BRA `(.L_x_160) ;  /* 0x0000000000200947 */ /* 0x000fea0003800000 */
[----:B------:R-:W-:-:S06]  /*d950*/  UISETP.NE.AND UP0, UPT, UR43, 0x3, UPT ;  /* 0x000000032b00788c */ /* 0x000fcc000bf05270 */
[----:B------:R-:W-:-:S13]  /*d960*/  PLOP3.LUT P2, PT, PT, PT, UP0, 0x80, 0x0 ;  /* 0x000000000000781c */ /* 0x000fda0003f4f008 */
[----:B------:R-:W-:Y:S05]  /*d970*/  @!P2 BRA `(.L_x_161) ;  /* 0x000000000004a947 */ /* 0x000fea0003800000 */
[----:B------:R-:W-:Y:S01]  /*d980*/  BPT.TRAP 0x1 ;  /* 0x000000040000795c */ /* 0x000fe20000300000 */
.L_x_161:
[----:B------:R-:W-:-:S04]  /*d990*/  ULEA UR4, UR36, UR46, 0x3 ;  /* 0x0000002e24047291 */ /* 0x000fc8000f8e183f */
[----:B------:R-:W-:-:S04]  /*d9a0*/  UIADD3 UR4, UR4, 0x50, URZ ;  /* 0x0000005004047890 */ /* 0x000fc8000fffe03f */
[----:B------:R-:W-:-:S09]  /*d9b0*/  UPRMT UR4, UR47, 0x654, UR4 ;  /* 0x000006542f047896 */ /* 0x000fd20008000004 */
[----:B------:R-:W-:Y:S03]  /*d9c0*/  SYNCS.ARRIVE.TRANS64.RED.A1T0 RZ, [UR4], RZ ;  /* 0x000000ffffff79a7 */ /* 0x000fe60008100404 */
.L_x_160:
[----:B------:R-:W-:Y:S05]  /*d9d0*/  BSYNC B0 ;  /* 0x0000000000007941 */ /* 0x000fea0003800000 */
.L_x_159:
[----:B------:R-:W-:Y:S01]  /*d9e0*/  UIADD3 UR36, UR36, 0x1, URZ ;  /* 0x0000000124247890 */ /* 0x000fe2000fffe03f */
[----:B------:R-:W-:Y:S01]  /*d9f0*/  BSSY B0, `(.L_x_162) ;  /* 0x0000018000007945 */ /* 0x000fe20003800000 */
[----:B------:R-:W-:Y:S02]  /*da00*/  MOV R13, RZ ;  /* 0x000000ff000d7202 */ /* 0x000fe40000000f00 */
[----:B------:R-:W-:-:S04]  /*da10*/  UISETP.NE.AND UP0, UPT, UR36, 0x4, UPT ;  /* 0x000000042400788c */ /* 0x000fc8000bf05270 */
[----:B------:R-:W-:Y:S01]  /*da20*/  USEL UR36, UR36, URZ, UP0 ;  /* 0x0000003f24247287 */ /* 0x000fe20008000000 */
[----:B------:R-:W-:Y:S11]  /*da30*/  @P0 BRA `(.L_x_163) ;  /* 0x00000000004c0947 */ /* 0x000ff60003800000 */
[----:B------:R-:W-:-:S06]  /*da40*/  UISETP.NE.AND UP0, UPT, UR43, 0x3, UPT ;  /* 0x000000032b00788c */ /* 0x000fcc000bf05270 */
[----:B------:R-:W-:-:S13]  /*da50*/  PLOP3.LUT P2, PT, PT, PT, UP0, 0x80, 0x0 ;  /* 0x000000000000781c */ /* 0x000fda0003f4f008 */
[----:B------:R-:W-:Y:S05]  /*da60*/  @!P2 BRA `(.L_x_164) ;  /* 0x000000000004a947 */ /* 0x000fea0003800000 */
[----:B------:R-:W-:Y:S01]  /*da70*/  BPT.TRAP 0x1 ;  /* 0x000000040000795c */ /* 0x000fe20000300000 */
.L_x_164:
[----:B------:R-:W-:Y:S01]  /*da80*/  LEA R0, R12, UR46, 0x3 ;  /* 0x0000002e0c007c11 */ /* 0x000fe2000f8e18ff */
[----:B------:R-:W-:Y:S01]  /*da90*/  BSSY B1, `(.L_x_165) ;  /* 0x0000004000017945 */ /* 0x000fe20003800000 */
[----:B------:R-:W-:-:S04]  /*daa0*/  SHF.L.U32 R2, RZ, 0x1f, RZ ;  /* 0x0000001fff027819 */ /* 0x000fc800000006ff */
[----:B------:R-:W1:Y:S02]  /*dab0*/  SYNCS.PHASECHK.TRANS64.TRYWAIT P2, [R0+URZ+0x30], R2 ;  /* 0x00003002000075a7 */ /* 0x000e64000804017f */
[----:B-1----:R-:W-:Y:S05]  /*dac0*/  @!P2 BRA `(.L_x_166) ;  /* 0x000002000080a947 */ /* 0x002fea0003800000 */
.L_x_1124:
[----:B------:R-:W-:Y:S05]  /*dad0*/  BSYNC B1 ;  /* 0x0000000000017941 */ /* 0x000fea0003800000 */
.L_x_165:
[C---:B-1----:R-:W-:Y:S01]  /*dae0*/  @!P1 LEA R0, R12.reuse, R15, 0xd ;  /* 0x0000000f0c009211 */ /* 0x042fe200078e68ff */
[----:B------:R-:W-:Y:S05]  /*daf0*/  @!P1 WARPSYNC.ALL ;  /* 0x0000000000009948 */ /* 0x000fea0003800000 */
[----:B------:R1:W2:Y:S01]  /*db00*/  @!P1 LDSM.16.M88.4 R8, [R0] ;  /* 0x000000000008983b */ /* 0x0002a20000000200 */
[----:B------:R-:W-:-:S04]  /*db10*/  IADD3 R12, R12, 0x1, RZ ;  /* 0x000000010c0c7810 */ /* 0x000fc80007ffe0ff */
[----:B------:R-:W-:Y:S02]  /*db20*/  ISETP.NE.AND P2, PT, R12, 0x4, PT ;  /* 0x000000040c00780c */ /* 0x000fe40003f45270 */
[----:B-1----:R-:W-:Y:S02]  /*db30*/  @!P1 LEA R0, R18, R0, 0x1 ;  /* 0x0000000012009211 */ /* 0x002fe400078e08ff */
[----:B------:R-:W-:Y:S02]  /*db40*/  SEL R12, R12, RZ, P2 ;  /* 0x000000ff0c0c7207 */ /* 0x000fe40001000000 */
[----:B------:R-:W-:Y:S01]  /*db50*/  SEL R13, RZ, 0x1, P2 ;  /* 0x00000001ff0d7807 */ /* 0x000fe20001000000 */
[----:B------:R1:W3:Y:S06]  /*db60*/  @!P1 LDSM.16.M88.4 R4, [R0] ;  /* 0x000000000004983b */ /* 0x0002ec0000000200 */
.L_x_163:
[----:B------:R-:W-:Y:S05]  /*db70*/  BSYNC B0 ;  /* 0x0000000000007941 */ /* 0x000fea0003800000 */
.L_x_162:
[----:B-1----:R-:W4:Y:S04]  /*db80*/  LDL.LU R0, [R1+0x40] ;  /* 0x0000400001007983 */ /* 0x002f280000300800 */
[----:B------:R-:W5:Y:S04]  /*db90*/  LDL.LU R2, [R1+0x44] ;  /* 0x0000440001027983 */ /* 0x000f680000300800 */
        /* <DEDUP_REMOVED lines=12> */
[--C-:B--2---:R-:W-:Y:S01]  /*dc60*/  HADD2.F32 R162, -RZ, R8.reuse.H0_H0 ;  /* 0x20000008ffa27230 */ /* 0x104fe20000004100 */
[----:B------:R-:W-:Y:S01]  /*dc70*/  MOV R26, 0x3bbb989d ;  /* 0x3bbb989d001a7802 */ /* 0x000fe20000000f00 */
[----:B------:R-:W-:Y:S01]  /*dc80*/  HADD2.F32 R161, -RZ, R8.H1_H1 ;  /* 0x30000008ffa17230 */ /* 0x000fe20000004100 */
[----:B------:R-:W2:Y:S01]  /*dc90*/  LDL.LU R35, [R1+0x50] ;  /* 0x0000500001237983 */ /* 0x000ea20000300800 */
[--C-:B------:R-:W-:Y:S01]  /*dca0*/  HADD2.F32 R160, -RZ, R9.reuse.H0_H0 ;  /* 0x20000009ffa07230 */ /* 0x100fe20000004100 */
[----:B------:R-:W-:Y:S01]  /*dcb0*/  MOV R163, 0x437c0000 ;  /* 0x437c000000a37802 */ /* 0x000fe20000000f00 */
[----:B------:R-:W-:-:S02]  /*dcc0*/  HADD2.F32 R159, -RZ, R9.H1_H1 ;  /* 0x30000009ff9f7230 */ /* 0x000fc40000004100 */
[----:B------:R-:W-:Y:S02]  /*dcd0*/  HADD2.F32 R155, -RZ, R10.H0_H0 ;  /* 0x2000000aff9b7230 */ /* 0x000fe40000004100 */
[----:B----4-:R-:W-:-:S04]  /*dce0*/  FMUL R0, R17, R0 ;  /* 0x0000000011007220 */ /* 0x010fc80000400000 */
[----:B------:R-:W-:Y:S01]  /*dcf0*/  FFMA R162, R16, R162, R0 ;  /* 0x000000a210a27223 */ /* 0x000fe20000000000 */
[C---:B-----5:R-:W-:Y:S01]  /*dd00*/  FMUL R2, R17.reuse, R2 ;  /* 0x0000000211027220 */ /* 0x060fe20000400000 */
[----:B---3--:R-:W-:-:S03]  /*dd10*/  FMUL R0, R17, R20 ;  /* 0x0000001411007220 */ /* 0x008fc60000400000 */
[C---:B------:R-:W-:Y:S01]  /*dd20*/  FFMA R161, R16.reuse, R161, R2 ;  /* 0x000000a110a17223 */ /* 0x040fe20000000002 */
[----:B------:R-:W-:Y:S01]  /*dd30*/  FFMA R160, R16, R160, R0 ;  /* 0x000000a010a07223 */ /* 0x000fe20000000000 */
[-C--:B------:R-:W-:Y:S02]  /*dd40*/  FFMA.SAT R0, -R162, R26.reuse, 0.5 ;  /* 0x3f000000a2007423 */ /* 0x080fe4000000211a */
[----:B------:R-:W-:Y:S01]  /*dd50*/  FFMA.SAT R20, -R161, R26, 0.5 ;  /* 0x3f000000a1147423 */ /* 0x000fe2000000211a */
[----:B------:R-:W-:Y:S01]  /*dd60*/  FMUL R2, R17, R3 ;  /* 0x0000000311027220 */ /* 0x000fe20000400000 */
[-C--:B------:R-:W-:Y:S02]  /*dd70*/  FFMA.RM R0, R0, R163.reuse, 12582913 ;  /* 0x4b40000100007423 */ /* 0x080fe400000040a3 */
[----:B------:R-:W-:Y:S01]  /*dd80*/  FFMA.RM R20, R20, R163, 12582913 ;  /* 0x4b40000114147423 */ /* 0x000fe200000040a3 */
[----:B------:R-:W-:Y:S01]  /*dd90*/  FFMA R159, R16, R159, R2 ;  /* 0x0000009f109f7223 */ /* 0x000fe20000000002 */
[----:B------:R-:W-:-:S02]  /*dda0*/  FADD R3, R0, -12583039 ;  /* 0xcb40007f00037421 */ /* 0x000fc40000000000 */
[----:B------:R-:W-:Y:S02]  /*ddb0*/  FADD R2, R20, -12583039 ;  /* 0xcb40007f14027421 */ /* 0x000fe40000000000 */
[C---:B------:R-:W-:Y:S02]  /*ddc0*/  FFMA R21, -R162.reuse, 1.4426950216293334961, -R3 ;  /* 0x3fb8aa3ba2157823 */ /* 0x040fe40000000903 */
[----:B------:R-:W-:Y:S02]  /*ddd0*/  FFMA R22, -R161, 1.4426950216293334961, -R2 ;  /* 0x3fb8aa3ba1167823 */ /* 0x000fe40000000902 */
[----:B------:R-:W-:-:S04]  /*dde0*/  FFMA R2, -R162, 1.925963033500011079e-08, R21 ;  /* 0x32a57060a2027823 */ /* 0x000fc80000000115 */
[----:B------:R1:W-:Y:S01]  /*ddf0*/  MUFU.EX2 R23, R2 ;  /* 0x0000000200177308 */ /* 0x0003e20000000800 */
[----:B------:R-:W-:Y:S01]  /*de00*/  FFMA R21, -R161, 1.925963033500011079e-08, R22 ;  /* 0x32a57060a1157823 */ /* 0x000fe20000000116 */
[----:B-1----:R-:W-:-:S04]  /*de10*/  FFMA.SAT R2, -R159, R26, 0.5 ;  /* 0x3f0000009f027423 */ /* 0x002fc8000000211a */
[----:B------:R-:W-:Y:S02]  /*de20*/  FFMA.RM R2, R2, R163, 12582913 ;  /* 0x4b40000102027423 */ /* 0x000fe400000040a3 */
[----:B------:R1:W-:Y:S03]  /*de30*/  MUFU.EX2 R24, R21 ;  /* 0x0000001500187308 */ /* 0x0003e60000000800 */
[C---:B------:R-:W-:Y:S01]  /*de40*/  SHF.L.U32 R156, R2.reuse, 0x17, RZ ;  /* 0x00000017029c7819 */ /* 0x040fe200000006ff */
[----:B-1----:R-:W-:Y:S01]  /*de50*/  FADD R21, R2, -12583039 ;  /* 0xcb40007f02157421 */ /* 0x002fe20000000000 */
[----:B--2---:R-:W-:-:S04]  /*de60*/  FMUL R2, R17, R35 ;  /* 0x0000002311027220 */ /* 0x004fc80000400000 */
[----:B------:R-:W-:Y:S01]  /*de70*/  FFMA R155, R16, R155, R2 ;  /* 0x0000009b109b7223 */ /* 0x000fe20000000002 */
[----:B------:R-:W-:Y:S02]  /*de80*/  FMUL R2, R17, R33 ;  /* 0x0000002111027220 */ /* 0x000fe40000400000 */
[----:B------:R-:W2:Y:S01]  /*de90*/  LDL.LU R33, [R1+0x60] ;  /* 0x0000600001217983 */ /* 0x000ea20000300800 */
[----:B------:R-:W-:Y:S01]  /*dea0*/  FFMA.SAT R3, -R160, R26, 0.5 ;  /* 0x3f000000a0037423 */ /* 0x000fe2000000211a */
[----:B------:R-:W-:-:S03]  /*deb0*/  FFMA R21, -R159, 1.4426950216293334961, -R21 ;  /* 0x3fb8aa3b9f157823 */ /* 0x000fc60000000915 */
[----:B------:R-:W-:Y:S01]  /*dec0*/  FFMA.RM R3, R3, R163, 12582913 ;  /* 0x4b40000103037423 */ /* 0x000fe200000040a3 */
[----:B------:R-:W-:-:S03]  /*ded0*/  FFMA R21, -R159, 1.925963033500011079e-08, R21 ;  /* 0x32a570609f157823 */ /* 0x000fc60000000115 */
[----:B------:R-:W-:-:S03]  /*dee0*/  FADD R22, R3, -12583039 ;  /* 0xcb40007f03167421 */ /* 0x000fc60000000000 */
[----:B------:R-:W1:Y:S01]  /*def0*/  MUFU.EX2 R21, R21 ;  /* 0x0000001500157308 */ /* 0x000e620000000800 */
[----:B------:R-:W-:-:S04]  /*df00*/  FFMA R22, -R160, 1.4426950216293334961, -R22 ;  /* 0x3fb8aa3ba0167823 */ /* 0x000fc80000000916 */
[----:B------:R-:W-:Y:S01]  /*df10*/  FFMA R22, -R160, 1.925963033500011079e-08, R22 ;  /* 0x32a57060a0167823 */ /* 0x000fe20000000116 */
[----:B------:R-:W-:Y:S01]  /*df20*/  SHF.L.U32 R157, R3, 0x17, RZ ;  /* 0x00000017039d7819 */ /* 0x000fe200000006ff */
[----:B------:R-:W-:Y:S02]  /*df30*/  HADD2.F32 R154, -RZ, R10.H1_H1 ;  /* 0x3000000aff9a7230 */ /* 0x000fe40000004100 */
[----:B------:R-:W-:Y:S01]  /*df40*/  FMUL R3, R17, R34 ;  /* 0x0000002211037220 */ /* 0x000fe20000400000 */
[----:B------:R-:W-:Y:S01]  /*df50*/  HADD2.F32 R153, -RZ, R11.H0_H0 ;  /* 0x2000000bff997230 */ /* 0x000fe20000004100 */
[----:B------:R-:W3:Y:S02]  /*df60*/  MUFU.EX2 R22, R22 ;  /* 0x0000001600167308 */ /* 0x000ee40000000800 */
[C---:B------:R-:W-:Y:S02]  /*df70*/  FFMA R154, R16.reuse, R154, R3 ;  /* 0x0000009a109a7223 */ /* 0x040fe40000000003 */
[----:B------:R-:W-:Y:S01]  /*df80*/  FFMA R153, R16, R153, R2 ;  /* 0x0000009910997223 */ /* 0x000fe20000000002 */
[-C--:B------:R-:W-:Y:S01]  /*df90*/  FFMA.SAT R2, -R155, R26.reuse, 0.5 ;  /* 0x3f0000009b027423 */ /* 0x080fe2000000211a */
[----:B-1----:R-:W-:Y:S01]  /*dfa0*/  FFMA R156, R156, R21, 1 ;  /* 0x3f8000009c9c7423 */ /* 0x002fe20000000015 */
[----:B------:R-:W-:-:S02]  /*dfb0*/  FFMA.SAT R21, -R154, R26, 0.5 ;  /* 0x3f0000009a157423 */ /* 0x000fc4000000211a */
[----:B------:R-:W-:Y:S01]  /*dfc0*/  FFMA.RM R2, R2, R163, 12582913 ;  /* 0x4b40000102027423 */ /* 0x000fe200000040a3 */
[----:B------:R-:W-:Y:S02]  /*dfd0*/  HADD2.F32 R152, -RZ, R11.H1_H1 ;  /* 0x3000000bff987230 */ /* 0x000fe40000004100 */
[----:B------:R-:W-:Y:S01]  /*dfe0*/  FMUL R3, R17, R25 ;  /* 0x0000001911037220 */ /* 0x000fe20000400000 */
[----:B------:R-:W-:Y:S01]  /*dff0*/  SHF.L.U32 R158, R20, 0x17, RZ ;  /* 0x00000017149e7819 */ /* 0x000fe200000006ff */
[----:B------:R-:W-:Y:S01]  /*e000*/  FFMA.RM R21, R21, R163, 12582913 ;  /* 0x4b40000115157423 */ /* 0x000fe200000040a3 */
[----:B------:R-:W-:Y:S01]  /*e010*/  FADD R20, R2, -12583039 ;  /* 0xcb40007f02147421 */ /* 0x000fe20000000000 */
[----:B------:R-:W-:Y:S01]  /*e020*/  SHF.L.U32 R0, R0, 0x17, RZ ;  /* 0x0000001700007819 */ /* 0x000fe200000006ff */
[----:B------:R-:W-:Y:S01]  /*e030*/  FFMA R152, R16, R152, R3 ;  /* 0x0000009810987223 */ /* 0x000fe20000000003 */
[----:B------:R-:W-:Y:S01]  /*e040*/  FADD R3, R21, -12583039 ;  /* 0xcb40007f15037421 */ /* 0x000fe20000000000 */
[----:B---3--:R-:W-:Y:S01]  /*e050*/  FFMA R157, R157, R22, 1 ;  /* 0x3f8000009d9d7423 */ /* 0x008fe20000000016 */
[----:B------:R-:W-:Y:S01]  /*e060*/  FFMA R22, -R155, 1.4426950216293334961, -R20 ;  /* 0x3fb8aa3b9b167823 */ /* 0x000fe20000000914 */
[----:B------:R-:W-:Y:S01]  /*e070*/  FFMA R0, R0, R23, 1 ;  /* 0x3f80000000007423 */ /* 0x000fe20000000017 */
[----:B------:R-:W-:-:S02]  /*e080*/  FFMA R23, -R154, 1.4426950216293334961, -R3 ;  /* 0x3fb8aa3b9a177823 */ /* 0x000fc40000000903 */
[----:B------:R-:W-:Y:S01]  /*e090*/  FFMA R3, -R155, 1.925963033500011079e-08, R22 ;  /* 0x32a570609b037823 */ /* 0x000fe20000000116 */
[----:B------:R-:W-:Y:S01]  /*e0a0*/  FFMA R158, R158, R24, 1 ;  /* 0x3f8000009e9e7423 */ /* 0x000fe20000000018 */
[----:B------:R-:W-:Y:S02]  /*e0b0*/  SHF.L.U32 R39, R2, 0x17, RZ ;  /* 0x0000001702277819 */ /* 0x000fe400000006ff */
[----:B------:R1:W-:Y:S01]  /*e0c0*/  MUFU.EX2 R24, R3 ;  /* 0x0000000300187308 */ /* 0x0003e20000000800 */
[--C-:B------:R-:W-:Y:S02]  /*e0d0*/  HADD2.F32 R35, -RZ, R4.reuse.H0_H0 ;  /* 0x20000004ff237230 */ /* 0x100fe40000004100 */
[----:B------:R-:W-:Y:S01]  /*e0e0*/  FFMA R22, -R154, 1.925963033500011079e-08, R23 ;  /* 0x32a570609a167823 */ /* 0x000fe20000000117 */
[----:B------:R-:W-:Y:S02]  /*e0f0*/  HADD2.F32 R34, -RZ, R4.H1_H1 ;  /* 0x30000004ff227230 */ /* 0x000fe40000004100 */
[----:B-1----:R-:W-:-:S04]  /*e100*/  FFMA.SAT R3, -R152, R26, 0.5 ;  /* 0x3f00000098037423 */ /* 0x002fc8000000211a */
[-C--:B------:R-:W-:Y:S01]  /*e110*/  FFMA.RM R3, R3, R163.reuse, 12582913 ;  /* 0x4b40000103037423 */ /* 0x080fe200000040a3 */
[----:B------:R-:W-:Y:S01]  /*e120*/  FFMA.SAT R20, -R153, R26, 0.5 ;  /* 0x3f00000099147423 */ /* 0x000fe2000000211a */
[----:B------:R1:W-:Y:S03]  /*e130*/  MUFU.EX2 R25, R22 ;  /* 0x0000001600197308 */ /* 0x0003e60000000800 */
[C---:B------:R-:W-:Y:S01]  /*e140*/  SHF.L.U32 R36, R3.reuse, 0x17, RZ ;  /* 0x0000001703247819 */ /* 0x040fe200000006ff */
[----:B------:R-:W-:Y:S01]  /*e150*/  FFMA.RM R20, R20, R163, 12582913 ;  /* 0x4b40000114147423 */ /* 0x000fe200000040a3 */
[----:B-1----:R-:W-:-:S03]  /*e160*/  FADD R22, R3, -12583039 ;  /* 0xcb40007f03167421 */ /* 0x002fc60000000000 */
[C---:B------:R-:W-:Y:S01]  /*e170*/  FADD R23, R20.reuse, -12583039 ;  /* 0xcb40007f14177421 */ /* 0x040fe20000000000 */
[----:B------:R-:W-:Y:S02]  /*e180*/  SHF.L.U32 R37, R20, 0x17, RZ ;  /* 0x0000001714257819 */ /* 0x000fe400000006ff */
[----:B------:R-:W-:Y:S01]  /*e190*/  SHF.L.U32 R38, R21, 0x17, RZ ;  /* 0x0000001715267819 */ /* 0x000fe200000006ff */
[----:B------:R-:W-:-:S04]  /*e1a0*/  FFMA R22, -R152, 1.4426950216293334961, -R22 ;  /* 0x3fb8aa3b98167823 */ /* 0x000fc80000000916 */
[----:B------:R-:W-:-:S06]  /*e1b0*/  FFMA R22, -R152, 1.925963033500011079e-08, R22 ;  /* 0x32a5706098167823 */ /* 0x000fcc0000000116 */
[----:B------:R-:W1:Y:S01]  /*e1c0*/  MUFU.EX2 R22, R22 ;  /* 0x0000001600167308 */ /* 0x000e620000000800 */
[----:B------:R-:W-:-:S04]  /*e1d0*/  FFMA R23, -R153, 1.4426950216293334961, -R23 ;  /* 0x3fb8aa3b99177823 */ /* 0x000fc80000000917 */
[----:B------:R-:W-:Y:S01]  /*e1e0*/  FFMA R23, -R153, 1.925963033500011079e-08, R23 ;  /* 0x32a5706099177823 */ /* 0x000fe20000000117 */
[----:B-1----:R-:W-:-:S05]  /*e1f0*/  FFMA R36, R36, R22, 1 ;  /* 0x3f80000024247423 */ /* 0x002fca0000000016 */
[----:B------:R-:W1:Y:S02]  /*e200*/  MUFU.EX2 R23, R23 ;  /* 0x0000001700177308 */ /* 0x000e640000000800 */
[----:B-1----:R-:W-:Y:S01]  /*e210*/  FFMA R37, R37, R23, 1 ;  /* 0x3f80000025257423 */ /* 0x002fe20000000017 */
[----:B--2---:R-:W-:-:S04]  /*e220*/  FMUL R2, R17, R33 ;  /* 0x0000002111027220 */ /* 0x004fc80000400000 */
[----:B------:R-:W-:Y:S01]  /*e230*/  FFMA R35, R16, R35, R2 ;  /* 0x0000002310237223 */ /* 0x000fe20000000002 */
[----:B------:R-:W-:-:S03]  /*e240*/  FMUL R2, R17, R32 ;  /* 0x0000002011027220 */ /* 0x000fc60000400000 */
[----:B------:R-:W-:Y:S01]  /*e250*/  FFMA.SAT R3, -R35, R26, 0.5 ;  /* 0x3f00000023037423 */ /* 0x000fe2000000211a */
[----:B------:R-:W-:-:S03]  /*e260*/  FFMA R34, R16, R34, R2 ;  /* 0x0000002210227223 */ /* 0x000fc60000000002 */
[----:B------:R-:W-:Y:S01]  /*e270*/  FFMA.RM R3, R3, R163, 12582913 ;  /* 0x4b40000103037423 */ /* 0x000fe200000040a3 */
[----:B------:R-:W-:-:S03]  /*e280*/  FFMA.SAT R2, -R34, R26, 0.5 ;  /* 0x3f00000022027423 */ /* 0x000fc6000000211a */
[----:B------:R-:W-:Y:S01]  /*e290*/  FADD R20, R3, -12583039 ;  /* 0xcb40007f03147421 */ /* 0x000fe20000000000 */
[----:B------:R-:W-:-:S03]  /*e2a0*/  FFMA.RM R2, R2, R163, 12582913 ;  /* 0x4b40000102027423 */ /* 0x000fc600000040a3 */
[----:B------:R-:W-:Y:S01]  /*e2b0*/  FFMA R21, -R35, 1.4426950216293334961, -R20 ;  /* 0x3fb8aa3b23157823 */ /* 0x000fe20000000914 */
[----:B------:R-:W-:-:S04]  /*e2c0*/  FADD R20, R2, -12583039 ;  /* 0xcb40007f02147421 */ /* 0x000fc80000000000 */
[----:B------:R-:W-:Y:S01]  /*e2d0*/  FFMA R20, -R34, 1.4426950216293334961, -R20 ;  /* 0x3fb8aa3b22147823 */ /* 0x000fe20000000914 */
[----:B------:R-:W-:-:S03]  /*e2e0*/  SHF.L.U32 R32, R2, 0x17, RZ ;  /* 0x0000001702207819 */ /* 0x000fc600000006ff */
[----:B------:R-:W-:Y:S01]  /*e2f0*/  FFMA R20, -R34, 1.925963033500011079e-08, R20 ;  /* 0x32a5706022147823 */ /* 0x000fe20000000114 */
[----:B------:R-:W-:Y:S01]  /*e300*/  FMUL R2, R17, R31 ;  /* 0x0000001f11027220 */ /* 0x000fe20000400000 */
[----:B------:R-:W-:-:S04]  /*e310*/  HADD2.F32 R31, -RZ, R5.H0_H0 ;  /* 0x20000005ff1f7230 */ /* 0x000fc80000004100 */
[----:B------:R-:W1:Y:S01]  /*e320*/  MUFU.EX2 R20, R20 ;  /* 0x0000001400147308 */ /* 0x000e620000000800 */
[----:B------:R-:W-:Y:S01]  /*e330*/  FFMA R31, R16, R31, R2 ;  /* 0x0000001f101f7223 */ /* 0x000fe20000000002 */
[----:B------:R-:W-:Y:S01]  /*e340*/  FMUL R2, R17, R29 ;  /* 0x0000001d11027220 */ /* 0x000fe20000400000 */
[----:B------:R-:W-:-:S05]  /*e350*/  HADD2.F32 R29, -RZ, R5.H1_H1 ;  /* 0x30000005ff1d7230 */ /* 0x000fca0000004100 */
[----:B------:R-:W-:Y:S01]  /*e360*/  FFMA R29, R16, R29, R2 ;  /* 0x0000001d101d7223 */ /* 0x000fe20000000002 */
[----:B------:R-:W-:Y:S01]  /*e370*/  FMUL R2, R17, R28 ;  /* 0x0000001c11027220 */ /* 0x000fe20000400000 */
[----:B------:R-:W-:-:S05]  /*e380*/  HADD2.F32 R28, -RZ, R6.H0_H0 ;  /* 0x20000006ff1c7230 */ /* 0x000fca0000004100 */
[----:B------:R-:W-:Y:S01]  /*e390*/  FFMA R28, R16, R28, R2 ;  /* 0x0000001c101c7223 */ /* 0x000fe20000000002 */
[----:B-1----:R-:W-:Y:S01]  /*e3a0*/  FFMA R32, R32, R20, 1 ;  /* 0x3f80000020207423 */ /* 0x002fe20000000014 */
[----:B------:R-:W-:Y:S02]  /*e3b0*/  HADD2.F32 R20, -RZ, R6.H1_H1 ;  /* 0x30000006ff147230 */ /* 0x000fe40000004100 */
[----:B------:R-:W-:-:S04]  /*e3c0*/  FMUL R2, R17, R164 ;  /* 0x000000a411027220 */ /* 0x000fc80000400000 */
[----:B------:R-:W-:Y:S01]  /*e3d0*/  FFMA R20, R16, R20, R2 ;  /* 0x0000001410147223 */ /* 0x000fe20000000002 */
[----:B------:R-:W-:Y:S01]  /*e3e0*/  FMUL R2, R17, R30 ;  /* 0x0000001e11027220 */ /* 0x000fe20000400000 */
[----:B------:R-:W-:Y:S01]  /*e3f0*/  HADD2.F32 R30, -RZ, R7.H0_H0 ;  /* 0x20000007ff1e7230 */ /* 0x000fe20000004100 */
[----:B------:R-:W-:Y:S01]  /*e400*/  SHF.L.U32 R33, R3, 0x17, RZ ;  /* 0x0000001703217819 */ /* 0x000fe200000006ff */
[----:B------:R-:W-:-:S03]  /*e410*/  FMUL R3, R17, R27 ;  /* 0x0000001b11037220 */ /* 0x000fc60000400000 */
[----:B------:R-:W-:Y:S01]  /*e420*/  FFMA R30, R16, R30, R2 ;  /* 0x0000001e101e7223 */ /* 0x000fe20000000002 */
[----:B------:R-:W-:Y:S01]  /*e430*/  FFMA.SAT R2, -R31, R26, 0.5 ;  /* 0x3f0000001f027423 */ /* 0x000fe2000000211a */
[----:B------:R-:W-:-:S03]  /*e440*/  HADD2.F32 R27, -RZ, R7.H1_H1 ;  /* 0x30000007ff1b7230 */ /* 0x000fc60000004100 */
[----:B------:R-:W-:Y:S01]  /*e450*/  FFMA.RM R2, R2, R163, 12582913 ;  /* 0x4b40000102027423 */ /* 0x000fe200000040a3 */
[----:B------:R-:W-:Y:S01]  /*e460*/  FFMA R21, -R35, 1.925963033500011079e-08, R21 ;  /* 0x32a5706023157823 */ /* 0x000fe20000000115 */
[----:B------:R-:W-:Y:S02]  /*e470*/  FFMA R27, R16, R27, R3 ;  /* 0x0000001b101b7223 */ /* 0x000fe40000000003 */
[----:B------:R-:W-:-:S03]  /*e480*/  FADD R3, R2, -12583039 ;  /* 0xcb40007f02037421 */ /* 0x000fc60000000000 */
[----:B------:R-:W1:Y:S01]  /*e490*/  MUFU.EX2 R21, R21 ;  /* 0x0000001500157308 */ /* 0x000e620000000800 */
[----:B------:R-:W-:-:S04]  /*e4a0*/  FFMA R3, -R31, 1.4426950216293334961, -R3 ;  /* 0x3fb8aa3b1f037823 */ /* 0x000fc80000000903 */
[----:B------:R-:W-:-:S06]  /*e4b0*/  FFMA R3, -R31, 1.925963033500011079e-08, R3 ;  /* 0x32a570601f037823 */ /* 0x000fcc0000000103 */
[----:B------:R-:W2:Y:S01]  /*e4c0*/  MUFU.EX2 R3, R3 ;  /* 0x0000000300037308 */ /* 0x000ea20000000800 */
[----:B-1----:R-:W-:Y:S01]  /*e4d0*/  FFMA R33, R33, R21, 1 ;  /* 0x3f80000021217423 */ /* 0x002fe20000000015 */
[----:B------:R-:W-:Y:S01]  /*e4e0*/  SHF.L.U32 R21, R2, 0x17, RZ ;  /* 0x0000001702157819 */ /* 0x000fe200000006ff */
[----:B------:R-:W-:-:S04]  /*e4f0*/  FFMA.SAT R2, -R29, R26, 0.5 ;  /* 0x3f0000001d027423 */ /* 0x000fc8000000211a */
[----:B------:R-:W-:Y:S01]  /*e500*/  FFMA.RM R2, R2, R163, 12582913 ;  /* 0x4b40000102027423 */ /* 0x000fe200000040a3 */
[----:B--2---:R-:W-:-:S03]  /*e510*/  FFMA R21, R21, R3, 1 ;  /* 0x3f80000015157423 */ /* 0x004fc60000000003 */
        /* <DEDUP_REMOVED lines=23> */
[----:B-1----:R-:W-:Y:S01]  /*e690*/  FFMA R24, R24, R3, 1 ;  /* 0x3f80000018187423 */ /* 0x002fe20000000003 */
[----:B------:R-:W-:Y:S01]  /*e6a0*/  FFMA.SAT R3, -R30, R26, 0.5 ;  /* 0x3f0000001e037423 */ /* 0x000fe2000000211a */
[----:B------:R-:W-:-:S03]  /*e6b0*/  FFMA.RM R26, R2, R163, 12582913 ;  /* 0x4b400001021a7423 */ /* 0x000fc600000040a3 */
[----:B------:R-:W-:-:S04]  /*e6c0*/  FFMA.RM R3, R3, R163, 12582913 ;  /* 0x4b40000103037423 */ /* 0x000fc800000040a3 */
[----:B------:R-:W-:-:S04]  /*e6d0*/  FADD R2, R3, -12583039 ;  /* 0xcb40007f03027421 */ /* 0x000fc80000000000 */
[----:B------:R-:W-:-:S04]  /*e6e0*/  FFMA R2, -R30, 1.4426950216293334961, -R2 ;  /* 0x3fb8aa3b1e027823 */ /* 0x000fc80000000902 */
[----:B------:R-:W-:-:S06]  /*e6f0*/  FFMA R2, -R30, 1.925963033500011079e-08, R2 ;  /* 0x32a570601e027823 */ /* 0x000fcc0000000102 */
[----:B------:R-:W1:Y:S01]  /*e700*/  MUFU.EX2 R2, R2 ;  /* 0x0000000200027308 */ /* 0x000e620000000800 */
[----:B------:R-:W-:Y:S01]  /*e710*/  FFMA R38, R38, R25, 1 ;  /* 0x3f80000026267423 */ /* 0x000fe20000000019 */
[----:B------:R-:W-:-:S05]  /*e720*/  SHF.L.U32 R25, R3, 0x17, RZ ;  /* 0x0000001703197819 */ /* 0x000fca00000006ff */
[----:B-1----:R-:W-:Y:S01]  /*e730*/  FFMA R25, R25, R2, 1 ;  /* 0x3f80000019197423 */ /* 0x002fe20000000002 */
        /* <DEDUP_REMOVED lines=15> */
.L_x_168:
[----:B------:R-:W1:Y:S02]  /*e830*/  MUFU.RCP R165, R0 ;  /* 0x0000000000a57308 */ /* 0x000e640000001000 */
[----:B-1----:R-:W-:-:S04]  /*e840*/  FFMA R0, R0, R165, -1 ;  /* 0xbf80000000007423 */ /* 0x002fc800000000a5 */
[----:B------:R-:W-:-:S04]  /*e850*/  FADD.FTZ R0, -R0, -RZ ;  /* 0x800000ff00007221 */ /* 0x000fc80000010100 */
[----:B------:R-:W-:-:S07]  /*e860*/  FFMA R165, R165, R0, R165 ;  /* 0x00000000a5a57223 */ /* 0x000fce00000000a5 */
.L_x_169:
[----:B------:R-:W-:Y:S05]  /*e870*/  BSYNC B1 ;  /* 0x0000000000017941 */ /* 0x000fea0003800000 */
.L_x_167:
        /* <DEDUP_REMOVED lines=10> */
.L_x_171:
[----:B------:R-:W1:Y:S02]  /*e920*/  MUFU.RCP R164, R158 ;  /* 0x0000009e00a47308 */ /* 0x000e640000001000 */
[----:B-1----:R-:W-:-:S04]  /*e930*/  FFMA R158, R158, R164, -1 ;  /* 0xbf8000009e9e7423 */ /* 0x002fc800000000a4 */
[----:B------:R-:W-:-:S04]  /*e940*/  FADD.FTZ R158, -R158, -RZ ;  /* 0x800000ff9e9e7221 */ /* 0x000fc80000010100 */
[----:B------:R-:W-:-:S07]  /*e950*/  FFMA R164, R164, R158, R164 ;  /* 0x0000009ea4a47223 */ /* 0x000fce00000000a4 */
.L_x_172:
[----:B------:R-:W-:Y:S05]  /*e960*/  BSYNC B1 ;  /* 0x0000000000017941 */ /* 0x000fea0003800000 */
.L_x_170:
        /* <DEDUP_REMOVED lines=10> */
.L_x_174:
[----:B------:R-:W1:Y:S02]  /*ea10*/  MUFU.RCP R163, R157 ;  /* 0x0000009d00a37308 */ /* 0x000e640000001000 */
[----:B-1----:R-:W-:-:S04]  /*ea20*/  FFMA R157, R157, R163, -1 ;  /* 0xbf8000009d9d7423 */ /* 0x002fc800000000a3 */
[----:B------:R-:W-:-:S04]  /*ea30*/  FADD.FTZ R157, -R157, -RZ ;  /* 0x800000ff9d9d7221 */ /* 0x000fc80000010100 */
[----:B------:R-:W-:-:S07]  /*ea40*/  FFMA R163, R163, R157, R163 ;  /* 0x0000009da3a37223 */ /* 0x000fce00000000a3 */
.L_x_175:
[----:B------:R-:W-:Y:S05]  /*ea50*/  BSYNC B1 ;  /* 0x0000000000017941 */ /* 0x000fea0003800000 */
.L_x_173:
        /* <DEDUP_REMOVED lines=10> */
.L_x_177:
[----:B------:R-:W1:Y:S02]  /*eb00*/  MUFU.RCP R158, R156 ;  /* 0x0000009c009e7308 */ /* 0x000e640000001000 */
[----:B-1----:R-:W-:-:S04]  /*eb10*/  FFMA R156, R156, R158, -1 ;  /* 0xbf8000009c9c7423 */ /* 0x002fc8000000009e */
[----:B------:R-:W-:-:S04]  /*eb20*/  FADD.FTZ R156, -R156, -RZ ;  /* 0x800000ff9c9c7221 */ /* 0x000fc80000010100 */
[----:B------:R-:W-:-:S07]  /*eb30*/  FFMA R158, R158, R156, R158 ;  /* 0x0000009c9e9e7223 */ /* 0x000fce000000009e */
.L_x_178:
[----:B------:R-:W-:Y:S05]  /*eb40*/  BSYNC B1 ;  /* 0x0000000000017941 */ /* 0x000fea0003800000 */
.L_x_176:
        /* <DEDUP_REMOVED lines=10> */
.L_x_180:
[----:B------:R-:W1:Y:S02]  /*ebf0*/  MUFU.RCP R157, R39 ;  /* 0x00000027009d7308 */ /* 0x000e640000001000 */
[----:B-1----:R-:W-:-:S04]  /*ec00*/  FFMA R39, R39, R157, -1 ;  /* 0xbf80000027277423 */ /* 0x002fc8000000009d */
[----:B------:R-:W-:-:S04]  /*ec10*/  FADD.FTZ R39, -R39, -RZ ;  /* 0x800000ff27277221 */ /* 0x000fc80000010100 */
[----:B------:R-:W-:-:S07]  /*ec20*/  FFMA R157, R157, R39, R157 ;  /* 0x000000279d9d7223 */ /* 0x000fce000000009d */
.L_x_181:
[----:B------:R-:W-:Y:S05]  /*ec30*/  BSYNC B1 ;  /* 0x0000000000017941 */ /* 0x000fea0003800000 */
.L_x_179:
        /* <DEDUP_REMOVED lines=10> */
.L_x_183:
[----:B------:R-:W1:Y:S02]  /*ece0*/  MUFU.RCP R156, R38 ;  /* 0x00000026009c7308 */ /* 0x000e640000001000 */
[----:B-1----:R-:W-:-:S04]  /*ecf0*/  FFMA R38, R38, R156, -1 ;  /* 0xbf80000026267423 */ /* 0x002fc8000000009c */
[----:B------:R-:W-:-:S04]  /*ed00*/  FADD.FTZ R38, -R38, -RZ ;  /* 0x800000ff26267221 */ /* 0x000fc80000010100 */
[----:B------:R-:W-:-:S07]  /*ed10*/  FFMA R156, R156, R38, R156 ;  /* 0x000000269c9c7223 */ /* 0x000fce000000009c */
.L_x_184:
[----:B------:R-:W-:Y:S05]  /*ed20*/  BSYNC B1 ;  /* 0x0000000000017941 */ /* 0x000fea0003800000 */
.L_x_182:
        /* <DEDUP_REMOVED lines=10> */
.L_x_186:
[----:B------:R-:W1:Y:S02]  /*edd0*/  MUFU.RCP R39, R37 ;  /* 0x0000002500277308 */ /* 0x000e640000001000 */
[----:B-1----:R-:W-:-:S04]  /*ede0*/  FFMA R37, R37, R39, -1 ;  /* 0xbf80000025257423 */ /* 0x002fc80000000027 */
[----:B------:R-:W-:-:S04]  /*edf0*/  FADD.FTZ R37, -R37, -RZ ;  /* 0x800000ff25257221 */ /* 0x000fc80000010100 */
[----:B------:R-:W-:-:S07]  /*ee00*/  FFMA R39, R39, R37, R39 ;  /* 0x0000002527277223 */ /* 0x000fce0000000027 */
.L_x_187:
[----:B------:R-:W-:Y:S05]  /*ee10*/  BSYNC B1 ;  /* 0x0000000000017941 */ /* 0x000fea0003800000 */
.L_x_185:
        /* <DEDUP_REMOVED lines=10> */
.L_x_189:
[----:B------:R-:W1:Y:S02]  /*eec0*/  MUFU.RCP R38, R36 ;  /* 0x0000002400267308 */ /* 0x000e640000001000 */
[----:B-1----:R-:W-:-:S04]  /*eed0*/  FFMA R36, R36, R38, -1 ;  /* 0xbf80000024247423 */ /* 0x002fc80000000026 */
[----:B------:R-:W-:-:S04]  /*eee0*/  FADD.FTZ R36, -R36, -RZ ;  /* 0x800000ff24247221 */ /* 0x000fc80000010100 */
[----:B------:R-:W-:-:S07]  /*eef0*/  FFMA R38, R38, R36, R38 ;  /* 0x0000002426267223 */ /* 0x000fce0000000026 */
.L_x_190:
[----:B------:R-:W-:Y:S05]  /*ef00*/  BSYNC B1 ;  /* 0x0000000000017941 */ /* 0x000fea0003800000 */
.L_x_188:
        /* <DEDUP_REMOVED lines=10> */
.L_x_192:
[----:B------:R-:W1:Y:S02]  /*efb0*/  MUFU.RCP R37, R33 ;  /* 0x0000002100257308 */ /* 0x000e640000001000 */
[----:B-1----:R-:W-:-:S04]  /*efc0*/  FFMA R33, R33, R37, -1 ;  /* 0xbf80000021217423 */ /* 0x002fc80000000025 */
[----:B------:R-:W-:-:S04]  /*efd0*/  FADD.FTZ R33, -R33, -RZ ;  /* 0x800000ff21217221 */ /* 0x000fc80000010100 */
[----:B------:R-:W-:-:S07]  /*efe0*/  FFMA R37, R37, R33, R37 ;  /* 0x0000002125257223 */ /* 0x000fce0000000025 */
.L_x_193:
[----:B------:R-:W-:Y:S05]  /*eff0*/  BSYNC B1 ;  /* 0x0000000000017941 */ /* 0x000fea0003800000 */
.L_x_191:
        /* <DEDUP_REMOVED lines=10> */
.L_x_195:
[----:B------:R-:W1:Y:S02]  /*f0a0*/  MUFU.RCP R36, R32 ;  /* 0x0000002000247308 */ /* 0x000e640000001000 */
[----:B-1----:R-:W-:-:S04]  /*f0b0*/  FFMA R32, R32, R36, -1 ;  /* 0xbf80000020207423 */ /* 0x002fc80000000024 */
[----:B------:R-:W-:-:S04]  /*f0c0*/  FADD.FTZ R32, -R32, -RZ ;  /* 0x800000ff20207221 */ /* 0x000fc80000010100 */
[----:B------:R-:W-:-:S07]  /*f0d0*/  FFMA R36, R36, R32, R36 ;  /* 0x0000002024247223 */ /* 0x000fce0000000024 */
.L_x_196:
[----:B------:R-:W-:Y:S05]  /*f0e0*/  BSYNC B1 ;  /* 0x0000000000017941 */ /* 0x000fea0003800000 */
.L_x_194:
        /* <DEDUP_REMOVED lines=10> */
.L_x_198:
[----:B------:R-:W1:Y:S02]  /*f190*/  MUFU.RCP R33, R21 ;  /* 0x0000001500217308 */ /* 0x000e640000001000 */
[----:B-1----:R-:W-:-:S04]  /*f1a0*/  FFMA R21, R21, R33, -1 ;  /* 0xbf80000015157423 */ /* 0x002fc80000000021 */
[----:B------:R-:W-:-:S04]  /*f1b0*/  FADD.FTZ R21, -R21, -RZ ;  /* 0x800000ff15157221 */ /* 0x000fc80000010100 */
[----:B------:R-:W-:-:S07]  /*f1c0*/  FFMA R33, R33, R21, R33 ;  /* 0x0000001521217223 */ /* 0x000fce0000000021 */
.L_x_199:
[----:B------:R-:W-:Y:S05]  /*f1d0*/  BSYNC B1 ;  /* 0x0000000000017941 */ /* 0x000fea0003800000 */
.L_x_197:
        /* <DEDUP_REMOVED lines=10> */
.L_x_201:
[----:B------:R-:W1:Y:S02]  /*f280*/  MUFU.RCP R32, R22 ;  /* 0x0000001600207308 */ /* 0x000e640000001000 */
[----:B-1----:R-:W-:-:S04]  /*f290*/  FFMA R22, R22, R32, -1 ;  /* 0xbf80000016167423 */ /* 0x002fc80000000020 */
[----:B------:R-:W-:-:S04]  /*f2a0*/  FADD.FTZ R22, -R22, -RZ ;  /* 0x800000ff16167221 */ /* 0x000fc80000010100 */
[----:B------:R-:W-:-:S07]  /*f2b0*/  FFMA R32, R32, R22, R32 ;  /* 0x0000001620207223 */ /* 0x000fce0000000020 */
.L_x_202:
[----:B------:R-:W-:Y:S05]  /*f2c0*/  BSYNC B1 ;  /* 0x0000000000017941 */ /* 0x000fea0003800000 */
.L_x_200:
        /* <DEDUP_REMOVED lines=10> */
.L_x_204:
[----:B------:R-:W1:Y:S02]  /*f370*/  MUFU.RCP R0, R23 ;  /* 0x0000001700007308 */ /* 0x000e640000001000 */
[----:B-1----:R-:W-:-:S04]  /*f380*/  FFMA R23, R23, R0, -1 ;  /* 0xbf80000017177423 */ /* 0x002fc80000000000 */
[----:B------:R-:W-:-:S04]  /*f390*/  FADD.FTZ R23, -R23, -RZ ;  /* 0x800000ff17177221 */ /* 0x000fc80000010100 */
[----:B------:R-:W-:-:S07]  /*f3a0*/  FFMA R23, R0, R23, R0 ;  /* 0x0000001700177223 */ /* 0x000fce0000000000 */
.L_x_205:
[----:B------:R-:W-:Y:S05]  /*f3b0*/  BSYNC B1 ;  /* 0x0000000000017941 */ /* 0x000fea0003800000 */
.L_x_203:
        /* <DEDUP_REMOVED lines=10> */
.L_x_207:
[----:B------:R-:W1:Y:S02]  /*f460*/  MUFU.RCP R22, R24 ;  /* 0x0000001800167308 */ /* 0x000e640000001000 */
[----:B-1----:R-:W-:-:S04]  /*f470*/  FFMA R24, R24, R22, -1 ;  /* 0xbf80000018187423 */ /* 0x002fc80000000016 */
[----:B------:R-:W-:-:S04]  /*f480*/  FADD.FTZ R24, -R24, -RZ ;  /* 0x800000ff18187221 */ /* 0x000fc80000010100 */
[----:B------:R-:W-:-:S07]  /*f490*/  FFMA R22, R22, R24, R22 ;  /* 0x0000001816167223 */ /* 0x000fce0000000016 */
.L_x_208:
[----:B------:R-:W-:Y:S05]  /*f4a0*/  BSYNC B1 ;  /* 0x0000000000017941 */ /* 0x000fea0003800000 */
.L_x_206:
        /* <DEDUP_REMOVED lines=10> */
.L_x_210:
[----:B------:R-:W1:Y:S02]  /*f550*/  MUFU.RCP R21, R25 ;  /* 0x0000001900157308 */ /* 0x000e640000001000 */
[----:B-1----:R-:W-:-:S04]  /*f560*/  FFMA R25, R25, R21, -1 ;  /* 0xbf80000019197423 */ /* 0x002fc80000000015 */
[----:B------:R-:W-:-:S04]  /*f570*/  FADD.FTZ R25, -R25, -RZ ;  /* 0x800000ff19197221 */ /* 0x000fc80000010100 */
[----:B------:R-:W-:-:S07]  /*f580*/  FFMA R21, R21, R25, R21 ;  /* 0x0000001915157223 */ /* 0x000fce0000000015 */
.L_x_211:
[----:B------:R-:W-:Y:S05]  /*f590*/  BSYNC B1 ;  /* 0x0000000000017941 */ /* 0x000fea0003800000 */
.L_x_209:
        /* <DEDUP_REMOVED lines=9> */
.L_x_213:
[----:B------:R-:W1:Y:S02]  /*f630*/  MUFU.RCP R0, R26 ;  /* 0x0000001a00007308 */ /* 0x000e640000001000 */
[----:B-1----:R-:W-:-:S04]  /*f640*/  FFMA R26, R26, R0, -1 ;  /* 0xbf8000001a1a7423 */ /* 0x002fc80000000000 */
[----:B------:R-:W-:-:S04]  /*f650*/  FADD.FTZ R26, -R26, -RZ ;  /* 0x800000ff1a1a7221 */ /* 0x000fc80000010100 */
[----:B------:R-:W-:-:S07]  /*f660*/  FFMA R0, R0, R26, R0 ;  /* 0x0000001a00007223 */ /* 0x000fce0000000000 */
.L_x_214:
[----:B------:R-:W-:Y:S05]  /*f670*/  BSYNC B1 ;  /* 0x0000000000017941 */ /* 0x000fea0003800000 */
.L_x_212:
        /* <DEDUP_REMOVED lines=24> */
[----:B------:R-:W-:Y:S01]  /*f800*/  F2FP.F16.F32.PACK_AB R20, R36, R37 ;  /* 0x000000252414723e */ /* 0x000fe200000000ff */
[----:B------:R1:W-:Y:S01]  /*f810*/  STSM.16.M88.4 [R14+0x4200], R24 ;  /* 0x004200180e007844 */ /* 0x0003e20000000200 */
        /* <DEDUP_REMOVED lines=20> */
.L_x_216:
[----:B------:R-:W-:Y:S05]  /*f960*/  BSYNC B0 ;  /* 0x0000000000007941 */ /* 0x000fea0003800000 */
.L_x_215:
[----:B------:R-:W-:Y:S01]  /*f970*/  IADD3 R159, R14, 0x4200, RZ ;  /* 0x000042000e9f7810 */ /* 0x000fe20007ffe0ff */
        /* <DEDUP_REMOVED lines=8> */
.L_x_219:
[----:B------:R-:W-:-:S04]  /*fa00*/  ULEA UR4, UR36, UR46, 0x3 ;  /* 0x0000002e24047291 */ /* 0x000fc8000f8e183f */
[----:B------:R-:W-:-:S04]  /*fa10*/  UIADD3 UR4, UR4, 0x50, URZ ;  /* 0x0000005004047890 */ /* 0x000fc8000fffe03f */
[----:B------:R-:W-:-:S09]  /*fa20*/  UPRMT UR4, UR47, 0x654, UR4 ;  /* 0x000006542f047896 */ /* 0x000fd20008000004 */
[----:B------:R-:W-:Y:S03]  /*fa30*/  SYNCS.ARRIVE.TRANS64.RED.A1T0 RZ, [UR4], RZ ;  /* 0x000000ffffff79a7 */ /* 0x000fe60008100404 */
.L_x_218:
[----:B------:R-:W-:Y:S05]  /*fa40*/  BSYNC B0 ;  /* 0x0000000000007941 */ /* 0x000fea0003800000 */
.L_x_217:
[----:B------:R-:W-:Y:S01]  /*fa50*/  UIADD3 UR4, UR36, 0x1, URZ ;  /* 0x0000000124047890 */ /* 0x000fe2000fffe03f */
[----:B------:R-:W-:Y:S03]  /*fa60*/  BSSY B0, `(.L_x_220) ;  /* 0x0000018000007945 */ /* 0x000fe60003800000 */
[----:B------:R-:W-:-:S04]  /*fa70*/  UISETP.NE.AND UP0, UPT, UR4, 0x4, UPT ;  /* 0x000000040400788c */ /* 0x000fc8000bf05270 */
[----:B------:R-:W-:Y:S01]  /*fa80*/  USEL UR8, UR4, URZ, UP0 ;  /* 0x0000003f04087287 */ /* 0x000fe20008000000 */
[----:B------:R-:W-:Y:S11]  /*fa90*/  @P0 BRA `(.L_x_221) ;  /* 0x0000000000500947 */ /* 0x000ff60003800000 */
[----:B------:R-:W-:-:S06]  /*faa0*/  UISETP.NE.AND UP0, UPT, UR43, 0x3, UPT ;  /* 0x000000032b00788c */ /* 0x000fcc000bf05270 */
[----:B------:R-:W-:-:S13]  /*fab0*/  PLOP3.LUT P2, PT, PT, PT, UP0, 0x80, 0x0 ;  /* 0x000000000000781c */ /* 0x000fda0003f4f008 */
[----:B------:R-:W-:Y:S05]  /*fac0*/  @!P2 BRA `(.L_x_222) ;  /* 0x000000000004a947 */ /* 0x000fea0003800000 */
[----:B------:R-:W-:Y:S01]  /*fad0*/  BPT.TRAP 0x1 ;  /* 0x000000040000795c */ /* 0x000fe20000300000 */
.L_x_222:
[----:B------:R-:W-:Y:S01]  /*fae0*/  LEA R3, R12, UR46, 0x3 ;  /* 0x0000002e0c037c11 */ /* 0x000fe2000f8e18ff */
[----:B------:R-:W-:Y:S01]  /*faf0*/  BSSY B1, `(.L_x_223) ;  /* 0x0000004000017945 */ /* 0x000fe20003800000 */
[----:B-1----:R-:W-:-:S04]  /*fb00*/  SHF.L.U32 R0, R13, 0x1f, RZ ;  /* 0x0000001f0d007819 */ /* 0x002fc800000006ff */
[----:B------:R-:W1:Y:S02]  /*fb10*/  SYNCS.PHASECHK.TRANS64.TRYWAIT P2, [R3+URZ+0x30], R0 ;  /* 0x00003000030075a7 */ /* 0x000e64000804017f */
[----:B-1----:R-:W-:Y:S05]  /*fb20*/  @!P2 BRA `(.L_x_224) ;  /* 0x000001e0007ca947 */ /* 0x002fea0003800000 */
.L_x_1125:
[----:B------:R-:W-:Y:S05]  /*fb30*/  BSYNC B1 ;  /* 0x0000000000017941 */ /* 0x000fea0003800000 */
.L_x_223:
[----:B-1----:R-:W-:Y:S01]  /*fb40*/  @!P1 LEA R3, R12, R15, 0xd ;  /* 0x0000000f0c039211 */ /* 0x002fe200078e68ff */
[----:B------:R-:W-:Y:S05]  /*fb50*/  @!P1 WARPSYNC.ALL ;  /* 0x0000000000009948 */ /* 0x000fea0003800000 */
[----:B------:R-:W-:Y:S01]  /*fb60*/  @!P1 LEA R0, R18, R3, 0x1 ;  /* 0x0000000312009211 */ /* 0x000fe200078e08ff */
[----:B------:R2:W3:Y:S01]  /*fb70*/  @!P1 LDSM.16.M88.4 R8, [R3] ;  /* 0x000000000308983b */ /* 0x0004e20000000200 */
[----:B------:R-:W-:-:S03]  /*fb80*/  IADD3 R12, R12, 0x1, RZ ;  /* 0x000000010c0c7810 */ /* 0x000fc60007ffe0ff */
[----:B------:R2:W4:Y:S01]  /*fb90*/  @!P1 LDSM.16.M88.4 R4, [R0] ;  /* 0x000000000004983b */ /* 0x0005220000000200 */
[----:B------:R-:W-:-:S04]  /*fba0*/  ISETP.NE.AND P2, PT, R12, 0x4, PT ;  /* 0x000000040c00780c */ /* 0x000fc80003f45270 */
[----:B------:R-:W-:Y:S02]  /*fbb0*/  SEL R2, RZ, 0x1, P2 ;  /* 0x00000001ff027807 */ /* 0x000fe40001000000 */
[----:B------:R-:W-:Y:S02]  /*fbc0*/  SEL R12, R12, RZ, P2 ;  /* 0x000000ff0c0c7207 */ /* 0x000fe40001000000 */
[----:B--2---:R-:W-:-:S07]  /*fbd0*/  LOP3.LUT R13, R13, R2, RZ, 0x3c, !PT ;  /* 0x000000020d0d7212 */ /* 0x004fce00078e3cff */
.L_x_221:
[----:B------:R-:W-:Y:S05]  /*fbe0*/  BSYNC B0 ;  /* 0x0000000000007941 */ /* 0x000fea0003800000 */
.L_x_220:
[--C-:B---3--:R-:W-:Y:S02]  /*fbf0*/  HADD2.F32 R158, -RZ, R8.reuse.H0_H0 ;  /* 0x20000008ff9e7230 */ /* 0x108fe40000004100 */
[C---:B------:R-:W-:Y:S01]  /*fc00*/  FMUL R3, R17.reuse, R40 ;  /* 0x0000002811037220 */ /* 0x040fe20000400000 */
[--C-:B------:R-:W-:Y:S01]  /*fc10*/  HADD2.F32 R156, -RZ, R9.reuse.H0_H0 ;  /* 0x20000009ff9c7230 */ /* 0x100fe20000004100 */
[----:B------:R-:W-:Y:S01]  /*fc20*/  MOV R40, 0x3bbb989d ;  /* 0x3bbb989d00287802 */ /* 0x000fe20000000f00 */
[----:B------:R-:W-:Y:S02]  /*fc30*/  HADD2.F32 R2, -RZ, R9.H1_H1 ;  /* 0x30000009ff027230 */ /* 0x000fe40000004100 */
[----:B------:R-:W-:Y:S01]  /*fc40*/  FFMA R158, R16, R158, R3 ;  /* 0x0000009e109e7223 */ /* 0x000fe20000000003 */
[C---:B------:R-:W-:Y:S01]  /*fc50*/  FMUL R3, R17.reuse, R42 ;  /* 0x0000002a11037220 */ /* 0x040fe20000400000 */
[C---:B------:R-:W-:Y:S01]  /*fc60*/  FMUL R155, R17.reuse, R43 ;  /* 0x0000002b119b7220 */ /* 0x040fe20000400000 */
[----:B------:R-:W-:Y:S01]  /*fc70*/  FMUL R157, R17, R41 ;  /* 0x00000029119d7220 */ /* 0x000fe20000400000 */
[----:B-1----:R-:W-:-:S02]  /*fc80*/  HADD2.F32 R0, -RZ, R8.H1_H1 ;  /* 0x30000008ff007230 */ /* 0x002fc40000004100 */
[C---:B------:R-:W-:Y:S01]  /*fc90*/  FFMA R156, R16.reuse, R156, R3 ;  /* 0x0000009c109c7223 */ /* 0x040fe20000000003 */
[----:B------:R-:W-:Y:S01]  /*fca0*/  MOV R41, 0x437c0000 ;  /* 0x437c000000297802 */ /* 0x000fe20000000f00 */
[----:B------:R-:W-:Y:S01]  /*fcb0*/  FFMA R155, R16, R2, R155 ;  /* 0x00000002109b7223 */ /* 0x000fe2000000009b */
[----:B------:R-:W-:Y:S01]  /*fcc0*/  FMUL R42, R17, R45 ;  /* 0x0000002d112a7220 */ /* 0x000fe20000400000 */
[----:B------:R-:W-:Y:S01]  /*fcd0*/  FFMA.SAT R3, -R156, R40, 0.5 ;  /* 0x3f0000009c037423 */ /* 0x000fe20000002128 */
[----:B------:R-:W-:Y:S01]  /*fce0*/  FFMA R157, R16, R0, R157 ;  /* 0x00000000109d7223 */ /* 0x000fe2000000009d */
[-C--:B------:R-:W-:Y:S01]  /*fcf0*/  FFMA.SAT R2, -R155, R40.reuse, 0.5 ;  /* 0x3f0000009b027423 */ /* 0x080fe20000002128 */
[-C--:B------:R-:W-:Y:S01]  /*fd00*/  FFMA.SAT R0, -R158, R40.reuse, 0.5 ;  /* 0x3f0000009e007423 */ /* 0x080fe20000002128 */
[-C--:B------:R-:W-:Y:S01]  /*fd10*/  FFMA.RM R3, R3, R41.reuse, 12582913 ;  /* 0x4b40000103037423 */ /* 0x080fe20000004029 */
[----:B------:R-:W-:Y:S01]  /*fd20*/  FFMA.SAT R20, -R157, R40, 0.5 ;  /* 0x3f0000009d147423 */ /* 0x000fe20000002128 */
[-C--:B------:R-:W-:Y:S01]  /*fd30*/  FFMA.RM R2, R2, R41.reuse, 12582913 ;  /* 0x4b40000102027423 */ /* 0x080fe20000004029 */
[-C--:B------:R-:W-:Y:S01]  /*fd40*/  FFMA.RM R0, R0, R41.reuse, 12582913 ;  /* 0x4b40000100007423 */ /* 0x080fe20000004029 */
[----:B------:R-:W-:Y:S01]  /*fd50*/  FADD R153, R3, -12583039 ;  /* 0xcb40007f03997421 */ /* 0x000fe20000000000 */
[----:B------:R-:W-:Y:S01]  /*fd60*/  FFMA.RM R20, R20, R41, 12582913 ;  /* 0x4b40000114147423 */ /* 0x000fe20000004029 */
[----:B------:R-:W-:Y:S01]  /*fd70*/  FADD R22, R2, -12583039 ;  /* 0xcb40007f02167421 */ /* 0x000fe20000000000 */
[----:B------:R-:W-:Y:S01]  /*fd80*/  FADD R21, R0, -12583039 ;  /* 0xcb40007f00157421 */ /* 0x000fe20000000000 */
[----:B------:R-:W-:Y:S01]  /*fd90*/  FFMA R153, -R156, 1.4426950216293334961, -R153 ;  /* 0x3fb8aa3b9c997823 */ /* 0x000fe20000000999 */
[----:B------:R-:W-:Y:S01]  /*fda0*/  FADD R154, R20, -12583039 ;  /* 0xcb40007f149a7421 */ /* 0x000fe20000000000 */
[----:B------:R-:W-:Y:S01]  /*fdb0*/  FFMA R22, -R155, 1.4426950216293334961, -R22 ;  /* 0x3fb8aa3b9b167823 */ /* 0x000fe20000000916 */
[----:B------:R-:W-:Y:S01]  /*fdc0*/  FFMA R21, -R158, 1.4426950216293334961, -R21 ;  /* 0x3fb8aa3b9e157823 */ /* 0x000fe20000000915 */
[----:B------:R-:W-:Y:S01]  /*fdd0*/  FFMA R153, -R156, 1.925963033500011079e-08, R153 ;  /* 0x32a570609c997823 */ /* 0x000fe20000000199 */
[----:B------:R-:W-:Y:S01]  /*fde0*/  FFMA R154, -R157, 1.4426950216293334961, -R154 ;  /* 0x3fb8aa3b9d9a7823 */ /* 0x000fe2000000099a */
[----:B------:R-:W-:Y:S01]  /*fdf0*/  FFMA R22, -R155, 1.925963033500011079e-08, R22 ;  /* 0x32a570609b167823 */ /* 0x000fe20000000116 */
[----:B------:R-:W-:Y:S01]  /*fe00*/  FFMA R21, -R158, 1.925963033500011079e-08, R21 ;  /* 0x32a570609e157823 */ /* 0x000fe20000000115 */
[----:B------:R-:W-:Y:S01]  /*fe10*/  SHF.L.U32 R3, R3, 0x17, RZ ;  /* 0x0000001703037819 */ /* 0x000fe200000006ff */
[----:B------:R-:W-:Y:S01]  /*fe20*/  FFMA R154, -R157, 1.925963033500011079e-08, R154 ;  /* 0x32a570609d9a7823 */ /* 0x000fe2000000019a */
[----:B------:R-:W1:Y:S01]  /*fe30*/  MUFU.EX2 R153, R153 ;  /* 0x0000009900997308 */ /* 0x000e620000000800 */
[----:B------:R-:W-:Y:S01]  /*fe40*/  SHF.L.U32 R2, R2, 0x17, RZ ;  /* 0x0000001702027819 */ /* 0x000fe200000006ff */
[C---:B------:R-:W-:Y:S01]  /*fe50*/  FMUL R43, R17.reuse, R44 ;  /* 0x0000002c112b7220 */ /* 0x040fe20000400000 */
[----:B------:R-:W-:Y:S01]  /*fe60*/  SHF.L.U32 R20, R20, 0x17, RZ ;  /* 0x0000001714147819 */ /* 0x000fe200000006ff */
[C---:B------:R-:W-:Y:S01]  /*fe70*/  FMUL R25, R17.reuse, R47 ;  /* 0x0000002f11197220 */ /* 0x040fe20000400000 */
[----:B------:R-:W-:Y:S01]  /*fe80*/  SHF.L.U32 R0, R0, 0x17, RZ ;  /* 0x0000001700007819 */ /* 0x000fe200000006ff */
[C---:B------:R-:W-:Y:S01]  /*fe90*/  FMUL R29, R17.reuse, R49 ;  /* 0x00000031111d7220 */ /* 0x040fe20000400000 */
[C---:B------:R-:W-:Y:S01]  /*fea0*/  FMUL R32, R17.reuse, R52 ;  /* 0x0000003411207220 */ /* 0x040fe20000400000 */
[----:B------:R-:W2:Y:S01]  /*feb0*/  MUFU.EX2 R152, R22 ;  /* 0x0000001600987308 */ /* 0x000ea20000000800 */
[C---:B------:R-:W-:Y:S01]  /*fec0*/  FMUL R33, R17.reuse, R53 ;  /* 0x0000003511217220 */ /* 0x040fe20000400000 */
[----:B------:R-:W-:Y:S01]  /*fed0*/  FMUL R34, R17, R54 ;  /* 0x0000003611227220 */ /* 0x000fe20000400000 */
[----:B----4-:R-:W-:-:S02]  /*fee0*/  HADD2.F32 R35, -RZ, R7.H1_H1 ;  /* 0x30000007ff237230 */ /* 0x010fc40000004100 */
[----:B------:R-:W-:Y:S01]  /*fef0*/  FMUL R55, R17, R55 ;  /* 0x0000003711377220 */ /* 0x000fe20000400000 */
[----:B------:R-:W-:Y:S02]  /*ff00*/  BSSY B1, `(.L_x_225) ;  /* 0x000008e000017945 */ /* 0x000fe40003800000 */
[----:B------:R-:W3:Y:S01]  /*ff10*/  MUFU.EX2 R154, R154 ;  /* 0x0000009a009a7308 */ /* 0x000ee20000000800 */
[----:B-1----:R-:W-:Y:S01]  /*ff20*/  FFMA R153, R3, R153, 1 ;  /* 0x3f80000003997423 */ /* 0x002fe20000000099 */
[----:B------:R-:W-:Y:S02]  /*ff30*/  HADD2.F32 R3, -RZ, R10.H1_H1 ;  /* 0x3000000aff037230 */ /* 0x000fe40000004100 */
[----:B------:R-:W-:-:S03]  /*ff40*/  FFMA R35, R16, R35, R55 ;  /* 0x0000002310237223 */ /* 0x000fc60000000037 */
[----:B------:R-:W-:Y:S01]  /*ff50*/  FFMA R42, R16, R3, R42 ;  /* 0x00000003102a7223 */ /* 0x000fe2000000002a */
[----:B------:R-:W1:Y:S01]  /*ff60*/  MUFU.EX2 R21, R21 ;  /* 0x0000001500157308 */ /* 0x000e620000000800 */
[----:B--2---:R-:W-:Y:S01]  /*ff70*/  FFMA R152, R2, R152, 1 ;  /* 0x3f80000002987423 */ /* 0x004fe20000000098 */
[----:B------:R-:W-:Y:S02]  /*ff80*/  HADD2.F32 R2, -RZ, R10.H0_H0 ;  /* 0x2000000aff027230 */ /* 0x000fe40000004100 */
[----:B------:R-:W-:-:S03]  /*ff90*/  FFMA.SAT R23, -R42, R40, 0.5 ;  /* 0x3f0000002a177423 */ /* 0x000fc60000002128 */
[----:B------:R-:W-:Y:S01]  /*ffa0*/  FFMA R43, R16, R2, R43 ;  /* 0x00000002102b7223 */ /* 0x000fe2000000002b */
[--C-:B------:R-:W-:Y:S02]  /*ffb0*/  HADD2.F32 R2, -RZ, R11.reuse.H0_H0 ;  /* 0x2000000bff027230 */ /* 0x100fe40000004100 */
[----:B---3--:R-:W-:Y:S01]  /*ffc0*/  FFMA R154, R20, R154, 1 ;  /* 0x3f800000149a7423 */ /* 0x008fe2000000009a */
[----:B------:R-:W-:Y:S01]  /*ffd0*/  FMUL R20, R17, R46 ;  /* 0x0000002e11147220 */ /* 0x000fe20000400000 */
[-C--:B------:R-:W-:Y:S01]  /*ffe0*/  FFMA.RM R23, R23, R41.reuse, 12582913 ;  /* 0x4b40000117177423 */ /* 0x080fe20000004029 */
[----:B------:R-:W-:Y:S02]  /*fff0*/  FFMA.SAT R24, -R43, R40, 0.5 ;  /* 0x3f0000002b187423 */ /* 0x000fe40000002128 */
[----:B------:R-:W-:Y:S01]  /*10000*/  FFMA R20, R16, R2, R20 ;  /* 0x0000000210147223 */ /* 0x000fe20000000014 */
[----:B------:R-:W-:Y:S02]  /*10010*/  HADD2.F32 R2, -RZ, R11.H1_H1 ;  /* 0x3000000bff027230 */ /* 0x000fe40000004100 */
[----:B------:R-:W-:Y:S01]  /*10020*/  FFMA.RM R24, R24, R41, 12582913 ;  /* 0x4b40000118187423 */ /* 0x000fe20000004029 */
[----:B-1----:R-:W-:Y:S01]  /*10030*/  FFMA R0, R0, R21, 1 ;  /* 0x3f80000000007423 */ /* 0x002fe20000000015 */
[----:B------:R-:W-:Y:S01]  /*10040*/  FADD R21, R23, -12583039 ;  /* 0xcb40007f17157421 */ /* 0x000fe20000000000 */
[----:B------:R-:W-:Y:S01]  /*10050*/  FFMA.SAT R3, -R20, R40, 0.5 ;  /* 0x3f00000014037423 */ /* 0x000fe20000002128 */
[----:B------:R-:W-:Y:S01]  /*10060*/  FFMA R25, R16, R2, R25 ;  /* 0x0000000210197223 */ /* 0x000fe20000000019 */
[----:B------:R-:W-:Y:S01]  /*10070*/  FADD R26, R24, -12583039 ;  /* 0xcb40007f181a7421 */ /* 0x000fe20000000000 */
[C---:B------:R-:W-:Y:S01]  /*10080*/  FFMA R21, -R42.reuse, 1.4426950216293334961, -R21 ;  /* 0x3fb8aa3b2a157823 */ /* 0x040fe20000000915 */
[-C--:B------:R-:W-:Y:S01]  /*10090*/  FFMA.RM R3, R3, R41.reuse, 12582913 ;  /* 0x4b40000103037423 */ /* 0x080fe20000004029 */
[----:B------:R-:W-:Y:S01]  /*100a0*/  FFMA.SAT R2, -R25, R40, 0.5 ;  /* 0x3f00000019027423 */ /* 0x000fe20000002128 */
[----:B------:R-:W-:Y:S01]  /*100b0*/  FFMA R26, -R43, 1.4426950216293334961, -R26 ;  /* 0x3fb8aa3b2b1a7823 */ /* 0x000fe2000000091a */
[----:B------:R-:W-:Y:S01]  /*100c0*/  FFMA R21, -R42, 1.925963033500011079e-08, R21 ;  /* 0x32a570602a157823 */ /* 0x000fe20000000115 */
[----:B------:R-:W-:Y:S01]  /*100d0*/  FADD R22, R3, -12583039 ;  /* 0xcb40007f03167421 */ /* 0x000fe20000000000 */
[----:B------:R-:W-:Y:S01]  /*100e0*/  FFMA.RM R2, R2, R41, 12582913 ;  /* 0x4b40000102027423 */ /* 0x000fe20000004029 */
[----:B------:R-:W-:Y:S01]  /*100f0*/  FFMA R26, -R43, 1.925963033500011079e-08, R26 ;  /* 0x32a570602b1a7823 */ /* 0x000fe2000000011a */
[----:B------:R1:W2:Y:S01]  /*10100*/  MUFU.EX2 R27, R21 ;  /* 0x00000015001b7308 */ /* 0x0002a20000000800 */
[----:B------:R-:W-:Y:S01]  /*10110*/  FFMA R22, -R20, 1.4426950216293334961, -R22 ;  /* 0x3fb8aa3b14167823 */ /* 0x000fe20000000916 */
[----:B------:R-:W-:-:S02]  /*10120*/  SHF.L.U32 R24, R24, 0x17, RZ ;  /* 0x0000001718187819 */ /* 0x000fc400000006ff */
[----:B------:R-:W-:Y:S01]  /*10130*/  SHF.L.U32 R3, R3, 0x17, RZ ;  /* 0x0000001703037819 */ /* 0x000fe200000006ff */
[----:B------:R-:W-:Y:S01]  /*10140*/  FFMA R22, -R20, 1.925963033500011079e-08, R22 ;  /* 0x32a5706014167823 */ /* 0x000fe20000000116 */
[----:B------:R-:W-:Y:S02]  /*10150*/  SHF.L.U32 R23, R23, 0x17, RZ ;  /* 0x0000001717177819 */ /* 0x000fe400000006ff */
[----:B------:R-:W3:Y:S01]  /*10160*/  MUFU.EX2 R26, R26 ;  /* 0x0000001a001a7308 */ /* 0x000ee20000000800 */
[C---:B-1----:R-:W-:Y:S01]  /*10170*/  FADD R21, R2.reuse, -12583039 ;  /* 0xcb40007f02157421 */ /* 0x042fe20000000000 */
[----:B------:R-:W-:-:S03]  /*10180*/  SHF.L.U32 R2, R2, 0x17, RZ ;  /* 0x0000001702027819 */ /* 0x000fc600000006ff */
[----:B------:R-:W-:-:S03]  /*10190*/  FFMA R21, -R25, 1.4426950216293334961, -R21 ;  /* 0x3fb8aa3b19157823 */ /* 0x000fc60000000915 */
[----:B------:R-:W1:Y:S01]  /*101a0*/  MUFU.EX2 R22, R22 ;  /* 0x0000001600167308 */ /* 0x000e620000000800 */
[----:B------:R-:W-:Y:S01]  /*101b0*/  FFMA R21, -R25, 1.925963033500011079e-08, R21 ;  /* 0x32a5706019157823 */ /* 0x000fe20000000115 */
[----:B--2---:R-:W-:-:S06]  /*101c0*/  FFMA R23, R23, R27, 1 ;  /* 0x3f80000017177423 */ /* 0x004fcc000000001b */
[----:B------:R-:W2:Y:S01]  /*101d0*/  MUFU.EX2 R21, R21 ;  /* 0x0000001500157308 */ /* 0x000ea20000000800 */
[----:B---3--:R-:W-:Y:S01]  /*101e0*/  FFMA R24, R24, R26, 1 ;  /* 0x3f80000018187423 */ /* 0x008fe2000000001a */
[----:B------:R-:W-:Y:S01]  /*101f0*/  FMUL R26, R17, R48 ;  /* 0x00000030111a7220 */ /* 0x000fe20000400000 */
[----:B-1----:R-:W-:Y:S01]  /*10200*/  FFMA R22, R3, R22, 1 ;  /* 0x3f80000003167423 */ /* 0x002fe20000000016 */
[----:B--2---:R-:W-:Y:S01]  /*10210*/  FFMA R21, R2, R21, 1 ;  /* 0x3f80000002157423 */ /* 0x004fe20000000015 */
[----:B------:R-:W-:-:S05]  /*10220*/  HADD2.F32 R2, -RZ, R4.H0_H0 ;  /* 0x20000004ff027230 */ /* 0x000fca0000004100 */
[----:B------:R-:W-:Y:S01]  /*10230*/  FFMA R26, R16, R2, R26 ;  /* 0x00000002101a7223 */ /* 0x000fe2000000001a */
[----:B------:R-:W-:-:S05]  /*10240*/  HADD2.F32 R2, -RZ, R4.H1_H1 ;  /* 0x30000004ff027230 */ /* 0x000fca0000004100 */
[----:B------:R-:W-:Y:S01]  /*10250*/  FFMA R29, R16, R2, R29 ;  /* 0x00000002101d7223 */ /* 0x000fe2000000001d */
[----:B------:R-:W-:-:S03]  /*10260*/  FFMA.SAT R2, -R26, R40, 0.5 ;  /* 0x3f0000001a027423 */ /* 0x000fc60000002128 */
[----:B------:R-:W-:Y:S01]  /*10270*/  FFMA.SAT R3, -R29, R40, 0.5 ;  /* 0x3f0000001d037423 */ /* 0x000fe20000002128 */
[----:B------:R-:W-:-:S03]  /*10280*/  FFMA.RM R2, R2, R41, 12582913 ;  /* 0x4b40000102027423 */ /* 0x000fc60000004029 */
[----:B------:R-:W-:Y:S01]  /*10290*/  FFMA.RM R3, R3, R41, 12582913 ;  /* 0x4b40000103037423 */ /* 0x000fe20000004029 */
[----:B------:R-:W-:-:S03]  /*102a0*/  FADD R28, R2, -12583039 ;  /* 0xcb40007f021c7421 */ /* 0x000fc60000000000 */
[----:B------:R-:W-:Y:S01]  /*102b0*/  FADD R27, R3, -12583039 ;  /* 0xcb40007f031b7421 */ /* 0x000fe20000000000 */
[----:B------:R-:W-:-:S03]  /*102c0*/  FFMA R28, -R26, 1.4426950216293334961, -R28 ;  /* 0x3fb8aa3b1a1c7823 */ /* 0x000fc6000000091c */
[----:B------:R-:W-:Y:S01]  /*102d0*/  FFMA R27, -R29, 1.4426950216293334961, -R27 ;  /* 0x3fb8aa3b1d1b7823 */ /* 0x000fe2000000091b */
[----:B------:R-:W-:-:S03]  /*102e0*/  FFMA R28, -R26, 1.925963033500011079e-08, R28 ;  /* 0x32a570601a1c7823 */ /* 0x000fc6000000011c */
[----:B------:R-:W-:Y:S01]  /*102f0*/  FFMA R27, -R29, 1.925963033500011079e-08, R27 ;  /* 0x32a570601d1b7823 */ /* 0x000fe2000000011b */
[----:B------:R1:W2:Y:S08]  /*10300*/  MUFU.EX2 R31, R28 ;  /* 0x0000001c001f7308 */ /* 0x0002b00000000800 */
[----:B------:R3:W4:Y:S01]  /*10310*/  MUFU.EX2 R30, R27 ;  /* 0x0000001b001e7308 */ /* 0x0007220000000800 */
[----:B-1----:R-:W-:Y:S01]  /*10320*/  SHF.L.U32 R28, R2, 0x17, RZ ;  /* 0x00000017021c7819 */ /* 0x002fe200000006ff */
[----:B------:R-:W-:Y:S01]  /*10330*/  HADD2.F32 R2, -RZ, R5.H0_H0 ;  /* 0x20000005ff027230 */ /* 0x000fe20000004100 */
[----:B---3--:R-:W-:-:S03]  /*10340*/  SHF.L.U32 R27, R3, 0x17, RZ ;  /* 0x00000017031b7819 */ /* 0x008fc600000006ff */
[----:B--2---:R-:W-:Y:S01]  /*10350*/  FFMA R28, R28, R31, 1 ;  /* 0x3f8000001c1c7423 */ /* 0x004fe2000000001f */
[----:B------:R-:W-:Y:S01]  /*10360*/  FMUL R31, R17, R51 ;  /* 0x00000033111f7220 */ /* 0x000fe20000400000 */
[----:B----4-:R-:W-:Y:S01]  /*10370*/  FFMA R27, R27, R30, 1 ;  /* 0x3f8000001b1b7423 */ /* 0x010fe2000000001e */
[----:B------:R-:W-:-:S04]  /*10380*/  FMUL R30, R17, R50 ;  /* 0x00000032111e7220 */ /* 0x000fc80000400000 */
[----:B------:R-:W-:Y:S01]  /*10390*/  FFMA R30, R16, R2, R30 ;  /* 0x00000002101e7223 */ /* 0x000fe2000000001e */
[----:B------:R-:W-:-:S05]  /*103a0*/  HADD2.F32 R2, -RZ, R5.H1_H1 ;  /* 0x30000005ff027230 */ /* 0x000fca0000004100 */
[----:B------:R-:W-:Y:S01]  /*103b0*/  FFMA R31, R16, R2, R31 ;  /* 0x00000002101f7223 */ /* 0x000fe2000000001f */
[----:B------:R-:W-:-:S05]  /*103c0*/  HADD2.F32 R2, -RZ, R6.H0_H0 ;  /* 0x20000006ff027230 */ /* 0x000fca0000004100 */
[----:B------:R-:W-:Y:S01]  /*103d0*/  FFMA R32, R16, R2, R32 ;  /* 0x0000000210207223 */ /* 0x000fe20000000020 */
[----:B------:R-:W-:-:S05]  /*103e0*/  HADD2.F32 R2, -RZ, R6.H1_H1 ;  /* 0x30000006ff027230 */ /* 0x000fca0000004100 */
[----:B------:R-:W-:Y:S01]  /*103f0*/  FFMA R33, R16, R2, R33 ;  /* 0x0000000210217223 */ /* 0x000fe20000000021 */
[----:B------:R-:W-:-:S05]  /*10400*/  HADD2.F32 R2, -RZ, R7.H0_H0 ;  /* 0x20000007ff027230 */ /* 0x000fca0000004100 */
[----:B------:R-:W-:Y:S01]  /*10410*/  FFMA R34, R16, R2, R34 ;  /* 0x0000000210227223 */ /* 0x000fe20000000022 */
[----:B------:R-:W-:-:S04]  /*10420*/  FFMA.SAT R2, -R30, R40, 0.5 ;  /* 0x3f0000001e027423 */ /* 0x000fc80000002128 */
[----:B------:R-:W-:-:S04]  /*10430*/  FFMA.RM R2, R2, R41, 12582913 ;  /* 0x4b40000102027423 */ /* 0x000fc80000004029 */
[C---:B------:R-:W-:Y:S01]  /*10440*/  FADD R3, R2.reuse, -12583039 ;  /* 0xcb40007f02037421 */ /* 0x040fe20000000000 */
[----:B------:R-:W-:Y:S01]  /*10450*/  SHF.L.U32 R36, R2, 0x17, RZ ;  /* 0x0000001702247819 */ /* 0x000fe200000006ff */
[----:B------:R-:W-:Y:S02]  /*10460*/  FFMA.SAT R2, -R31, R40, 0.5 ;  /* 0x3f0000001f027423 */ /* 0x000fe40000002128 */
[----:B------:R-:W-:Y:S02]  /*10470*/  FFMA R3, -R30, 1.4426950216293334961, -R3 ;  /* 0x3fb8aa3b1e037823 */ /* 0x000fe40000000903 */
[----:B------:R-:W-:Y:S02]  /*10480*/  FFMA.RM R2, R2, R41, 12582913 ;  /* 0x4b40000102027423 */ /* 0x000fe40000004029 */
[----:B------:R-:W-:-:S03]  /*10490*/  FFMA R3, -R30, 1.925963033500011079e-08, R3 ;  /* 0x32a570601e037823 */ /* 0x000fc60000000103 */
[----:B------:R-:W-:-:S03]  /*104a0*/  SHF.L.U32 R37, R2, 0x17, RZ ;  /* 0x0000001702257819 */ /* 0x000fc600000006ff */
        /* <DEDUP_REMOVED lines=20> */
[----:B------:R-:W-:-:S04]  /*105f0*/  FFMA R3, -R33, 1.4426950216293334961, -R3 ;  /* 0x3fb8aa3b21037823 */ /* 0x000fc80000000903 */
[----:B------:R-:W-:-:S06]  /*10600*/  FFMA R3, -R33, 1.925963033500011079e-08, R3 ;  /* 0x32a5706021037823 */ /* 0x000fcc0000000103 */
[----:B------:R-:W1:Y:S02]  /*10610*/  MUFU.EX2 R3, R3 ;  /* 0x0000000300037308 */ /* 0x000e640000000800 */
[----:B-1----:R-:W-:Y:S01]  /*10620*/  FFMA R39, R39, R3, 1 ;  /* 0x3f80000027277423 */ /* 0x002fe20000000003 */
[----:B------:R-:W-:-:S04]  /*10630*/  FFMA.SAT R3, -R34, R40, 0.5 ;  /* 0x3f00000022037423 */ /* 0x000fc80000002128 */
[-C--:B------:R-:W-:Y:S01]  /*10640*/  FFMA.RM R3, R3, R41.reuse, 12582913 ;  /* 0x4b40000103037423 */ /* 0x080fe20000004029 */
[----:B------:R-:W-:-:S03]  /*10650*/  FFMA.RM R41, R2, R41, 12582913 ;  /* 0x4b40000102297423 */ /* 0x000fc60000004029 */
        /* <DEDUP_REMOVED lines=20> */
.L_x_226:
[----:B------:R-:W1:Y:S02]  /*107a0*/  MUFU.RCP R52, R0 ;  /* 0x0000000000347308 */ /* 0x000e640000001000 */
[----:B-1----:R-:W-:-:S04]  /*107b0*/  FFMA R0, R0, R52, -1 ;  /* 0xbf80000000007423 */ /* 0x002fc80000000034 */
[----:B------:R-:W-:-:S04]  /*107c0*/  FADD.FTZ R0, -R0, -RZ ;  /* 0x800000ff00007221 */ /* 0x000fc80000010100 */
[----:B------:R-:W-:-:S07]  /*107d0*/  FFMA R52, R52, R0, R52 ;  /* 0x0000000034347223 */ /* 0x000fce0000000034 */
.L_x_227:
[----:B------:R-:W-:Y:S05]  /*107e0*/  BSYNC B1 ;  /* 0x0000000000017941 */ /* 0x000fea0003800000 */
.L_x_225:
        /* <DEDUP_REMOVED lines=10> */
.L_x_229:
[----:B------:R-:W1:Y:S02]  /*10890*/  MUFU.RCP R51, R154 ;  /* 0x0000009a00337308 */ /* 0x000e640000001000 */
[----:B-1----:R-:W-:-:S04]  /*108a0*/  FFMA R154, R154, R51, -1 ;  /* 0xbf8000009a9a7423 */ /* 0x002fc80000000033 */
[----:B------:R-:W-:-:S04]  /*108b0*/  FADD.FTZ R154, -R154, -RZ ;  /* 0x800000ff9a9a7221 */ /* 0x000fc80000010100 */
[----:B------:R-:W-:-:S07]  /*108c0*/  FFMA R51, R51, R154, R51 ;  /* 0x0000009a33337223 */ /* 0x000fce0000000033 */
.L_x_230:
[----:B------:R-:W-:Y:S05]  /*108d0*/  BSYNC B1 ;  /* 0x0000000000017941 */ /* 0x000fea0003800000 */
.L_x_228:
        /* <DEDUP_REMOVED lines=10> */
.L_x_232:
[----:B------:R-:W1:Y:S02]  /*10980*/  MUFU.RCP R50, R153 ;  /* 0x0000009900327308 */ /* 0x000e640000001000 */
[----:B-1----:R-:W-:-:S04]  /*10990*/  FFMA R153, R153, R50, -1 ;  /* 0xbf80000099997423 */ /* 0x002fc80000000032 */
[----:B------:R-:W-:-:S04]  /*109a0*/  FADD.FTZ R153, -R153, -RZ ;  /* 0x800000ff99997221 */ /* 0x000fc80000010100 */
[----:B------:R-:W-:-:S07]  /*109b0*/  FFMA R50, R50, R153, R50 ;  /* 0x0000009932327223 */ /* 0x000fce0000000032 */
.L_x_233:
[----:B------:R-:W-:Y:S05]  /*109c0*/  BSYNC B1 ;  /* 0x0000000000017941 */ /* 0x000fea0003800000 */
.L_x_231:
        /* <DEDUP_REMOVED lines=10> */
.L_x_235:
[----:B------:R-:W1:Y:S02]  /*10a70*/  MUFU.RCP R49, R152 ;  /* 0x0000009800317308 */ /* 0x000e640000001000 */
[----:B-1----:R-:W-:-:S04]  /*10a80*/  FFMA R152, R152, R49, -1 ;  /* 0xbf80000098987423 */ /* 0x002fc80000000031 */
[----:B------:R-:W-:-:S04]  /*10a90*/  FADD.FTZ R152, -R152, -RZ ;  /* 0x800000ff98987221 */ /* 0x000fc80000010100 */
[----:B------:R-:W-:-:S07]  /*10aa0*/  FFMA R49, R49, R152, R49 ;  /* 0x0000009831317223 */ /* 0x000fce0000000031 */
.L_x_236:
[----:B------:R-:W-:Y:S05]  /*10ab0*/  BSYNC B1 ;  /* 0x0000000000017941 */ /* 0x000fea0003800000 */
.L_x_234:
        /* <DEDUP_REMOVED lines=10> */
.L_x_238:
[----:B------:R-:W1:Y:S02]  /*10b60*/  MUFU.RCP R48, R24 ;  /* 0x0000001800307308 */ /* 0x000e640000001000 */
[----:B-1----:R-:W-:-:S04]  /*10b70*/  FFMA R24, R24, R48, -1 ;  /* 0xbf80000018187423 */ /* 0x002fc80000000030 */
[----:B------:R-:W-:-:S04]  /*10b80*/  FADD.FTZ R24, -R24, -RZ ;  /* 0x800000ff18187221 */ /* 0x000fc80000010100 */
[----:B------:R-:W-:-:S07]  /*10b90*/  FFMA R48, R48, R24, R48 ;  /* 0x0000001830307223 */ /* 0x000fce0000000030 */
.L_x_239:
[----:B------:R-:W-:Y:S05]  /*10ba0*/  BSYNC B1 ;  /* 0x0000000000017941 */ /* 0x000fea0003800000 */
.L_x_237:
        /* <DEDUP_REMOVED lines=10> */
.L_x_241:
[----:B------:R-:W1:Y:S02]  /*10c50*/  MUFU.RCP R47, R23 ;  /* 0x00000017002f7308 */ /* 0x000e640000001000 */
[----:B-1----:R-:W-:-:S04]  /*10c60*/  FFMA R23, R23, R47, -1 ;  /* 0xbf80000017177423 */ /* 0x002fc8000000002f */
[----:B------:R-:W-:-:S04]  /*10c70*/  FADD.FTZ R23, -R23, -RZ ;  /* 0x800000ff17177221 */ /* 0x000fc80000010100 */
[----:B------:R-:W-:-:S07]  /*10c80*/  FFMA R47, R47, R23, R47 ;  /* 0x000000172f2f7223 */ /* 0x000fce000000002f */
.L_x_242:
[----:B------:R-:W-:Y:S05]  /*10c90*/  BSYNC B1 ;  /* 0x0000000000017941 */ /* 0x000fea0003800000 */
.L_x_240:
        /* <DEDUP_REMOVED lines=10> */
.L_x_244:
[----:B------:R-:W1:Y:S02]  /*10d40*/  MUFU.RCP R46, R22 ;  /* 0x00000016002e7308 */ /* 0x000e640000001000 */
[----:B-1----:R-:W-:-:S04]  /*10d50*/  FFMA R22, R22, R46, -1 ;  /* 0xbf80000016167423 */ /* 0x002fc8000000002e */
[----:B------:R-:W-:-:S04]  /*10d60*/  FADD.FTZ R22, -R22, -RZ ;  /* 0x800000ff16167221 */ /* 0x000fc80000010100 */
[----:B------:R-:W-:-:S07]  /*10d70*/  FFMA R46, R46, R22, R46 ;  /* 0x000000162e2e7223 */ /* 0x000fce000000002e */
.L_x_245:
[----:B------:R-:W-:Y:S05]  /*10d80*/  BSYNC B1 ;  /* 0x0000000000017941 */ /* 0x000fea0003800000 */
.L_x_243:
        /* <DEDUP_REMOVED lines=10> */
.L_x_247:
[----:B------:R-:W1:Y:S02]  /*10e30*/  MUFU.RCP R45, R21 ;  /* 0x00000015002d7308 */ /* 0x000e640000001000 */
[----:B-1----:R-:W-:-:S04]  /*10e40*/  FFMA R21, R21, R45, -1 ;  /* 0xbf80000015157423 */ /* 0x002fc8000000002d */
[----:B------:R-:W-:-:S04]  /*10e50*/  FADD.FTZ R21, -R21, -RZ ;  /* 0x800000ff15157221 */ /* 0x000fc80000010100 */
[----:B------:R-:W-:-:S07]  /*10e60*/  FFMA R45, R45, R21, R45 ;  /* 0x000000152d2d7223 */ /* 0x000fce000000002d */
.L_x_248:
[----:B------:R-:W-:Y:S05]  /*10e70*/  BSYNC B1 ;  /* 0x0000000000017941 */ /* 0x000fea0003800000 */
.L_x_246:
        /* <DEDUP_REMOVED lines=10> */
.L_x_250:
[----:B------:R-:W1:Y:S02]  /*10f20*/  MUFU.RCP R44, R28 ;  /* 0x0000001c002c7308 */ /* 0x000e640000001000 */
[----:B-1----:R-:W-:-:S04]  /*10f30*/  FFMA R28, R28, R44, -1 ;  /* 0xbf8000001c1c7423 */ /* 0x002fc8000000002c */
[----:B------:R-:W-:-:S04]  /*10f40*/  FADD.FTZ R28, -R28, -RZ ;  /* 0x800000ff1c1c7221 */ /* 0x000fc80000010100 */
[----:B------:R-:W-:-:S07]  /*10f50*/  FFMA R44, R44, R28, R44 ;  /* 0x0000001c2c2c7223 */ /* 0x000fce000000002c */
.L_x_251:
[----:B------:R-:W-:Y:S05]  /*10f60*/  BSYNC B1 ;  /* 0x0000000000017941 */ /* 0x000fea0003800000 */
.L_x_249:
        /* <DEDUP_REMOVED lines=10> */
.L_x_253:
[----:B------:R-:W1:Y:S02]  /*11010*/  MUFU.RCP R28, R27 ;  /* 0x0000001b001c7308 */ /* 0x000e640000001000 */
[----:B-1----:R-:W-:-:S04]  /*11020*/  FFMA R27, R27, R28, -1 ;  /* 0xbf8000001b1b7423 */ /* 0x002fc8000000001c */
[----:B------:R-:W-:-:S04]  /*11030*/  FADD.FTZ R27, -R27, -RZ ;  /* 0x800000ff1b1b7221 */ /* 0x000fc80000010100 */
[----:B------:R-:W-:-:S07]  /*11040*/  FFMA R28, R28, R27, R28 ;  /* 0x0000001b1c1c7223 */ /* 0x000fce000000001c */
.L_x_254:
[----:B------:R-:W-:Y:S05]  /*11050*/  BSYNC B1 ;  /* 0x0000000000017941 */ /* 0x000fea0003800000 */
.L_x_252:
        /* <DEDUP_REMOVED lines=10> */
.L_x_256:
[----:B------:R-:W1:Y:S02]  /*11100*/  MUFU.RCP R27, R36 ;  /* 0x00000024001b7308 */ /* 0x000e640000001000 */
[----:B-1----:R-:W-:-:S04]  /*11110*/  FFMA R36, R36, R27, -1 ;  /* 0xbf80000024247423 */ /* 0x002fc8000000001b */
[----:B------:R-:W-:-:S04]  /*11120*/  FADD.FTZ R36, -R36, -RZ ;  /* 0x800000ff24247221 */ /* 0x000fc80000010100 */
[----:B------:R-:W-:-:S07]  /*11130*/  FFMA R27, R27, R36, R27 ;  /* 0x000000241b1b7223 */ /* 0x000fce000000001b */
.L_x_257:
[----:B------:R-:W-:Y:S05]  /*11140*/  BSYNC B1 ;  /* 0x0000000000017941 */ /* 0x000fea0003800000 */
.L_x_255:
        /* <DEDUP_REMOVED lines=10> */
.L_x_259:
[----:B------:R-:W1:Y:S02]  /*111f0*/  MUFU.RCP R24, R37 ;  /* 0x0000002500187308 */ /* 0x000e640000001000 */
[----:B-1----:R-:W-:-:S04]  /*11200*/  FFMA R37, R37, R24, -1 ;  /* 0xbf80000025257423 */ /* 0x002fc80000000018 */
[----:B------:R-:W-:-:S04]  /*11210*/  FADD.FTZ R37, -R37, -RZ ;  /* 0x800000ff25257221 */ /* 0x000fc80000010100 */
[----:B------:R-:W-:-:S07]  /*11220*/  FFMA R24, R24, R37, R24 ;  /* 0x0000002518187223 */ /* 0x000fce0000000018 */
.L_x_260:
[----:B------:R-:W-:Y:S05]  /*11230*/  BSYNC B1 ;  /* 0x0000000000017941 */ /* 0x000fea0003800000 */
.L_x_258:
        /* <DEDUP_REMOVED lines=10> */
.L_x_262:
[----:B------:R-:W1:Y:S02]  /*112e0*/  MUFU.RCP R21, R38 ;  /* 0x0000002600157308 */ /* 0x000e640000001000 */
[----:B-1----:R-:W-:-:S04]  /*112f0*/  FFMA R38, R38, R21, -1 ;  /* 0xbf80000026267423 */ /* 0x002fc80000000015 */
[----:B------:R-:W-:-:S04]  /*11300*/  FADD.FTZ R38, -R38, -RZ ;  /* 0x800000ff26267221 */ /* 0x000fc80000010100 */
[----:B------:R-:W-:-:S07]  /*11310*/  FFMA R21, R21, R38, R21 ;  /* 0x0000002615157223 */ /* 0x000fce0000000015 */
.L_x_263:
[----:B------:R-:W-:Y:S05]  /*11320*/  BSYNC B1 ;  /* 0x0000000000017941 */ /* 0x000fea0003800000 */
.L_x_261:
        /* <DEDUP_REMOVED lines=10> */
.L_x_265:
[----:B------:R-:W1:Y:S02]  /*113d0*/  MUFU.RCP R22, R39 ;  /* 0x0000002700167308 */ /* 0x000e640000001000 */
[----:B-1----:R-:W-:-:S04]  /*113e0*/  FFMA R39, R39, R22, -1 ;  /* 0xbf80000027277423 */ /* 0x002fc80000000016 */
[----:B------:R-:W-:-:S04]  /*113f0*/  FADD.FTZ R39, -R39, -RZ ;  /* 0x800000ff27277221 */ /* 0x000fc80000010100 */
[----:B------:R-:W-:-:S07]  /*11400*/  FFMA R22, R22, R39, R22 ;  /* 0x0000002716167223 */ /* 0x000fce0000000016 */
.L_x_266:
[----:B------:R-:W-:Y:S05]  /*11410*/  BSYNC B1 ;  /* 0x0000000000017941 */ /* 0x000fea0003800000 */
.L_x_264:
        /* <DEDUP_REMOVED lines=10> */
.L_x_268:
[----:B------:R-:W1:Y:S02]  /*114c0*/  MUFU.RCP R23, R40 ;  /* 0x0000002800177308 */ /* 0x000e640000001000 */
[----:B-1----:R-:W-:-:S04]  /*114d0*/  FFMA R40, R40, R23, -1 ;  /* 0xbf80000028287423 */ /* 0x002fc80000000017 */
[----:B------:R-:W-:-:S04]  /*114e0*/  FADD.FTZ R40, -R40, -RZ ;  /* 0x800000ff28287221 */ /* 0x000fc80000010100 */
[----:B------:R-:W-:-:S07]  /*114f0*/  FFMA R23, R23, R40, R23 ;  /* 0x0000002817177223 */ /* 0x000fce0000000017 */
.L_x_269:
[----:B------:R-:W-:Y:S05]  /*11500*/  BSYNC B1 ;  /* 0x0000000000017941 */ /* 0x000fea0003800000 */
.L_x_267:
        /* <DEDUP_REMOVED lines=9> */
.L_x_271:
[----:B------:R-:W1:Y:S02]  /*115a0*/  MUFU.RCP R0, R41 ;  /* 0x0000002900007308 */ /* 0x000e640000001000 */
[----:B-1----:R-:W-:-:S04]  /*115b0*/  FFMA R41, R41, R0, -1 ;  /* 0xbf80000029297423 */ /* 0x002fc80000000000 */
[----:B------:R-:W-:-:S04]  /*115c0*/  FADD.FTZ R41, -R41, -RZ ;  /* 0x800000ff29297221 */ /* 0x000fc80000010100 */
[----:B------:R-:W-:-:S07]  /*115d0*/  FFMA R0, R0, R41, R0 ;  /* 0x0000002900007223 */ /* 0x000fce0000000000 */
.L_x_272:
[----:B------:R-:W-:Y:S05]  /*115e0*/  BSYNC B1 ;  /* 0x0000000000017941 */ /* 0x000fea0003800000 */
.L_x_270:
        /* <DEDUP_REMOVED lines=40> */
[----:B------:R-:W-:Y:S02]  /*11870*/  UIADD3 UR4, UR46, 0x6200, URZ ;  /* 0x000062002e047890 */ /* 0x000fe4000fffe03f */
[----:B------:R-:W-:Y:S01]  /*11880*/  UIADD3.X UR11, URZ, UR39, URZ, UP0, !UPT ;  /* 0x000000273f0b7290 */ /* 0x000fe200087fe43f */
[----:B------:R-:W-:-:S08]  /*11890*/  UMOV UR7, UR51 ;  /* 0x0000003300077c82 */ /* 0x000fd00008000000 */
[----:B------:R2:W-:Y:S01]  /*118a0*/  UTMASTG.3D [UR4], [UR10] ;  /* 0x000000040a0073b5 */ /* 0x0005e20008010000 */
[----:B------:R0:W-:Y:S01]  /*118b0*/  UTMACMDFLUSH ;  /* 0x00000000000079b7 */ /* 0x0001e20000000000 */
[----:B--2---:R-:W-:-:S04]  /*118c0*/  DEPBAR.LE SB0, 0x1 ;  /* 0x000080400000791a */ /* 0x004fc80000000000 */
.L_x_274:
[----:B------:R-:W-:Y:S05]  /*118d0*/  BSYNC B0 ;  /* 0x0000000000007941 */ /* 0x000fea0003800000 */
.L_x_273:
        /* <DEDUP_REMOVED lines=9> */
.L_x_277:
[----:B------:R-:W-:-:S04]  /*11970*/  ULEA UR4, UR8, UR46, 0x3 ;  /* 0x0000002e08047291 */ /* 0x000fc8000f8e183f */
[----:B------:R-:W-:-:S04]  /*11980*/  UIADD3 UR4, UR4, 0x50, URZ ;  /* 0x0000005004047890 */ /* 0x000fc8000fffe03f */
[----:B------:R-:W-:-:S09]  /*11990*/  UPRMT UR4, UR47, 0x654, UR4 ;  /* 0x000006542f047896 */ /* 0x000fd20008000004 */
[----:B------:R-:W-:Y:S03]  /*119a0*/  SYNCS.ARRIVE.TRANS64.RED.A1T0 RZ, [UR4], RZ ;  /* 0x000000ffffff79a7 */ /* 0x000fe60008100404 */
.L_x_276:
[----:B------:R-:W-:Y:S05]  /*119b0*/  BSYNC B0 ;  /* 0x0000000000007941 */ /* 0x000fea0003800000 */
.L_x_275:
        /* <DEDUP_REMOVED lines=9> */
.L_x_280:
[C---:B-1----:R-:W-:Y:S01]  /*11a50*/  LEA R0, R12.reuse, UR46, 0x3 ;  /* 0x0000002e0c007c11 */ /* 0x042fe2000f8e18ff */
[----:B------:R-:W-:Y:S01]  /*11a60*/  BSSY B1, `(.L_x_281) ;  /* 0x0000005000017945 */ /* 0x000fe20003800000 */
[----:B------:R-:W-:Y:S02]  /*11a70*/  SHF.L.U32 R3, R13, 0x1f, RZ ;  /* 0x0000001f0d037819 */ /* 0x000fe400000006ff */
[----:B------:R-:W-:Y:S02]  /*11a80*/  @!P1 LEA R21, R12, R15, 0xd ;  /* 0x0000000f0c159211 */ /* 0x000fe400078e68ff */
[----:B------:R-:W1:Y:S02]  /*11a90*/  SYNCS.PHASECHK.TRANS64.TRYWAIT P2, [R0+URZ+0x30], R3 ;  /* 0x00003003000075a7 */ /* 0x000e64000804017f */
[----:B-1----:R-:W-:Y:S05]  /*11aa0*/  @!P2 BRA `(.L_x_282) ;  /* 0x000001c000b0a947 */ /* 0x002fea0003800000 */
.L_x_1126:
[----:B------:R-:W-:Y:S05]  /*11ab0*/  BSYNC B1 ;  /* 0x0000000000017941 */ /* 0x000fea0003800000 */
.L_x_281:
[----:B-1----:R-:W-:Y:S01]  /*11ac0*/  @!P1 LEA R0, R18, R21, 0x1 ;  /* 0x0000001512009211 */ /* 0x002fe200078e08ff */
[----:B------:R-:W-:Y:S05]  /*11ad0*/  @!P1 WARPSYNC.ALL ;  /* 0x0000000000009948 */ /* 0x000fea0003800000 */
[----:B------:R2:W3:Y:S01]  /*11ae0*/  @!P1 LDSM.16.M88.4 R8, [R21] ;  /* 0x000000001508983b */ /* 0x0004e20000000200 */
[----:B------:R-:W-:-:S03]  /*11af0*/  IADD3 R12, R12, 0x1, RZ ;  /* 0x000000010c0c7810 */ /* 0x000fc60007ffe0ff */
[----:B------:R2:W4:Y:S01]  /*11b00*/  @!P1 LDSM.16.M88.4 R4, [R0] ;  /* 0x000000000004983b */ /* 0x0005220000000200 */
[----:B------:R-:W-:-:S04]  /*11b10*/  ISETP.NE.AND P2, PT, R12, 0x4, PT ;  /* 0x000000040c00780c */ /* 0x000fc80003f45270 */
[----:B------:R-:W-:Y:S02]  /*11b20*/  SEL R2, RZ, 0x1, P2 ;  /* 0x00000001ff027807 */ /* 0x000fe40001000000 */
[----:B------:R-:W-:Y:S02]  /*11b30*/  SEL R12, R12, RZ, P2 ;  /* 0x000000ff0c0c7207 */ /* 0x000fe40001000000 */
[----:B--2---:R-:W-:-:S07]  /*11b40*/  LOP3.LUT R13, R13, R2, RZ, 0x3c, !PT ;  /* 0x000000020d0d7212 */ /* 0x004fce00078e3cff */
.L_x_279:
[----:B------:R-:W-:Y:S05]  /*11b50*/  BSYNC B0 ;  /* 0x0000000000007941 */ /* 0x000fea0003800000 */
.L_x_278:
[----:B------:R-:W2:Y:S04]  /*11b60*/  LDL.LU R3, [R1+0x80] ;  /* 0x0000800001037983 */ /* 0x000ea80000300800 */
[----:B-1----:R-:W5:Y:S04]  /*11b70*/  LDL.LU R0, [R1+0x84] ;  /* 0x0000840001007983 */ /* 0x002f680000300800 */
[----:B------:R-:W4:Y:S04]  /*11b80*/  LDL.LU R23, [R1+0x88] ;  /* 0x0000880001177983 */ /* 0x000f280000300800 */
        /* <DEDUP_REMOVED lines=10> */
[----:B------:R-:W4:Y:S01]  /*11c30*/  LDL.LU R53, [R1+0xbc] ;  /* 0x0000bc0001357983 */ /* 0x000f220000300800 */
[----:B---3--:R-:W-:-:S02]  /*11c40*/  HADD2.F32 R22, -RZ, R8.H0_H0 ;  /* 0x20000008ff167230 */ /* 0x008fc40000004100 */
[--C-:B------:R-:W-:Y:S01]  /*11c50*/  HADD2.F32 R20, -RZ, R9.reuse.H0_H0 ;  /* 0x20000009ff147230 */ /* 0x100fe20000004100 */
[----:B------:R-:W3:Y:S04]  /*11c60*/  LDL.LU R38, [R1+0x90] ;  /* 0x0000900001267983 */ /* 0x000ee80000300800 */
[----:B------:R-:W3:Y:S01]  /*11c70*/  LDL.LU R50, [R1+0xa8] ;  /* 0x0000a80001327983 */ /* 0x000ee20000300800 */
[----:B------:R-:W-:Y:S02]  /*11c80*/  HADD2.F32 R26, -RZ, R9.H1_H1 ;  /* 0x30000009ff1a7230 */ /* 0x000fe40000004100 */
[----:B--2---:R-:W-:-:S04]  /*11c90*/  FMUL R3, R17, R3 ;  /* 0x0000000311037220 */ /* 0x004fc80000400000 */
[----:B------:R-:W-:Y:S01]  /*11ca0*/  FFMA R22, R16, R22, R3 ;  /* 0x0000001610167223 */ /* 0x000fe20000000003 */
[----:B------:R-:W-:Y:S01]  /*11cb0*/  MOV R3, 0x3bbb989d ;  /* 0x3bbb989d00037802 */ /* 0x000fe20000000f00 */
[C---:B-----5:R-:W-:Y:S01]  /*11cc0*/  FMUL R21, R17.reuse, R0 ;  /* 0x0000000011157220 */ /* 0x060fe20000400000 */
[----:B------:R-:W-:Y:S02]  /*11cd0*/  HADD2.F32 R0, -RZ, R8.H1_H1 ;  /* 0x30000008ff007230 */ /* 0x000fe40000004100 */
[C---:B----4-:R-:W-:Y:S01]  /*11ce0*/  FMUL R23, R17.reuse, R23 ;  /* 0x0000001711177220 */ /* 0x050fe20000400000 */
[----:B------:R-:W-:-:S03]  /*11cf0*/  FMUL R25, R17, R2 ;  /* 0x0000000211197220 */ /* 0x000fc60000400000 */
[----:B------:R-:W-:Y:S01]  /*11d00*/  FFMA R20, R16, R20, R23 ;  /* 0x0000001410147223 */ /* 0x000fe20000000017 */
[----:B------:R-:W-:Y:S01]  /*11d10*/  MOV R2, 0x437c0000 ;  /* 0x437c000000027802 */ /* 0x000fe20000000f00 */
[----:B------:R-:W-:Y:S01]  /*11d20*/  FFMA.SAT R23, -R22, R3, 0.5 ;  /* 0x3f00000016177423 */ /* 0x000fe20000002103 */
[----:B------:R-:W-:-:S03]  /*11d30*/  FFMA R21, R16, R0, R21 ;  /* 0x0000000010157223 */ /* 0x000fc60000000015 */
[----:B------:R-:W-:Y:S01]  /*11d40*/  FFMA.RM R0, R23, R2, 12582913 ;  /* 0x4b40000117007423 */ /* 0x000fe20000004002 */
[----:B------:R-:W-:Y:S01]  /*11d50*/  FFMA.SAT R27, -R21, R3, 0.5 ;  /* 0x3f000000151b7423 */ /* 0x000fe20000002103 */
[----:B------:R-:W-:Y:S02]  /*11d60*/  FFMA R26, R16, R26, R25 ;  /* 0x0000001a101a7223 */ /* 0x000fe40000000019 */
[----:B------:R-:W-:Y:S01]  /*11d70*/  FADD R25, R0, -12583039 ;  /* 0xcb40007f00197421 */ /* 0x000fe20000000000 */
[----:B------:R-:W-:-:S03]  /*11d80*/  FFMA.RM R23, R27, R2, 12582913 ;  /* 0x4b4000011b177423 */ /* 0x000fc60000004002 */
[----:B------:R-:W-:Y:S01]  /*11d90*/  FFMA R25, -R22, 1.4426950216293334961, -R25 ;  /* 0x3fb8aa3b16197823 */ /* 0x000fe20000000919 */
[----:B------:R-:W-:Y:S01]  /*11da0*/  FADD R24, R23, -12583039 ;  /* 0xcb40007f17187421 */ /* 0x000fe20000000000 */
[-C--:B------:R-:W-:Y:S02]  /*11db0*/  FFMA.SAT R29, -R20, R3.reuse, 0.5 ;  /* 0x3f000000141d7423 */ /* 0x080fe40000002103 */
[----:B------:R-:W-:Y:S01]  /*11dc0*/  FFMA R27, -R22, 1.925963033500011079e-08, R25 ;  /* 0x32a57060161b7823 */ /* 0x000fe20000000119 */
[----:B------:R-:W-:Y:S01]  /*11dd0*/  FFMA.SAT R25, -R26, R3, 0.5 ;  /* 0x3f0000001a197423 */ /* 0x000fe20000002103 */
[----:B------:R-:W-:Y:S01]  /*11de0*/  FFMA R30, -R21, 1.4426950216293334961, -R24 ;  /* 0x3fb8aa3b151e7823 */ /* 0x000fe20000000918 */
[-C--:B------:R-:W-:Y:S02]  /*11df0*/  FFMA.RM R24, R29, R2.reuse, 12582913 ;  /* 0x4b4000011d187423 */ /* 0x080fe40000004002 */
[----:B------:R-:W-:Y:S02]  /*11e00*/  FFMA.RM R25, R25, R2, 12582913 ;  /* 0x4b40000119197423 */ /* 0x000fe40000004002 */
[----:B------:R-:W-:-:S02]  /*11e10*/  FADD R29, R24, -12583039 ;  /* 0xcb40007f181d7421 */ /* 0x000fc40000000000 */
[----:B------:R-:W-:Y:S02]  /*11e20*/  FADD R31, R25, -12583039 ;  /* 0xcb40007f191f7421 */ /* 0x000fe40000000000 */
[----:B------:R-:W-:Y:S01]  /*11e30*/  FFMA R29, -R20, 1.4426950216293334961, -R29 ;  /* 0x3fb8aa3b141d7823 */ /* 0x000fe2000000091d */
[----:B------:R-:W-:Y:S01]  /*11e40*/  FFMA R30, -R21, 1.925963033500011079e-08, R30 ;  /* 0x32a57060151e7823 */ /* 0x000fe2000000011e */
[----:B------:R-:W-:Y:S01]  /*11e50*/  FFMA R31, -R26, 1.4426950216293334961, -R31 ;  /* 0x3fb8aa3b1a1f7823 */ /* 0x000fe2000000091f */
[----:B------:R-:W1:Y:S01]  /*11e60*/  MUFU.EX2 R27, R27 ;  /* 0x0000001b001b7308 */ /* 0x000e620000000800 */
[----:B------:R-:W-:Y:S02]  /*11e70*/  FFMA R29, -R20, 1.925963033500011079e-08, R29 ;  /* 0x32a57060141d7823 */ /* 0x000fe4000000011d */
[----:B------:R-:W-:-:S05]  /*11e80*/  FFMA R31, -R26, 1.925963033500011079e-08, R31 ;  /* 0x32a570601a1f7823 */ /* 0x000fca000000011f */
[----:B------:R-:W2:Y:S01]  /*11e90*/  MUFU.EX2 R30, R30 ;  /* 0x0000001e001e7308 */ /* 0x000ea20000000800 */
[----:B------:R-:W-:-:S07]  /*11ea0*/  SHF.L.U32 R0, R0, 0x17, RZ ;  /* 0x0000001700007819 */ /* 0x000fce00000006ff */
[----:B------:R-:W4:Y:S08]  /*11eb0*/  MUFU.EX2 R29, R29 ;  /* 0x0000001d001d7308 */ /* 0x000f300000000800 */
[----:B------:R-:W5:Y:S01]  /*11ec0*/  MUFU.EX2 R32, R31 ;  /* 0x0000001f00207308 */ /* 0x000f620000000800 */
[----:B-1----:R-:W-:Y:S01]  /*11ed0*/  FFMA R0, R0, R27, 1 ;  /* 0x3f80000000007423 */ /* 0x002fe2000000001b */
[----:B------:R-:W-:-:S02]  /*11ee0*/  SHF.L.U32 R23, R23, 0x17, RZ ;  /* 0x0000001717177819 */ /* 0x000fc400000006ff */
[----:B------:R-:W-:Y:S02]  /*11ef0*/  SHF.L.U32 R24, R24, 0x17, RZ ;  /* 0x0000001718187819 */ /* 0x000fe400000006ff */
[----:B------:R-:W-:Y:S01]  /*11f00*/  SHF.L.U32 R27, R25, 0x17, RZ ;  /* 0x00000017191b7819 */ /* 0x000fe200000006ff */
[----:B--2---:R-:W-:Y:S01]  /*11f10*/  FFMA R25, R23, R30, 1 ;  /* 0x3f80000017197423 */ /* 0x004fe2000000001e */
[--C-:B------:R-:W-:Y:S02]  /*11f20*/  HADD2.F32 R30, -RZ, R10.reuse.H0_H0 ;  /* 0x2000000aff1e7230 */ /* 0x100fe40000004100 */
[----:B----4-:R-:W-:Y:S01]  /*11f30*/  FFMA R24, R24, R29, 1 ;  /* 0x3f80000018187423 */ /* 0x010fe2000000001d */
[----:B---3--:R-:W-:Y:S01]  /*11f40*/  FMUL R29, R17, R38 ;  /* 0x00000026111d7220 */ /* 0x008fe20000400000 */
[----:B-----5:R-:W-:Y:S01]  /*11f50*/  FFMA R23, R27, R32, 1 ;  /* 0x3f8000001b177423 */ /* 0x020fe20000000020 */
[----:B------:R-:W-:Y:S02]  /*11f60*/  HADD2.F32 R32, -RZ, R10.H1_H1 ;  /* 0x3000000aff207230 */ /* 0x000fe40000004100 */
[----:B------:R-:W-:Y:S01]  /*11f70*/  FMUL R27, R17, R37 ;  /* 0x00000025111b7220 */ /* 0x000fe20000400000 */
[----:B------:R-:W-:Y:S01]  /*11f80*/  FFMA R29, R16, R30, R29 ;  /* 0x0000001e101d7223 */ /* 0x000fe2000000001d */
[----:B------:R-:W-:-:S02]  /*11f90*/  HADD2.F32 R30, -RZ, R11.H0_H0 ;  /* 0x2000000bff1e7230 */ /* 0x000fc40000004100 */
[C---:B------:R-:W-:Y:S01]  /*11fa0*/  FMUL R31, R17.reuse, R36 ;  /* 0x00000024111f7220 */ /* 0x040fe20000400000 */
[C---:B------:R-:W-:Y:S01]  /*11fb0*/  FFMA R27, R16.reuse, R32, R27 ;  /* 0x00000020101b7223 */ /* 0x040fe2000000001b */
[----:B------:R-:W-:Y:S02]  /*11fc0*/  HADD2.F32 R32, -RZ, R11.H1_H1 ;  /* 0x3000000bff207230 */ /* 0x000fe40000004100 */
[----:B------:R-:W-:Y:S01]  /*11fd0*/  FMUL R33, R17, R33 ;  /* 0x0000002111217220 */ /* 0x000fe20000400000 */
[----:B------:R-:W-:-:S03]  /*11fe0*/  FFMA R31, R16, R30, R31 ;  /* 0x0000001e101f7223 */ /* 0x000fc6000000001f */
[C---:B------:R-:W-:Y:S01]  /*11ff0*/  FFMA R30, R16.reuse, R32, R33 ;  /* 0x00000020101e7223 */ /* 0x040fe20000000021 */
[C---:B------:R-:W-:Y:S01]  /*12000*/  FMUL R33, R17.reuse, R35 ;  /* 0x0000002311217220 */ /* 0x040fe20000400000 */
[----:B------:R-:W-:Y:S01]  /*12010*/  FMUL R35, R17, R34 ;  /* 0x0000002211237220 */ /* 0x000fe20000400000 */
[--C-:B------:R-:W-:Y:S02]  /*12020*/  HADD2.F32 R32, -RZ, R4.reuse.H0_H0 ;  /* 0x20000004ff207230 */ /* 0x100fe40000004100 */
[----:B------:R-:W-:Y:S02]  /*12030*/  HADD2.F32 R34, -RZ, R4.H1_H1 ;  /* 0x30000004ff227230 */ /* 0x000fe40000004100 */
[-C--:B------:R-:W-:Y:S01]  /*12040*/  FFMA.SAT R37, -R27, R3.reuse, 0.5 ;  /* 0x3f0000001b257423 */ /* 0x080fe20000002103 */
[C---:B------:R-:W-:Y:S02]  /*12050*/  FFMA R32, R16.reuse, R32, R33 ;  /* 0x0000002010207223 */ /* 0x040fe40000000021 */
[----:B------:R-:W-:Y:S01]  /*12060*/  FFMA R33, R16, R34, R35 ;  /* 0x0000002210217223 */ /* 0x000fe20000000023 */
[----:B------:R-:W-:Y:S01]  /*12070*/  FFMA.RM R34, R37, R2, 12582913 ;  /* 0x4b40000125227423 */ /* 0x000fe20000004002 */
[-C--:B------:R-:W-:Y:S01]  /*12080*/  FFMA.SAT R37, -R30, R3.reuse, 0.5 ;  /* 0x3f0000001e257423 */ /* 0x080fe20000002103 */
[----:B------:R-:W-:-:S03]  /*12090*/  FFMA.SAT R43, -R31, R3, 0.5 ;  /* 0x3f0000001f2b7423 */ /* 0x000fc60000002103 */
[-C--:B------:R-:W-:Y:S01]  /*120a0*/  FFMA.RM R37, R37, R2.reuse, 12582913 ;  /* 0x4b40000125257423 */ /* 0x080fe20000004002 */
[-C--:B------:R-:W-:Y:S01]  /*120b0*/  FFMA.RM R43, R43, R2.reuse, 12582913 ;  /* 0x4b4000012b2b7423 */ /* 0x080fe20000004002 */
[-C--:B------:R-:W-:Y:S02]  /*120c0*/  FFMA.SAT R35, -R29, R3.reuse, 0.5 ;  /* 0x3f0000001d237423 */ /* 0x080fe40000002103 */
[----:B------:R-:W-:Y:S01]  /*120d0*/  FADD R39, R37, -12583039 ;  /* 0xcb40007f25277421 */ /* 0x000fe20000000000 */
[----:B------:R-:W-:Y:S01]  /*120e0*/  FADD R40, R43, -12583039 ;  /* 0xcb40007f2b287421 */ /* 0x000fe20000000000 */
[-C--:B------:R-:W-:Y:S02]  /*120f0*/  FFMA.RM R35, R35, R2.reuse, 12582913 ;  /* 0x4b40000123237423 */ /* 0x080fe40000004002 */
[----:B------:R-:W-:Y:S01]  /*12100*/  FFMA R41, -R30, 1.4426950216293334961, -R39 ;  /* 0x3fb8aa3b1e297823 */ /* 0x000fe20000000927 */
[----:B------:R-:W-:Y:S01]  /*12110*/  FFMA R40, -R31, 1.4426950216293334961, -R40 ;  /* 0x3fb8aa3b1f287823 */ /* 0x000fe20000000928 */
[----:B------:R-:W-:Y:S01]  /*12120*/  FADD R36, R35, -12583039 ;  /* 0xcb40007f23247421 */ /* 0x000fe20000000000 */
[-C--:B------:R-:W-:Y:S01]  /*12130*/  FFMA.SAT R47, -R32, R3.reuse, 0.5 ;  /* 0x3f000000202f7423 */ /* 0x080fe20000002103 */
[----:B------:R-:W-:Y:S01]  /*12140*/  FFMA R42, -R30, 1.925963033500011079e-08, R41 ;  /* 0x32a570601e2a7823 */ /* 0x000fe20000000129 */
[----:B------:R-:W-:Y:S01]  /*12150*/  FFMA.SAT R41, -R33, R3, 0.5 ;  /* 0x3f00000021297423 */ /* 0x000fe20000002103 */
[----:B------:R-:W-:Y:S01]  /*12160*/  FADD R38, R34, -12583039 ;  /* 0xcb40007f22267421 */ /* 0x000fe20000000000 */
[----:B------:R-:W-:Y:S01]  /*12170*/  FFMA R39, -R31, 1.925963033500011079e-08, R40 ;  /* 0x32a570601f277823 */ /* 0x000fe20000000128 */
[----:B------:R-:W-:Y:S01]  /*12180*/  FFMA R36, -R29, 1.4426950216293334961, -R36 ;  /* 0x3fb8aa3b1d247823 */ /* 0x000fe20000000924 */
[-C--:B------:R-:W-:Y:S01]  /*12190*/  FFMA.RM R40, R47, R2.reuse, 12582913 ;  /* 0x4b4000012f287423 */ /* 0x080fe20000004002 */
[----:B------:R-:W-:Y:S01]  /*121a0*/  FFMA.RM R41, R41, R2, 12582913 ;  /* 0x4b40000129297423 */ /* 0x000fe20000004002 */
[----:B------:R-:W-:Y:S01]  /*121b0*/  FFMA R38, -R27, 1.4426950216293334961, -R38 ;  /* 0x3fb8aa3b1b267823 */ /* 0x000fe20000000926 */
[----:B------:R-:W-:Y:S01]  /*121c0*/  FFMA R36, -R29, 1.925963033500011079e-08, R36 ;  /* 0x32a570601d247823 */ /* 0x000fe20000000124 */
[----:B------:R-:W-:Y:S01]  /*121d0*/  FADD R47, R40, -12583039 ;  /* 0xcb40007f282f7421 */ /* 0x000fe20000000000 */
[----:B------:R-:W-:Y:S01]  /*121e0*/  FADD R46, R41, -12583039 ;  /* 0xcb40007f292e7421 */ /* 0x000fe20000000000 */
[----:B------:R-:W-:Y:S01]  /*121f0*/  FFMA R38, -R27, 1.925963033500011079e-08, R38 ;  /* 0x32a570601b267823 */ /* 0x000fe20000000126 */
[----:B------:R-:W-:Y:S01]  /*12200*/  MUFU.EX2 R44, R36 ;  /* 0x00000024002c7308 */ /* 0x000fe20000000800 */
[----:B------:R-:W-:Y:S01]  /*12210*/  FFMA R47, -R32, 1.4426950216293334961, -R47 ;  /* 0x3fb8aa3b202f7823 */ /* 0x000fe2000000092f */
[----:B------:R-:W-:-:S06]  /*12220*/  FFMA R46, -R33, 1.4426950216293334961, -R46 ;  /* 0x3fb8aa3b212e7823 */ /* 0x000fcc000000092e */
[----:B------:R-:W1:Y:S08]  /*12230*/  MUFU.EX2 R36, R39 ;  /* 0x0000002700247308 */ /* 0x000e700000000800 */
[----:B------:R2:W-:Y:S02]  /*12240*/  MUFU.EX2 R45, R38 ;  /* 0x00000026002d7308 */ /* 0x0005e40000000800 */
[----:B--2---:R-:W-:Y:S01]  /*12250*/  FFMA R38, -R32, 1.925963033500011079e-08, R47 ;  /* 0x32a5706020267823 */ /* 0x004fe2000000012f */
[----:B------:R-:W-:-:S05]  /*12260*/  FFMA R47, -R33, 1.925963033500011079e-08, R46 ;  /* 0x32a57060212f7823 */ /* 0x000fca000000012e */
[----:B------:R-:W2:Y:S01]  /*12270*/  MUFU.EX2 R39, R47 ;  /* 0x0000002f00277308 */ /* 0x000ea20000000800 */
[----:B------:R-:W-:-:S07]  /*12280*/  SHF.L.U32 R43, R43, 0x17, RZ ;  /* 0x000000172b2b7819 */ /* 0x000fce00000006ff */
[----:B------:R-:W3:Y:S01]  /*12290*/  MUFU.EX2 R42, R42 ;  /* 0x0000002a002a7308 */ /* 0x000ee20000000800 */
[----:B-1----:R-:W-:Y:S01]  /*122a0*/  FFMA R36, R43, R36, 1 ;  /* 0x3f8000002b247423 */ /* 0x002fe20000000024 */
[----:B------:R-:W-:Y:S02]  /*122b0*/  SHF.L.U32 R43, R40, 0x17, RZ ;  /* 0x00000017282b7819 */ /* 0x000fe400000006ff */
[----:B------:R-:W-:-:S04]  /*122c0*/  SHF.L.U32 R40, R41, 0x17, RZ ;  /* 0x0000001729287819 */ /* 0x000fc800000006ff */
[----:B------:R-:W1:Y:S01]  /*122d0*/  MUFU.EX2 R38, R38 ;  /* 0x0000002600267308 */ /* 0x000e620000000800 */
[----:B--2---:R-:W-:Y:S01]  /*122e0*/  FFMA R39, R40, R39, 1 ;  /* 0x3f80000028277423 */ /* 0x004fe20000000027 */
[----:B------:R-:W-:Y:S01]  /*122f0*/  HADD2.F32 R40, -RZ, R5.H0_H0 ;  /* 0x20000005ff287230 */ /* 0x000fe20000004100 */
[----:B------:R-:W-:Y:S01]  /*12300*/  SHF.L.U32 R37, R37, 0x17, RZ ;  /* 0x0000001725257819 */ /* 0x000fe200000006ff */
[----:B------:R-:W-:-:S04]  /*12310*/  FMUL R41, R17, R50 ;  /* 0x0000003211297220 */ /* 0x000fc80000400000 */
[----:B------:R-:W-:Y:S01]  /*12320*/  FFMA R40, R16, R40, R41 ;  /* 0x0000002810287223 */ /* 0x000fe20000000029 */
[----:B---3--:R-:W-:Y:S01]  /*12330*/  FFMA R37, R37, R42, 1 ;  /* 0x3f80000025257423 */ /* 0x008fe2000000002a */
[----:B------:R-:W-:Y:S02]  /*12340*/  HADD2.F32 R42, -RZ, R5.H1_H1 ;  /* 0x30000005ff2a7230 */ /* 0x000fe40000004100 */
[----:B------:R-:W-:Y:S01]  /*12350*/  FMUL R41, R17, R49 ;  /* 0x0000003111297220 */ /* 0x000fe20000400000 */
[----:B-1----:R-:W-:Y:S01]  /*12360*/  FFMA R38, R43, R38, 1 ;  /* 0x3f8000002b267423 */ /* 0x002fe20000000026 */
[----:B------:R-:W-:Y:S02]  /*12370*/  FFMA.SAT R43, -R40, R3, 0.5 ;  /* 0x3f000000282b7423 */ /* 0x000fe40000002103 */
[----:B------:R-:W-:Y:S02]  /*12380*/  FFMA R41, R16, R42, R41 ;  /* 0x0000002a10297223 */ /* 0x000fe40000000029 */
[----:B------:R-:W-:-:S02]  /*12390*/  FFMA.RM R42, R43, R2, 12582913 ;  /* 0x4b4000012b2a7423 */ /* 0x000fc40000004002 */
[----:B------:R-:W-:Y:S01]  /*123a0*/  FFMA.SAT R49, -R41, R3, 0.5 ;  /* 0x3f00000029317423 */ /* 0x000fe20000002103 */
[----:B------:R-:W-:Y:S01]  /*123b0*/  SHF.L.U32 R35, R35, 0x17, RZ ;  /* 0x0000001723237819 */ /* 0x000fe200000006ff */
[----:B------:R-:W-:Y:S01]  /*123c0*/  FADD R43, R42, -12583039 ;  /* 0xcb40007f2a2b7421 */ /* 0x000fe20000000000 */
[----:B------:R-:W-:-:S03]  /*123d0*/  SHF.L.U32 R46, R34, 0x17, RZ ;  /* 0x00000017222e7819 */ /* 0x000fc600000006ff */
[----:B------:R-:W-:Y:S01]  /*123e0*/  FFMA R47, -R40, 1.4426950216293334961, -R43 ;  /* 0x3fb8aa3b282f7823 */ /* 0x000fe2000000092b */
[----:B------:R-:W-:Y:S01]  /*123f0*/  FFMA.RM R43, R49, R2, 12582913 ;  /* 0x4b400001312b7423 */ /* 0x000fe20000004002 */
[----:B------:R-:W-:Y:S01]  /*12400*/  FFMA R34, R35, R44, 1 ;  /* 0x3f80000023227423 */ /* 0x000fe2000000002c */
[----:B------:R-:W-:Y:S02]  /*12410*/  FFMA R35, R46, R45, 1 ;  /* 0x3f8000002e237423 */ /* 0x000fe4000000002d */
[----:B------:R-:W-:Y:S01]  /*12420*/  FADD R46, R43, -12583039 ;  /* 0xcb40007f2b2e7421 */ /* 0x000fe20000000000 */
[----:B------:R-:W-:Y:S01]  /*12430*/  FMUL R45, R17, R48 ;  /* 0x00000030112d7220 */ /* 0x000fe20000400000 */
[----:B------:R-:W-:Y:S02]  /*12440*/  HADD2.F32 R44, -RZ, R6.H0_H0 ;  /* 0x20000006ff2c7230 */ /* 0x000fe40000004100 */
[----:B------:R-:W-:Y:S01]  /*12450*/  FFMA R48, -R41, 1.4426950216293334961, -R46 ;  /* 0x3fb8aa3b29307823 */ /* 0x000fe2000000092e */
[----:B------:R-:W-:-:S03]  /*12460*/  FFMA R47, -R40, 1.925963033500011079e-08, R47 ;  /* 0x32a57060282f7823 */ /* 0x000fc6000000012f */
[----:B------:R-:W-:Y:S01]  /*12470*/  FFMA R48, -R41, 1.925963033500011079e-08, R48 ;  /* 0x32a5706029307823 */ /* 0x000fe20000000130 */
[----:B------:R-:W-:Y:S02]  /*12480*/  FFMA R44, R16, R44, R45 ;  /* 0x0000002c102c7223 */ /* 0x000fe4000000002d */
[----:B------:R-:W1:Y:S02]  /*12490*/  MUFU.EX2 R47, R47 ;  /* 0x0000002f002f7308 */ /* 0x000e640000000800 */
[----:B------:R-:W-:-:S06]  /*124a0*/  FFMA.SAT R45, -R44, R3, 0.5 ;  /* 0x3f0000002c2d7423 */ /* 0x000fcc0000002103 */
[----:B------:R-:W2:Y:S01]  /*124b0*/  MUFU.EX2 R48, R48 ;  /* 0x0000003000307308 */ /* 0x000ea20000000800 */
[----:B------:R-:W-:Y:S01]  /*124c0*/  FFMA.RM R46, R45, R2, 12582913 ;  /* 0x4b4000012d2e7423 */ /* 0x000fe20000004002 */
[----:B------:R-:W-:-:S03]  /*124d0*/  SHF.L.U32 R42, R42, 0x17, RZ ;  /* 0x000000172a2a7819 */ /* 0x000fc600000006ff */
[----:B------:R-:W-:Y:S01]  /*124e0*/  FADD R45, R46, -12583039 ;  /* 0xcb40007f2e2d7421 */ /* 0x000fe20000000000 */
[----:B------:R-:W-:-:S03]  /*124f0*/  SHF.L.U32 R49, R43, 0x17, RZ ;  /* 0x000000172b317819 */ /* 0x000fc600000006ff */
[----:B------:R-:W-:Y:S01]  /*12500*/  FFMA R45, -R44, 1.4426950216293334961, -R45 ;  /* 0x3fb8aa3b2c2d7823 */ /* 0x000fe2000000092d */
[----:B-1----:R-:W-:Y:S01]  /*12510*/  FFMA R43, R42, R47, 1 ;  /* 0x3f8000002a2b7423 */ /* 0x002fe2000000002f */
[C---:B------:R-:W-:Y:S01]  /*12520*/  FMUL R47, R17.reuse, R52 ;  /* 0x00000034112f7220 */ /* 0x040fe20000400000 */
[----:B------:R-:W-:Y:S01]  /*12530*/  SHF.L.U32 R52, R46, 0x17, RZ ;  /* 0x000000172e347819 */ /* 0x000fe200000006ff */
[----:B------:R-:W-:Y:S01]  /*12540*/  FFMA R50, -R44, 1.925963033500011079e-08, R45 ;  /* 0x32a570602c327823 */ /* 0x000fe2000000012d */
[----:B------:R-:W-:Y:S02]  /*12550*/  HADD2.F32 R46, -RZ, R6.H1_H1 ;  /* 0x30000006ff2e7230 */ /* 0x000fe40000004100 */
[----:B------:R-:W-:Y:S01]  /*12560*/  FMUL R51, R17, R51 ;  /* 0x0000003311337220 */ /* 0x000fe20000400000 */
[----:B--2---:R-:W-:Y:S01]  /*12570*/  FFMA R42, R49, R48, 1 ;  /* 0x3f800000312a7423 */ /* 0x004fe20000000030 */
[----:B------:R-:W-:Y:S01]  /*12580*/  HADD2.F32 R48, -RZ, R7.H0_H0 ;  /* 0x20000007ff307230 */ /* 0x000fe20000004100 */
[----:B------:R1:W2:Y:S01]  /*12590*/  MUFU.EX2 R45, R50 ;  /* 0x00000032002d7308 */ /* 0x0002a20000000800 */
[----:B------:R-:W-:Y:S01]  /*125a0*/  FMUL R49, R17, R53 ;  /* 0x0000003511317220 */ /* 0x000fe20000400000 */
[----:B------:R-:W-:-:S02]  /*125b0*/  FFMA R46, R16, R46, R47 ;  /* 0x0000002e102e7223 */ /* 0x000fc4000000002f */
[----:B------:R-:W-:Y:S01]  /*125c0*/  FFMA R51, R16, R48, R51 ;  /* 0x0000003010337223 */ /* 0x000fe20000000033 */
[----:B-1----:R-:W-:Y:S02]  /*125d0*/  HADD2.F32 R50, -RZ, R7.H1_H1 ;  /* 0x30000007ff327230 */ /* 0x002fe40000004100 */
[-C--:B------:R-:W-:Y:S01]  /*125e0*/  FFMA.SAT R47, -R46, R3.reuse, 0.5 ;  /* 0x3f0000002e2f7423 */ /* 0x080fe20000002103 */
[----:B------:R-:W-:Y:S02]  /*125f0*/  FFMA.SAT R53, -R51, R3, 0.5 ;  /* 0x3f00000033357423 */ /* 0x000fe40000002103 */
[----:B------:R-:W-:Y:S01]  /*12600*/  FFMA R50, R16, R50, R49 ;  /* 0x0000003210327223 */ /* 0x000fe20000000031 */
[----:B------:R-:W-:-:S03]  /*12610*/  FFMA.RM R47, R47, R2, 12582913 ;  /* 0x4b4000012f2f7423 */ /* 0x000fc60000004002 */
[----:B------:R-:W-:Y:S01]  /*12620*/  FFMA.SAT R55, -R50, R3, 0.5 ;  /* 0x3f00000032377423 */ /* 0x000fe20000002103 */
[----:B------:R-:W-:Y:S01]  /*12630*/  FFMA.RM R3, R53, R2, 12582913 ;  /* 0x4b40000135037423 */ /* 0x000fe20000004002 */
[----:B------:R-:W-:-:S03]  /*12640*/  FADD R49, R47, -12583039 ;  /* 0xcb40007f2f317421 */ /* 0x000fc60000000000 */
[----:B------:R-:W-:Y:S01]  /*12650*/  FADD R48, R3, -12583039 ;  /* 0xcb40007f03307421 */ /* 0x000fe20000000000 */
[----:B------:R-:W-:-:S03]  /*12660*/  FFMA R49, -R46, 1.4426950216293334961, -R49 ;  /* 0x3fb8aa3b2e317823 */ /* 0x000fc60000000931 */
[C---:B------:R-:W-:Y:S01]  /*12670*/  FFMA R48, -R51.reuse, 1.4426950216293334961, -R48 ;  /* 0x3fb8aa3b33307823 */ /* 0x040fe20000000930 */
[----:B--2---:R-:W-:Y:S01]  /*12680*/  FFMA R45, R52, R45, 1 ;  /* 0x3f800000342d7423 */ /* 0x004fe2000000002d */
[----:B------:R-:W-:Y:S02]  /*12690*/  FFMA R52, -R46, 1.925963033500011079e-08, R49 ;  /* 0x32a570602e347823 */ /* 0x000fe40000000131 */
[----:B------:R-:W-:Y:S02]  /*126a0*/  FFMA R53, -R51, 1.925963033500011079e-08, R48 ;  /* 0x32a5706033357823 */ /* 0x000fe40000000130 */
[----:B------:R-:W1:Y:S01]  /*126b0*/  MUFU.EX2 R49, R52 ;  /* 0x0000003400317308 */ /* 0x000e620000000800 */
[----:B------:R-:W-:-:S07]  /*126c0*/  FFMA.RM R2, R55, R2, 12582913 ;  /* 0x4b40000137027423 */ /* 0x000fce0000004002 */
[----:B------:R-:W2:Y:S01]  /*126d0*/  MUFU.EX2 R48, R53 ;  /* 0x0000003500307308 */ /* 0x000ea20000000800 */
[----:B------:R-:W-:Y:S01]  /*126e0*/  SHF.L.U32 R54, R47, 0x17, RZ ;  /* 0x000000172f367819 */ /* 0x000fe200000006ff */
[----:B------:R-:W-:Y:S01]  /*126f0*/  FADD R47, R2, -12583039 ;  /* 0xcb40007f022f7421 */ /* 0x000fe20000000000 */
[----:B------:R-:W-:-:S03]  /*12700*/  SHF.L.U32 R3, R3, 0x17, RZ ;  /* 0x0000001703037819 */ /* 0x000fc600000006ff */
[----:B------:R-:W-:Y:S01]  /*12710*/  FFMA R47, -R50, 1.4426950216293334961, -R47 ;  /* 0x3fb8aa3b322f7823 */ /* 0x000fe2000000092f */
[----:B-1----:R-:W-:-:S03]  /*12720*/  FFMA R49, R54, R49, 1 ;  /* 0x3f80000036317423 */ /* 0x002fc60000000031 */
[----:B------:R-:W-:Y:S01]  /*12730*/  FFMA R54, -R50, 1.925963033500011079e-08, R47 ;  /* 0x32a5706032367823 */ /* 0x000fe2000000012f */
[----:B--2---:R-:W-:Y:S01]  /*12740*/  FFMA R48, R3, R48, 1 ;  /* 0x3f80000003307423 */ /* 0x004fe20000000030 */
[----:B------:R-:W-:-:S04]  /*12750*/  IADD3 R3, R0, 0x1800000, RZ ;  /* 0x0180000000037810 */ /* 0x000fc80007ffe0ff */
[----:B------:R-:W1:Y:S01]  /*12760*/  MUFU.EX2 R54, R54 ;  /* 0x0000003600367308 */ /* 0x000e620000000800 */
[----:B------:R-:W-:-:S04]  /*12770*/  LOP3.LUT R3, R3, 0x7f800000, RZ, 0xc0, !PT ;  /* 0x7f80000003037812 */ /* 0x000fc800078ec0ff */
[----:B------:R-:W-:Y:S02]  /*12780*/  ISETP.GT.U32.AND P2, PT, R3, 0x1ffffff, PT ;  /* 0x01ffffff0300780c */ /* 0x000fe40003f44070 */
[----:B------:R-:W-:Y:S01]  /*12790*/  SHF.L.U32 R47, R2, 0x17, RZ ;  /* 0x00000017022f7819 */ /* 0x000fe200000006ff */
[----:B------:R-:W-:Y:S04]  /*127a0*/  BSSY B1, `(.L_x_283) ;  /* 0x000000b000017945 */ /* 0x000fe80003800000 */
[----:B-1----:R-:W-:-:S06]  /*127b0*/  FFMA R47, R47, R54, 1 ;  /* 0x3f8000002f2f7423 */ /* 0x002fcc0000000036 */
[----:B------:R-:W-:Y:S05]  /*127c0*/  @P2 BRA `(.L_x_284) ;  /* 0x0000000000102947 */ /* 0x000fea0003800000 */
[----:B------:R-:W-:-:S07]  /*127d0*/  MOV R2, 0x127f0 ;  /* 0x000127f000027802 */ /* 0x000fce0000000f00 */
[----:B------:R-:W-:Y:S05]  /*127e0*/  CALL.REL.NOINC `($__internal_0_$__cuda_sm20_rcp_rn_f32_slowpath) ;  /* 0x000001c000a07944 */ /* 0x000fea0003c00000 */
[----:B------:R-:W-:Y:S01]  /*127f0*/  MOV R52, R0 ;  /* 0x0000000000347202 */ /* 0x000fe20000000f00 */
[----:B------:R-:W-:Y:S06]  /*12800*/  BRA `(.L_x_285) ;  /* 0x0000000000107947 */ /* 0x000fec0003800000 */
.L_x_284:
[----:B------:R-:W1:Y:S02]  /*12810*/  MUFU.RCP R3, R0 ;  /* 0x0000000000037308 */ /* 0x000e640000001000 */
[----:B-1----:R-:W-:-:S04]  /*12820*/  FFMA R2, R0, R3, -1 ;  /* 0xbf80000000027423 */ /* 0x002fc80000000003 */
[----:B------:R-:W-:-:S04]  /*12830*/  FADD.FTZ R2, -R2, -RZ ;  /* 0x800000ff02027221 */ /* 0x000fc80000010100 */
[----:B------:R-:W-:-:S07]  /*12840*/  FFMA R52, R3, R2, R3 ;  /* 0x0000000203347223 */ /* 0x000fce0000000003 */
.L_x_285:
[----:B------:R-:W-:Y:S05]  /*12850*/  BSYNC B1 ;  /* 0x0000000000017941 */ /* 0x000fea0003800000 */
.L_x_283:
        /* <DEDUP_REMOVED lines=10> */
.L_x_287:
[----:B------:R-:W1:Y:S02]  /*12900*/  MUFU.RCP R0, R25 ;  /* 0x0000001900007308 */ /* 0x000e640000001000 */
[----:B-1----:R-:W-:-:S04]  /*12910*/  FFMA R2, R25, R0, -1 ;  /* 0xbf80000019027423 */ /* 0x002fc80000000000 */
[----:B------:R-:W-:-:S04]  /*12920*/  FADD.FTZ R3, -R2, -RZ ;  /* 0x800000ff02037221 */ /* 0x000fc80000010100 */
[----:B------:R-:W-:-:S07]  /*12930*/  FFMA R25, R0, R3, R0 ;  /* 0x0000000300197223 */ /* 0x000fce0000000000 */
.L_x_288:
[----:B------:R-:W-:Y:S05]  /*12940*/  BSYNC B1 ;  /* 0x0000000000017941 */ /* 0x000fea0003800000 */
.L_x_286:
        /* <DEDUP_REMOVED lines=10> */
.L_x_290:
[----:B------:R-:W1:Y:S02]  /*129f0*/  MUFU.RCP R3, R24 ;  /* 0x0000001800037308 */ /* 0x000e640000001000 */
[----:B-1----:R-:W-:-:S04]  /*12a00*/  FFMA R0, R24, R3, -1 ;  /* 0xbf80000018007423 */ /* 0x002fc80000000003 */
[----:B------:R-:W-:-:S04]  /*12a10*/  FADD.FTZ R0, -R0, -RZ ;  /* 0x800000ff00007221 */ /* 0x000fc80000010100 */
[----:B------:R-:W-:-:S07]  /*12a20*/  FFMA R24, R3, R0, R3 ;  /* 0x0000000003187223 */ /* 0x000fce0000000003 */
.L_x_291:
[----:B------:R-:W-:Y:S05]  /*12a30*/  BSYNC B1 ;  /* 0x0000000000017941 */ /* 0x000fea0003800000 */
.L_x_289:
        /* <DEDUP_REMOVED lines=10> */
.L_x_293:
[----:B------:R-:W1:Y:S02]  /*12ae0*/  MUFU.RCP R0, R23 ;  /* 0x0000001700007308 */ /* 0x000e640000001000 */
[----:B-1----:R-:W-:-:S04]  /*12af0*/  FFMA R2, R23, R0, -1 ;  /* 0xbf80000017027423 */ /* 0x002fc80000000000 */
[----:B------:R-:W-:-:S04]  /*12b00*/  FADD.FTZ R3, -R2, -RZ ;  /* 0x800000ff02037221 */ /* 0x000fc80000010100 */
[----:B------:R-:W-:-:S07]  /*12b10*/  FFMA R23, R0, R3, R0 ;  /* 0x0000000300177223 */ /* 0x000fce0000000000 */
.L_x_294:
[----:B------:R-:W-:Y:S05]  /*12b20*/  BSYNC B1 ;  /* 0x0000000000017941 */ /* 0x000fea0003800000 */
.L_x_292:
        /* <DEDUP_REMOVED lines=10> */
.L_x_296:
[----:B------:R-:W1:Y:S02]  /*12bd0*/  MUFU.RCP R3, R34 ;  /* 0x0000002200037308 */ /* 0x000e640000001000 */
[----:B-1----:R-:W-:-:S04]  /*12be0*/  FFMA R0, R34, R3, -1 ;  /* 0xbf80000022007423 */ /* 0x002fc80000000003 */
[----:B------:R-:W-:-:S04]  /*12bf0*/  FADD.FTZ R0, -R0, -RZ ;  /* 0x800000ff00007221 */ /* 0x000fc80000010100 */
[----:B------:R-:W-:-:S07]  /*12c00*/  FFMA R34, R3, R0, R3 ;  /* 0x0000000003227223 */ /* 0x000fce0000000003 */
.L_x_297:
[----:B------:R-:W-:Y:S05]  /*12c10*/  BSYNC B1 ;  /* 0x0000000000017941 */ /* 0x000fea0003800000 */
.L_x_295:
        /* <DEDUP_REMOVED lines=10> */
.L_x_299:
[----:B------:R-:W1:Y:S02]  /*12cc0*/  MUFU.RCP R0, R35 ;  /* 0x0000002300007308 */ /* 0x000e640000001000 */
[----:B-1----:R-:W-:-:S04]  /*12cd0*/  FFMA R2, R35, R0, -1 ;  /* 0xbf80000023027423 */ /* 0x002fc80000000000 */
[----:B------:R-:W-:-:S04]  /*12ce0*/  FADD.FTZ R3, -R2, -RZ ;  /* 0x800000ff02037221 */ /* 0x000fc80000010100 */
[----:B------:R-:W-:-:S07]  /*12cf0*/  FFMA R35, R0, R3, R0 ;  /* 0x0000000300237223 */ /* 0x000fce0000000000 */
.L_x_300:
[----:B------:R-:W-:Y:S05]  /*12d00*/  BSYNC B1 ;  /* 0x0000000000017941 */ /* 0x000fea0003800000 */
.L_x_298:
        /* <DEDUP_REMOVED lines=10> */
.L_x_302:
[----:B------:R-:W1:Y:S02]  /*12db0*/  MUFU.RCP R3, R36 ;  /* 0x0000002400037308 */ /* 0x000e640000001000 */
[----:B-1----:R-:W-:-:S04]  /*12dc0*/  FFMA R0, R36, R3, -1 ;  /* 0xbf80000024007423 */ /* 0x002fc80000000003 */
[----:B------:R-:W-:-:S04]  /*12dd0*/  FADD.FTZ R0, -R0, -RZ ;  /* 0x800000ff00007221 */ /* 0x000fc80000010100 */
[----:B------:R-:W-:-:S07]  /*12de0*/  FFMA R36, R3, R0, R3 ;  /* 0x0000000003247223 */ /* 0x000fce0000000003 */
.L_x_303:
[----:B------:R-:W-:Y:S05]  /*12df0*/  BSYNC B1 ;  /* 0x0000000000017941 */ /* 0x000fea0003800000 */
.L_x_301:
        /* <DEDUP_REMOVED lines=10> */
.L_x_305:
[----:B------:R-:W1:Y:S02]  /*12ea0*/  MUFU.RCP R0, R37 ;  /* 0x0000002500007308 */ /* 0x000e640000001000 */
[----:B-1----:R-:W-:-:S04]  /*12eb0*/  FFMA R2, R37, R0, -1 ;  /* 0xbf80000025027423 */ /* 0x002fc80000000000 */
[----:B------:R-:W-:-:S04]  /*12ec0*/  FADD.FTZ R3, -R2, -RZ ;  /* 0x800000ff02037221 */ /* 0x000fc80000010100 */
[----:B------:R-:W-:-:S07]  /*12ed0*/  FFMA R37, R0, R3, R0 ;  /* 0x0000000300257223 */ /* 0x000fce0000000000 */
.L_x_306:
[----:B------:R-:W-:Y:S05]  /*12ee0*/  BSYNC B1 ;  /* 0x0000000000017941 */ /* 0x000fea0003800000 */
.L_x_304:
        /* <DEDUP_REMOVED lines=10> */
.L_x_308:
[----:B------:R-:W1:Y:S02]  /*12f90*/  MUFU.RCP R3, R38 ;  /* 0x0000002600037308 */ /* 0x000e640000001000 */
[----:B-1----:R-:W-:-:S04]  /*12fa0*/  FFMA R0, R38, R3, -1 ;  /* 0xbf80000026007423 */ /* 0x002fc80000000003 */
[----:B------:R-:W-:-:S04]  /*12fb0*/  FADD.FTZ R0, -R0, -RZ ;  /* 0x800000ff00007221 */ /* 0x000fc80000010100 */
[----:B------:R-:W-:-:S07]  /*12fc0*/  FFMA R38, R3, R0, R3 ;  /* 0x0000000003267223 */ /* 0x000fce0000000003 */
.L_x_309:
[----:B------:R-:W-:Y:S05]  /*12fd0*/  BSYNC B1 ;  /* 0x0000000000017941 */ /* 0x000fea0003800000 */
.L_x_307:
        /* <DEDUP_REMOVED lines=10> */
.L_x_311:
[----:B------:R-:W1:Y:S02]  /*13080*/  MUFU.RCP R0, R39 ;  /* 0x0000002700007308 */ /* 0x000e640000001000 */
[----:B-1----:R-:W-:-:S04]  /*13090*/  FFMA R2, R39, R0, -1 ;  /* 0xbf80000027027423 */ /* 0x002fc80000000000 */
[----:B------:R-:W-:-:S04]  /*130a0*/  FADD.FTZ R3, -R2, -RZ ;  /* 0x800000ff02037221 */ /* 0x000fc80000010100 */
[----:B------:R-:W-:-:S07]  /*130b0*/  FFMA R39, R0, R3, R0 ;  /* 0x0000000300277223 */ /* 0x000fce0000000000 */
.L_x_312:
[----:B------:R-:W-:Y:S05]  /*130c0*/  BSYNC B1 ;  /* 0x0000000000017941 */ /* 0x000fea0003800000 */
.L_x_310:
        /* <DEDUP_REMOVED lines=10> */
.L_x_314:
[----:B------:R-:W1:Y:S02]  /*13170*/  MUFU.RCP R0, R43 ;  /* 0x0000002b00007308 */ /* 0x000e640000001000 */
[----:B-1----:R-:W-:-:S04]  /*13180*/  FFMA R2, R43, R0, -1 ;  /* 0xbf8000002b027423 */ /* 0x002fc80000000000 */
[----:B------:R-:W-:-:S04]  /*13190*/  FADD.FTZ R3, -R2, -RZ ;  /* 0x800000ff02037221 */ /* 0x000fc80000010100 */
[----:B------:R-:W-:-:S07]  /*131a0*/  FFMA R43, R0, R3, R0 ;  /* 0x00000003002b7223 */ /* 0x000fce0000000000 */
.L_x_315:
[----:B------:R-:W-:Y:S05]  /*131b0*/  BSYNC B1 ;  /* 0x0000000000017941 */ /* 0x000fea0003800000 */
.L_x_313:
        /* <DEDUP_REMOVED lines=10> */
.L_x_317:
[----:B------:R-:W1:Y:S02]  /*13260*/  MUFU.RCP R3, R42 ;  /* 0x0000002a00037308 */ /* 0x000e640000001000 */
[----:B-1----:R-:W-:-:S04]  /*13270*/  FFMA R0, R42, R3, -1 ;  /* 0xbf8000002a007423 */ /* 0x002fc80000000003 */
[----:B------:R-:W-:-:S04]  /*13280*/  FADD.FTZ R0, -R0, -RZ ;  /* 0x800000ff00007221 */ /* 0x000fc80000010100 */
[----:B------:R-:W-:-:S07]  /*13290*/  FFMA R42, R3, R0, R3 ;  /* 0x00000000032a7223 */ /* 0x000fce0000000003 */
.L_x_318:
[----:B------:R-:W-:Y:S05]  /*132a0*/  BSYNC B1 ;  /* 0x0000000000017941 */ /* 0x000fea0003800000 */
.L_x_316:
        /* <DEDUP_REMOVED lines=10> */
.L_x_320:
[----:B------:R-:W1:Y:S02]  /*13350*/  MUFU.RCP R0, R45 ;  /* 0x0000002d00007308 */ /* 0x000e640000001000 */
[----:B-1----:R-:W-:-:S04]  /*13360*/  FFMA R2, R45, R0, -1 ;  /* 0xbf8000002d027423 */ /* 0x002fc80000000000 */
[----:B------:R-:W-:-:S04]  /*13370*/  FADD.FTZ R3, -R2, -RZ ;  /* 0x800000ff02037221 */ /* 0x000fc80000010100 */
[----:B------:R-:W-:-:S07]  /*13380*/  FFMA R45, R0, R3, R0 ;  /* 0x00000003002d7223 */ /* 0x000fce0000000000 */
.L_x_321:
[----:B------:R-:W-:Y:S05]  /*13390*/  BSYNC B1 ;  /* 0x0000000000017941 */ /* 0x000fea0003800000 */
.L_x_319:
        /* <DEDUP_REMOVED lines=10> */
.L_x_323:
[----:B------:R-:W1:Y:S02]  /*13440*/  MUFU.RCP R0, R49 ;  /* 0x0000003100007308 */ /* 0x000e640000001000 */
[----:B-1----:R-:W-:-:S04]  /*13450*/  FFMA R2, R49, R0, -1 ;  /* 0xbf80000031027423 */ /* 0x002fc80000000000 */
[----:B------:R-:W-:-:S04]  /*13460*/  FADD.FTZ R3, -R2, -RZ ;  /* 0x800000ff02037221 */ /* 0x000fc80000010100 */
[----:B------:R-:W-:-:S07]  /*13470*/  FFMA R49, R0, R3, R0 ;  /* 0x0000000300317223 */ /* 0x000fce0000000000 */
.L_x_324:
[----:B------:R-:W-:Y:S05]  /*13480*/  BSYNC B1 ;  /* 0x0000000000017941 */ /* 0x000fea0003800000 */
.L_x_322:
        /* <DEDUP_REMOVED lines=10> */
.L_x_326:
[----:B------:R-:W1:Y:S02]  /*13530*/  MUFU.RCP R3, R48 ;  /* 0x0000003000037308 */ /* 0x000e640000001000 */
[----:B-1----:R-:W-:-:S04]  /*13540*/  FFMA R0, R48, R3, -1 ;  /* 0xbf80000030007423 */ /* 0x002fc80000000003 */
[----:B------:R-:W-:-:S04]  /*13550*/  FADD.FTZ R0, -R0, -RZ ;  /* 0x800000ff00007221 */ /* 0x000fc80000010100 */
[----:B------:R-:W-:-:S07]  /*13560*/  FFMA R48, R3, R0, R3 ;  /* 0x0000000003307223 */ /* 0x000fce0000000003 */
.L_x_327:
[----:B------:R-:W-:Y:S05]  /*13570*/  BSYNC B1 ;  /* 0x0000000000017941 */ /* 0x000fea0003800000 */
.L_x_325:
        /* <DEDUP_REMOVED lines=9> */
.L_x_329:
[----:B------:R-:W1:Y:S02]  /*13610*/  MUFU.RCP R0, R47 ;  /* 0x0000002f00007308 */ /* 0x000e640000001000 */
[----:B-1----:R-:W-:-:S04]  /*13620*/  FFMA R2, R47, R0, -1 ;  /* 0xbf8000002f027423 */ /* 0x002fc80000000000 */
[----:B------:R-:W-:-:S04]  /*13630*/  FADD.FTZ R3, -R2, -RZ ;  /* 0x800000ff02037221 */ /* 0x000fc80000010100 */
[----:B------:R-:W-:-:S07]  /*13640*/  FFMA R0, R0, R3, R0 ;  /* 0x0000000300007223 */ /* 0x000fce0000000000 */
.L_x_330:
[----:B------:R-:W-:Y:S05]  /*13650*/  BSYNC B1 ;  /* 0x0000000000017941 */ /* 0x000fea0003800000 */
.L_x_328:
        /* <DEDUP_REMOVED lines=26> */
[----:B------:R-:W-:-:S05]  /*13800*/  F2FP.F16.F32.PACK_AB R27, R0, R27 ;  /* 0x0000001b001b723e */ /* 0x000fca00000000ff */
[----:B------:R1:W-:Y:S01]  /*13810*/  STSM.16.M88.4 [R169], R24 ;  /* 0x00000018a9007844 */ /* 0x0003e20000000200 */
        /* <DEDUP_REMOVED lines=17> */
.L_x_332:
[----:B------:R-:W-:Y:S05]  /*13930*/  BSYNC B0 ;  /* 0x0000000000007941 */ /* 0x000fea0003800000 */
.L_x_331:
[----:B------:R-:W-:Y:S06]  /*13940*/  BAR.SYNC.DEFER_BLOCKING 0x1, 0x100 ;  /* 0x0044000000007b1d */ /* 0x000fec0000010000 */
[----:B------:R-:W-:Y:S04]  /*13950*/  BSSY B0, `(.L_x_333) ;  /* 0x000000a000007945 */ /* 0x000fe80003800000 */
[----:B------:R-:W-:Y:S05]  /*13960*/  @P0 BRA `(.L_x_334) ;  /* 0x0000000000200947 */ /* 0x000fea0003800000 */
[----:B------:R-:W-:-:S06]  /*13970*/  UISETP.NE.AND UP0, UPT, UR43, 0x3, UPT ;  /* 0x000000032b00788c */ /* 0x000fcc000bf05270 */
[----:B------:R-:W-:-:S13]  /*13980*/  PLOP3.LUT P2, PT, PT, PT, UP0, 0x80, 0x0 ;  /* 0x000000000000781c */ /* 0x000fda0003f4f008 */
[----:B------:R-:W-:Y:S05]  /*13990*/  @!P2 BRA `(.L_x_335) ;  /* 0x000000000004a947 */ /* 0x000fea0003800000 */
[----:B------:R-:W-:Y:S01]  /*139a0*/  BPT.TRAP 0x1 ;  /* 0x000000040000795c */ /* 0x000fe20000300000 */
.L_x_335:
[----:B------:R-:W-:-:S04]  /*139b0*/  ULEA UR4, UR8, UR46, 0x3 ;  /* 0x0000002e08047291 */ /* 0x000fc8000f8e183f */
[----:B------:R-:W-:-:S04]  /*139c0*/  UIADD3 UR4, UR4, 0x50, URZ ;  /* 0x0000005004047890 */ /* 0x000fc8000fffe03f */
[----:B------:R-:W-:-:S09]  /*139d0*/  UPRMT UR4, UR47, 0x654, UR4 ;  /* 0x000006542f047896 */ /* 0x000fd20008000004 */
[----:B------:R-:W-:Y:S03]  /*139e0*/  SYNCS.ARRIVE.TRANS64.RED.A1T0 RZ, [UR4], RZ ;  /* 0x000000ffffff79a7 */ /* 0x000fe60008100404 */
.L_x_334:
[----:B------:R-:W-:Y:S05]  /*139f0*/  BSYNC B0 ;  /* 0x0000000000007941 */ /* 0x000fea0003800000 */
.L_x_333:
        /* <DEDUP_REMOVED lines=9> */
.L_x_338:
[C---:B------:R-:W-:Y:S01]  /*13a90*/  LEA R0, R12.reuse, UR46, 0x3 ;  /* 0x0000002e0c007c11 */ /* 0x040fe2000f8e18ff */
[----:B------:R-:W-:Y:S01]  /*13aa0*/  BSSY B1, `(.L_x_339) ;  /* 0x0000006000017945 */ /* 0x000fe20003800000 */
[----:B------:R-:W-:Y:S02]  /*13ab0*/  SHF.L.U32 R3, R13, 0x1f, RZ ;  /* 0x0000001f0d037819 */ /* 0x000fe400000006ff */
[----:B-1----:R-:W-:Y:S02]  /*13ac0*/  @!P1 LEA R21, R12, R15, 0xd ;  /* 0x0000000f0c159211 */ /* 0x002fe400078e68ff */
[----:B------:R-:W1:Y:S02]  /*13ad0*/  SYNCS.PHASECHK.TRANS64.TRYWAIT P2, [R0+URZ+0x30], R3 ;  /* 0x00003003000075a7 */ /* 0x000e64000804017f */
[----:B------:R-:W-:Y:S01]  /*13ae0*/  @!P1 LEA R2, R18, R21, 0x1 ;  /* 0x0000001512029211 */ /* 0x000fe200078e08ff */
[----:B-1----:R-:W-:Y:S06]  /*13af0*/  @!P2 BRA `(.L_x_340) ;  /* 0x000001a000b0a947 */ /* 0x002fec0003800000 */
.L_x_1127:
[----:B------:R-:W-:Y:S05]  /*13b00*/  BSYNC B1 ;  /* 0x0000000000017941 */ /* 0x000fea0003800000 */
.L_x_339:
[----:B------:R-:W-:Y:S05]  /*13b10*/  @!P1 WARPSYNC.ALL ;  /* 0x0000000000009948 */ /* 0x000fea0003800000 */
[----:B------:R2:W3:Y:S01]  /*13b20*/  @!P1 LDSM.16.M88.4 R8, [R21] ;  /* 0x000000001508983b */ /* 0x0004e20000000200 */
[----:B------:R-:W-:-:S03]  /*13b30*/  IADD3 R12, R12, 0x1, RZ ;  /* 0x000000010c0c7810 */ /* 0x000fc60007ffe0ff */
[----:B------:R2:W4:Y:S01]  /*13b40*/  @!P1 LDSM.16.M88.4 R4, [R2] ;  /* 0x000000000204983b */ /* 0x0005220000000200 */
[----:B------:R-:W-:-:S04]  /*13b50*/  ISETP.NE.AND P2, PT, R12, 0x4, PT ;  /* 0x000000040c00780c */ /* 0x000fc80003f45270 */
[----:B-1----:R-:W-:Y:S02]  /*13b60*/  SEL R0, RZ, 0x1, P2 ;  /* 0x00000001ff007807 */ /* 0x002fe40001000000 */
[----:B------:R-:W-:Y:S02]  /*13b70*/  SEL R12, R12, RZ, P2 ;  /* 0x000000ff0c0c7207 */ /* 0x000fe40001000000 */
[----:B--2---:R-:W-:-:S07]  /*13b80*/  LOP3.LUT R13, R13, R0, RZ, 0x3c, !PT ;  /* 0x000000000d0d7212 */ /* 0x004fce00078e3cff */
.L_x_337:
[----:B------:R-:W-:Y:S05]  /*13b90*/  BSYNC B0 ;  /* 0x0000000000007941 */ /* 0x000fea0003800000 */
.L_x_336:
[----:B---3--:R-:W-:Y:S02]  /*13ba0*/  HADD2.F32 R0, -RZ, R9.H0_H0 ;  /* 0x20000009ff007230 */ /* 0x008fe40000004100 */
[C---:B-1----:R-:W-:Y:S01]  /*13bb0*/  FMUL R23, R17.reuse, R58 ;  /* 0x0000003a11177220 */ /* 0x042fe20000400000 */
[C---:B------:R-:W-:Y:S01]  /*13bc0*/  FMUL R29, R17.reuse, R61 ;  /* 0x0000003d111d7220 */ /* 0x040fe20000400000 */
[----:B----4-:R-:W-:Y:S02]  /*13bd0*/  HADD2.F32 R30, -RZ, R4.H0_H0 ;  /* 0x20000004ff1e7230 */ /* 0x010fe40000004100 */
[C---:B------:R-:W-:Y:S01]  /*13be0*/  FMUL R25, R17.reuse, R64 ;  /* 0x0000004011197220 */ /* 0x040fe20000400000 */
[C---:B------:R-:W-:Y:S01]  /*13bf0*/  FFMA R23, R16.reuse, R0, R23 ;  /* 0x0000000010177223 */ /* 0x040fe20000000017 */
[----:B------:R-:W-:Y:S02]  /*13c00*/  HADD2.F32 R0, -RZ, R10.H1_H1 ;  /* 0x3000000aff007230 */ /* 0x000fe40000004100 */
[----:B------:R-:W-:Y:S01]  /*13c10*/  FMUL R33, R17, R65 ;  /* 0x0000004111217220 */ /* 0x000fe20000400000 */
[----:B------:R-:W-:Y:S01]  /*13c20*/  FFMA R25, R16, R30, R25 ;  /* 0x0000001e10197223 */ /* 0x000fe20000000019 */
[----:B------:R-:W-:-:S02]  /*13c30*/  HADD2.F32 R30, -RZ, R6.H0_H0 ;  /* 0x20000006ff1e7230 */ /* 0x000fc40000004100 */
[C---:B------:R-:W-:Y:S01]  /*13c40*/  FMUL R35, R17.reuse, R68 ;  /* 0x0000004411237220 */ /* 0x040fe20000400000 */
[C---:B------:R-:W-:Y:S01]  /*13c50*/  FFMA R29, R16.reuse, R0, R29 ;  /* 0x00000000101d7223 */ /* 0x040fe2000000001d */
[----:B------:R-:W-:Y:S02]  /*13c60*/  HADD2.F32 R0, -RZ, R4.H1_H1 ;  /* 0x30000004ff007230 */ /* 0x000fe40000004100 */
[C---:B------:R-:W-:Y:S01]  /*13c70*/  FMUL R3, R17.reuse, R56 ;  /* 0x0000003811037220 */ /* 0x040fe20000400000 */
[----:B------:R-:W-:Y:S02]  /*13c80*/  HADD2.F32 R20, -RZ, R8.H0_H0 ;  /* 0x20000008ff147230 */ /* 0x000fe40000004100 */
[----:B------:R-:W-:Y:S01]  /*13c90*/  FMUL R21, R17, R60 ;  /* 0x0000003c11157220 */ /* 0x000fe20000400000 */
[----:B------:R-:W-:Y:S02]  /*13ca0*/  HADD2.F32 R2, -RZ, R10.H0_H0 ;  /* 0x2000000aff027230 */ /* 0x000fe40000004100 */
[C---:B------:R-:W-:Y:S01]  /*13cb0*/  FFMA R33, R16.reuse, R0, R33 ;  /* 0x0000000010217223 */ /* 0x040fe20000000021 */
[----:B------:R-:W-:Y:S01]  /*13cc0*/  FFMA R30, R16, R30, R35 ;  /* 0x0000001e101e7223 */ /* 0x000fe20000000023 */
[----:B------:R-:W-:-:S02]  /*13cd0*/  HADD2.F32 R0, -RZ, R7.H0_H0 ;  /* 0x20000007ff007230 */ /* 0x000fc40000004100 */
[C---:B------:R-:W-:Y:S01]  /*13ce0*/  FMUL R35, R17.reuse, R70 ;  /* 0x0000004611237220 */ /* 0x040fe20000400000 */
[----:B------:R-:W-:Y:S01]  /*13cf0*/  HADD2.F32 R24, -RZ, R8.H1_H1 ;  /* 0x30000008ff187230 */ /* 0x000fe20000004100 */
[----:B------:R-:W-:Y:S01]  /*13d00*/  MOV R50, 0x3bbb989d ;  /* 0x3bbb989d00327802 */ /* 0x000fe20000000f00 */
[C---:B------:R-:W-:Y:S01]  /*13d10*/  FMUL R57, R17.reuse, R57 ;  /* 0x0000003911397220 */ /* 0x040fe20000400000 */
[C---:B------:R-:W-:Y:S01]  /*13d20*/  FFMA R20, R16.reuse, R20, R3 ;  /* 0x0000001410147223 */ /* 0x040fe20000000003 */
[C---:B------:R-:W-:Y:S01]  /*13d30*/  FFMA R21, R16.reuse, R2, R21 ;  /* 0x0000000210157223 */ /* 0x040fe20000000015 */
[----:B------:R-:W-:Y:S02]  /*13d40*/  HADD2.F32 R2, -RZ, R11.H0_H0 ;  /* 0x2000000bff027230 */ /* 0x000fe40000004100 */
[----:B------:R-:W-:Y:S01]  /*13d50*/  FMUL R27, R17, R62 ;  /* 0x0000003e111b7220 */ /* 0x000fe20000400000 */
[C---:B------:R-:W-:Y:S01]  /*13d60*/  FFMA R35, R16.reuse, R0, R35 ;  /* 0x0000000010237223 */ /* 0x040fe20000000023 */
[----:B------:R-:W-:Y:S01]  /*13d70*/  MOV R43, 0x437c0000 ;  /* 0x437c0000002b7802 */ /* 0x000fe20000000f00 */
[----:B------:R-:W-:Y:S01]  /*13d80*/  FFMA R24, R16, R24, R57 ;  /* 0x0000001810187223 */ /* 0x000fe20000000039 */
[----:B------:R-:W-:Y:S01]  /*13d90*/  FFMA.SAT R0, -R20, R50, 0.5 ;  /* 0x3f00000014007423 */ /* 0x000fe20000002132 */
[----:B------:R-:W-:-:S02]  /*13da0*/  HADD2.F32 R32, -RZ, R5.H0_H0 ;  /* 0x20000005ff207230 */ /* 0x000fc40000004100 */
[----:B------:R-:W-:Y:S01]  /*13db0*/  FFMA R27, R16, R2, R27 ;  /* 0x00000002101b7223 */ /* 0x000fe2000000001b */
[C---:B------:R-:W-:Y:S01]  /*13dc0*/  FMUL R3, R17.reuse, R66 ;  /* 0x0000004211037220 */ /* 0x040fe20000400000 */
[----:B------:R-:W-:Y:S02]  /*13dd0*/  HADD2.F32 R22, -RZ, R9.H1_H1 ;  /* 0x30000009ff167230 */ /* 0x000fe40000004100 */
[----:B------:R-:W-:Y:S01]  /*13de0*/  FFMA.SAT R46, -R24, R50, 0.5 ;  /* 0x3f000000182e7423 */ /* 0x000fe20000002132 */
[----:B------:R-:W-:Y:S02]  /*13df0*/  HADD2.F32 R26, -RZ, R11.H1_H1 ;  /* 0x3000000bff1a7230 */ /* 0x000fe40000004100 */
[----:B------:R-:W-:Y:S01]  /*13e00*/  FFMA.RM R49, R0, R43, 12582913 ;  /* 0x4b40000100317423 */ /* 0x000fe2000000402b */
[----:B------:R-:W-:Y:S02]  /*13e10*/  HADD2.F32 R2, -RZ, R5.H1_H1 ;  /* 0x30000005ff027230 */ /* 0x000fe40000004100 */
[----:B------:R-:W-:Y:S01]  /*13e20*/  FMUL R59, R17, R59 ;  /* 0x0000003b113b7220 */ /* 0x000fe20000400000 */
[----:B------:R-:W-:-:S02]  /*13e30*/  HADD2.F32 R36, -RZ, R6.H1_H1 ;  /* 0x30000006ff247230 */ /* 0x000fc40000004100 */
[C---:B------:R-:W-:Y:S01]  /*13e40*/  FMUL R63, R17.reuse, R63 ;  /* 0x0000003f113f7220 */ /* 0x040fe20000400000 */
[C---:B------:R-:W-:Y:S01]  /*13e50*/  FMUL R31, R17.reuse, R67 ;  /* 0x00000043111f7220 */ /* 0x040fe20000400000 */
[C---:B------:R-:W-:Y:S01]  /*13e60*/  FMUL R69, R17.reuse, R69 ;  /* 0x0000004511457220 */ /* 0x040fe20000400000 */
[----:B------:R-:W-:Y:S02]  /*13e70*/  HADD2.F32 R34, -RZ, R7.H1_H1 ;  /* 0x30000007ff227230 */ /* 0x000fe40000004100 */
[----:B------:R-:W-:Y:S01]  /*13e80*/  FMUL R71, R17, R71 ;  /* 0x0000004711477220 */ /* 0x000fe20000400000 */
[----:B------:R-:W-:Y:S01]  /*13e90*/  FFMA R32, R16, R32, R3 ;  /* 0x0000002010207223 */ /* 0x000fe20000000003 */
[-C--:B------:R-:W-:Y:S01]  /*13ea0*/  FFMA.RM R46, R46, R43.reuse, 12582913 ;  /* 0x4b4000012e2e7423 */ /* 0x080fe2000000402b */
[----:B------:R-:W-:Y:S01]  /*13eb0*/  FADD R3, R49, -12583039 ;  /* 0xcb40007f31037421 */ /* 0x000fe20000000000 */
[C---:B------:R-:W-:Y:S01]  /*13ec0*/  FFMA R22, R16.reuse, R22, R59 ;  /* 0x0000001610167223 */ /* 0x040fe2000000003b */
[C---:B------:R-:W-:Y:S01]  /*13ed0*/  FFMA R26, R16.reuse, R26, R63 ;  /* 0x0000001a101a7223 */ /* 0x040fe2000000003f */
[C---:B------:R-:W-:Y:S01]  /*13ee0*/  FFMA R31, R16.reuse, R2, R31 ;  /* 0x00000002101f7223 */ /* 0x040fe2000000001f */
[C---:B------:R-:W-:Y:S01]  /*13ef0*/  FFMA R36, R16.reuse, R36, R69 ;  /* 0x0000002410247223 */ /* 0x040fe20000000045 */
[----:B------:R-:W-:Y:S01]  /*13f00*/  FFMA R34, R16, R34, R71 ;  /* 0x0000002210227223 */ /* 0x000fe20000000047 */
[-C--:B------:R-:W-:Y:S01]  /*13f10*/  FFMA.SAT R2, -R23, R50.reuse, 0.5 ;  /* 0x3f00000017027423 */ /* 0x080fe20000002132 */
[-C--:B------:R-:W-:Y:S01]  /*13f20*/  FFMA.SAT R38, -R21, R50.reuse, 0.5 ;  /* 0x3f00000015267423 */ /* 0x080fe20000002132 */
[----:B------:R-:W-:Y:S01]  /*13f30*/  FFMA R3, -R20, 1.4426950216293334961, -R3 ;  /* 0x3fb8aa3b14037823 */ /* 0x000fe20000000903 */
[----:B------:R-:W-:Y:S01]  /*13f40*/  FADD R41, R46, -12583039 ;  /* 0xcb40007f2e297421 */ /* 0x000fe20000000000 */
[-C--:B------:R-:W-:Y:S01]  /*13f50*/  FFMA.SAT R48, -R22, R50.reuse, 0.5 ;  /* 0x3f00000016307423 */ /* 0x080fe20000002132 */
        /* <DEDUP_REMOVED lines=10> */
[----:B------:R-:W-:Y:S01]  /*14000*/  FFMA.SAT R50, -R34, R50, 0.5 ;  /* 0x3f00000022327423 */ /* 0x000fe20000002132 */
[-C--:B------:R-:W-:Y:S01]  /*14010*/  FFMA.RM R47, R2, R43.reuse, 12582913 ;  /* 0x4b400001022f7423 */ /* 0x080fe2000000402b */
[-C--:B------:R-:W-:Y:S01]  /*14020*/  FFMA.RM R45, R38, R43.reuse, 12582913 ;  /* 0x4b400001262d7423 */ /* 0x080fe2000000402b */
[----:B------:R-:W-:Y:S01]  /*14030*/  FFMA R51, -R20, 1.925963033500011079e-08, R3 ;  /* 0x32a5706014337823 */ /* 0x000fe20000000103 */
[----:B------:R-:W-:Y:S01]  /*14040*/  FFMA R53, -R24, 1.4426950216293334961, -R41 ;  /* 0x3fb8aa3b18357823 */ /* 0x000fe20000000929 */
[-C--:B------:R-:W-:Y:S01]  /*14050*/  FFMA.RM R48, R48, R43.reuse, 12582913 ;  /* 0x4b40000130307423 */ /* 0x080fe2000000402b */
        /* <DEDUP_REMOVED lines=10> */
[----:B------:R-:W-:Y:S01]  /*14100*/  FFMA.RM R43, R50, R43, 12582913 ;  /* 0x4b400001322b7423 */ /* 0x000fe2000000402b */
[----:B------:R-:W-:Y:S01]  /*14110*/  FADD R50, R47, -12583039 ;  /* 0xcb40007f2f327421 */ /* 0x000fe20000000000 */
[----:B------:R-:W1:Y:S01]  /*14120*/  MUFU.EX2 R54, R51 ;  /* 0x0000003300367308 */ /* 0x000e620000000800 */
[----:B------:R-:W-:Y:S01]  /*14130*/  FFMA R52, -R24, 1.925963033500011079e-08, R53 ;  /* 0x32a5706018347823 */ /* 0x000fe20000000135 */
[----:B------:R-:W-:Y:S01]  /*14140*/  SHF.L.U32 R53, R49, 0x17, RZ ;  /* 0x0000001731357819 */ /* 0x000fe200000006ff */
[----:B------:R-:W-:Y:S01]  /*14150*/  FFMA R50, -R23, 1.4426950216293334961, -R50 ;  /* 0x3fb8aa3b17327823 */ /* 0x000fe20000000932 */
[----:B------:R-:W-:Y:S01]  /*14160*/  FADD R49, R48, -12583039 ;  /* 0xcb40007f30317421 */ /* 0x000fe20000000000 */
[----:B------:R-:W-:Y:S01]  /*14170*/  SHF.L.U32 R47, R47, 0x17, RZ ;  /* 0x000000172f2f7819 */ /* 0x000fe200000006ff */
[----:B------:R-:W-:Y:S01]  /*14180*/  FADD R57, R37, -12583039 ;  /* 0xcb40007f25397421 */ /* 0x000fe20000000000 */
[----:B------:R-:W-:Y:S01]  /*14190*/  FFMA R50, -R23, 1.925963033500011079e-08, R50 ;  /* 0x32a5706017327823 */ /* 0x000fe20000000132 */
[----:B------:R2:W3:Y:S01]  /*141a0*/  MUFU.EX2 R55, R52 ;  /* 0x0000003400377308 */ /* 0x0004e20000000800 */
[----:B------:R-:W-:Y:S01]  /*141b0*/  FFMA R49, -R22, 1.4426950216293334961, -R49 ;  /* 0x3fb8aa3b16317823 */ /* 0x000fe20000000931 */
[----:B------:R-:W-:Y:S01]  /*141c0*/  SHF.L.U32 R46, R46, 0x17, RZ ;  /* 0x000000172e2e7819 */ /* 0x000fe200000006ff */
[----:B------:R-:W-:Y:S01]  /*141d0*/  FFMA R57, -R26, 1.4426950216293334961, -R57 ;  /* 0x3fb8aa3b1a397823 */ /* 0x000fe20000000939 */
[----:B------:R-:W-:Y:S01]  /*141e0*/  SHF.L.U32 R48, R48, 0x17, RZ ;  /* 0x0000001730307819 */ /* 0x000fe200000006ff */
[----:B------:R-:W-:Y:S01]  /*141f0*/  FFMA R49, -R22, 1.925963033500011079e-08, R49 ;  /* 0x32a5706016317823 */ /* 0x000fe20000000131 */
[----:B------:R-:W-:Y:S01]  /*14200*/  FADD R56, R42, -12583039 ;  /* 0xcb40007f2a387421 */ /* 0x000fe20000000000 */
[----:B------:R-:W-:Y:S01]  /*14210*/  FFMA R57, -R26, 1.925963033500011079e-08, R57 ;  /* 0x32a570601a397823 */ /* 0x000fe20000000139 */
[----:B------:R-:W4:Y:S01]  /*14220*/  MUFU.EX2 R50, R50 ;  /* 0x0000003200327308 */ /* 0x000f220000000800 */
[----:B-1----:R-:W-:Y:S01]  /*14230*/  FFMA R53, R53, R54, 1 ;  /* 0x3f80000035357423 */ /* 0x002fe20000000036 */
[----:B------:R-:W-:Y:S01]  /*14240*/  FADD R54, R45, -12583039 ;  /* 0xcb40007f2d367421 */ /* 0x000fe20000000000 */
[----:B--2---:R-:W-:Y:S01]  /*14250*/  FADD R52, R44, -12583039 ;  /* 0xcb40007f2c347421 */ /* 0x004fe20000000000 */
[----:B------:R-:W-:Y:S01]  /*14260*/  FFMA R56, -R35, 1.4426950216293334961, -R56 ;  /* 0x3fb8aa3b23387823 */ /* 0x000fe20000000938 */
[----:B------:R-:W-:Y:S01]  /*14270*/  BSSY B1, `(.L_x_341) ;  /* 0x0000053000017945 */ /* 0x000fe20003800000 */
[----:B------:R-:W-:Y:S01]  /*14280*/  FFMA R54, -R21, 1.4426950216293334961, -R54 ;  /* 0x3fb8aa3b15367823 */ /* 0x000fe20000000936 */
[----:B------:R-:W-:Y:S01]  /*14290*/  FFMA R52, -R29, 1.4426950216293334961, -R52 ;  /* 0x3fb8aa3b1d347823 */ /* 0x000fe20000000934 */
[----:B------:R-:W1:Y:S01]  /*142a0*/  MUFU.EX2 R49, R49 ;  /* 0x0000003100317308 */ /* 0x000e620000000800 */
[----:B---3--:R-:W-:Y:S01]  /*142b0*/  FFMA R46, R46, R55, 1 ;  /* 0x3f8000002e2e7423 */ /* 0x008fe20000000037 */
[----:B------:R-:W-:Y:S01]  /*142c0*/  FFMA R54, -R21, 1.925963033500011079e-08, R54 ;  /* 0x32a5706015367823 */ /* 0x000fe20000000136 */
[----:B------:R-:W-:Y:S01]  /*142d0*/  FFMA R52, -R29, 1.925963033500011079e-08, R52 ;  /* 0x32a570601d347823 */ /* 0x000fe20000000134 */
[----:B------:R-:W-:-:S04]  /*142e0*/  FFMA R56, -R35, 1.925963033500011079e-08, R56 ;  /* 0x32a5706023387823 */ /* 0x000fc80000000138 */
[----:B------:R-:W2:Y:S01]  /*142f0*/  MUFU.EX2 R54, R54 ;  /* 0x0000003600367308 */ /* 0x000ea20000000800 */
[----:B----4-:R-:W-:Y:S01]  /*14300*/  FFMA R47, R47, R50, 1 ;  /* 0x3f8000002f2f7423 */ /* 0x010fe20000000032 */
[C---:B------:R-:W-:Y:S01]  /*14310*/  FADD R50, R40.reuse, -12583039 ;  /* 0xcb40007f28327421 */ /* 0x040fe20000000000 */
[----:B------:R-:W-:-:S03]  /*14320*/  SHF.L.U32 R40, R40, 0x17, RZ ;  /* 0x0000001728287819 */ /* 0x000fc600000006ff */
[C---:B------:R-:W-:Y:S02]  /*14330*/  FFMA R50, -R27.reuse, 1.4426950216293334961, -R50 ;  /* 0x3fb8aa3b1b327823 */ /* 0x040fe40000000932 */
[----:B------:R3:W4:Y:S01]  /*14340*/  MUFU.EX2 R51, R52 ;  /* 0x0000003400337308 */ /* 0x0007220000000800 */
[----:B-1----:R-:W-:Y:S01]  /*14350*/  FFMA R48, R48, R49, 1 ;  /* 0x3f80000030307423 */ /* 0x002fe20000000031 */
[----:B------:R-:W-:Y:S01]  /*14360*/  FFMA R55, -R27, 1.925963033500011079e-08, R50 ;  /* 0x32a570601b377823 */ /* 0x000fe20000000132 */
[----:B------:R-:W-:Y:S02]  /*14370*/  SHF.L.U32 R49, R45, 0x17, RZ ;  /* 0x000000172d317819 */ /* 0x000fe400000006ff */
[----:B------:R-:W-:Y:S01]  /*14380*/  SHF.L.U32 R50, R44, 0x17, RZ ;  /* 0x000000172c327819 */ /* 0x000fe200000006ff */
[----:B------:R-:W-:Y:S02]  /*14390*/  FADD R44, R0, -12583039 ;  /* 0xcb40007f002c7421 */ /* 0x000fe40000000000 */
[----:B------:R-:W1:Y:S01]  /*143a0*/  MUFU.EX2 R55, R55 ;  /* 0x0000003700377308 */ /* 0x000e620000000800 */
[----:B--2---:R-:W-:Y:S01]  /*143b0*/  FFMA R49, R49, R54, 1 ;  /* 0x3f80000031317423 */ /* 0x004fe20000000036 */
[----:B------:R-:W-:Y:S01]  /*143c0*/  FADD R54, R39, -12583039 ;  /* 0xcb40007f27367421 */ /* 0x000fe20000000000 */
[----:B---3--:R-:W-:Y:S01]  /*143d0*/  SHF.L.U32 R52, R37, 0x17, RZ ;  /* 0x0000001725347819 */ /* 0x008fe200000006ff */
[----:B------:R-:W-:Y:S01]  /*143e0*/  FADD R37, R3, -12583039 ;  /* 0xcb40007f03257421 */ /* 0x000fe20000000000 */
[----:B------:R-:W-:Y:S01]  /*143f0*/  FFMA R44, -R31, 1.4426950216293334961, -R44 ;  /* 0x3fb8aa3b1f2c7823 */ /* 0x000fe2000000092c */
[----:B------:R-:W-:-:S02]  /*14400*/  FFMA R54, -R25, 1.4426950216293334961, -R54 ;  /* 0x3fb8aa3b19367823 */ /* 0x000fc40000000936 */
[----:B------:R-:W2:Y:S01]  /*14410*/  MUFU.EX2 R57, R57 ;  /* 0x0000003900397308 */ /* 0x000ea20000000800 */
[----:B----4-:R-:W-:Y:S01]  /*14420*/  FFMA R50, R50, R51, 1 ;  /* 0x3f80000032327423 */ /* 0x010fe20000000033 */
[----:B------:R-:W-:-:S06]  /*14430*/  FFMA R54, -R25, 1.925963033500011079e-08, R54 ;  /* 0x32a5706019367823 */ /* 0x000fcc0000000136 */
[----:B------:R-:W3:Y:S01]  /*14440*/  MUFU.EX2 R54, R54 ;  /* 0x0000003600367308 */ /* 0x000ee20000000800 */
[----:B-1----:R-:W-:Y:S01]  /*14450*/  FFMA R51, R40, R55, 1 ;  /* 0x3f80000028337423 */ /* 0x002fe20000000037 */
[----:B------:R-:W-:Y:S01]  /*14460*/  FADD R40, R38, -12583039 ;  /* 0xcb40007f26287421 */ /* 0x000fe20000000000 */
[C---:B------:R-:W-:Y:S01]  /*14470*/  FFMA R55, -R32.reuse, 1.4426950216293334961, -R37 ;  /* 0x3fb8aa3b20377823 */ /* 0x040fe20000000925 */
[----:B------:R-:W-:Y:S02]  /*14480*/  SHF.L.U32 R37, R39, 0x17, RZ ;  /* 0x0000001727257819 */ /* 0x000fe400000006ff */
[C---:B------:R-:W-:Y:S01]  /*14490*/  FFMA R40, -R33.reuse, 1.4426950216293334961, -R40 ;  /* 0x3fb8aa3b21287823 */ /* 0x040fe20000000928 */
[----:B------:R-:W-:Y:S01]  /*144a0*/  FFMA R39, -R32, 1.925963033500011079e-08, R55 ;  /* 0x32a5706020277823 */ /* 0x000fe20000000137 */
[----:B------:R-:W-:Y:S01]  /*144b0*/  FADD R55, R2, -12583039 ;  /* 0xcb40007f02377421 */ /* 0x000fe20000000000 */
[----:B------:R-:W-:Y:S01]  /*144c0*/  SHF.L.U32 R38, R38, 0x17, RZ ;  /* 0x0000001726267819 */ /* 0x000fe200000006ff */
[----:B------:R-:W-:Y:S01]  /*144d0*/  FFMA R40, -R33, 1.925963033500011079e-08, R40 ;  /* 0x32a5706021287823 */ /* 0x000fe20000000128 */
[----:B--2---:R-:W-:Y:S01]  /*144e0*/  FFMA R52, R52, R57, 1 ;  /* 0x3f80000034347423 */ /* 0x004fe20000000039 */
[C---:B------:R-:W-:Y:S01]  /*144f0*/  FFMA R55, -R30.reuse, 1.4426950216293334961, -R55 ;  /* 0x3fb8aa3b1e377823 */ /* 0x040fe20000000937 */
[----:B------:R-:W-:Y:S01]  /*14500*/  MUFU.EX2 R39, R39 ;  /* 0x0000002700277308 */ /* 0x000fe20000000800 */
[----:B---3--:R-:W-:Y:S01]  /*14510*/  FFMA R37, R37, R54, 1 ;  /* 0x3f80000025257423 */ /* 0x008fe20000000036 */
[----:B------:R-:W-:Y:S01]  /*14520*/  FFMA R54, -R31, 1.925963033500011079e-08, R44 ;  /* 0x32a570601f367823 */ /* 0x000fe2000000012c */
[----:B------:R-:W-:Y:S01]  /*14530*/  FFMA R44, -R30, 1.925963033500011079e-08, R55 ;  /* 0x32a570601e2c7823 */ /* 0x000fe20000000137 */
[----:B------:R-:W-:-:S04]  /*14540*/  FADD R55, R43, -12583039 ;  /* 0xcb40007f2b377421 */ /* 0x000fc80000000000 */
[----:B------:R-:W1:Y:S01]  /*14550*/  MUFU.EX2 R45, R40 ;  /* 0x00000028002d7308 */ /* 0x000e620000000800 */
[----:B------:R-:W-:-:S04]  /*14560*/  FFMA R57, -R34, 1.4426950216293334961, -R55 ;  /* 0x3fb8aa3b22397823 */ /* 0x000fc80000000937 */
[----:B------:R-:W-:-:S03]  /*14570*/  FFMA R57, -R34, 1.925963033500011079e-08, R57 ;  /* 0x32a5706022397823 */ /* 0x000fc60000000139 */
[----:B------:R2:W3:Y:S08]  /*14580*/  MUFU.EX2 R40, R54 ;  /* 0x0000003600287308 */ /* 0x0004f00000000800 */
[----:B------:R-:W4:Y:S01]  /*14590*/  MUFU.EX2 R44, R44 ;  /* 0x0000002c002c7308 */ /* 0x000f220000000800 */
[----:B-1----:R-:W-:Y:S01]  /*145a0*/  FFMA R38, R38, R45, 1 ;  /* 0x3f80000026267423 */ /* 0x002fe2000000002d */
[----:B------:R-:W-:Y:S01]  /*145b0*/  FADD R45, R41, -12583039 ;  /* 0xcb40007f292d7421 */ /* 0x000fe20000000000 */
[----:B--2---:R-:W-:-:S02]  /*145c0*/  SHF.L.U32 R54, R3, 0x17, RZ ;  /* 0x0000001703367819 */ /* 0x004fc400000006ff */
[----:B------:R-:W-:Y:S01]  /*145d0*/  SHF.L.U32 R3, R0, 0x17, RZ ;  /* 0x0000001700037819 */ /* 0x000fe200000006ff */
[----:B------:R-:W-:Y:S01]  /*145e0*/  FFMA R45, -R36, 1.4426950216293334961, -R45 ;  /* 0x3fb8aa3b242d7823 */ /* 0x000fe2000000092d */
[----:B------:R-:W-:Y:S01]  /*145f0*/  SHF.L.U32 R0, R41, 0x17, RZ ;  /* 0x0000001729007819 */ /* 0x000fe200000006ff */
[----:B------:R-:W-:Y:S01]  /*14600*/  FFMA R39, R54, R39, 1 ;  /* 0x3f80000036277423 */ /* 0x000fe20000000027 */
[----:B------:R-:W-:Y:S01]  /*14610*/  IADD3 R54, R53, 0x1800000, RZ ;  /* 0x0180000035367810 */ /* 0x000fe20007ffe0ff */
[----:B------:R-:W-:Y:S01]  /*14620*/  FFMA R45, -R36, 1.925963033500011079e-08, R45 ;  /* 0x32a57060242d7823 */ /* 0x000fe2000000012d */
[----:B------:R-:W1:Y:S01]  /*14630*/  MUFU.EX2 R55, R56 ;  /* 0x0000003800377308 */ /* 0x000e620000000800 */
[----:B---3--:R-:W-:Y:S01]  /*14640*/  FFMA R40, R3, R40, 1 ;  /* 0x3f80000003287423 */ /* 0x008fe20000000028 */
[----:B------:R-:W-:Y:S02]  /*14650*/  LOP3.LUT R54, R54, 0x7f800000, RZ, 0xc0, !PT ;  /* 0x7f80000036367812 */ /* 0x000fe400078ec0ff */
[----:B------:R-:W-:-:S02]  /*14660*/  SHF.L.U32 R3, R2, 0x17, RZ ;  /* 0x0000001702037819 */ /* 0x000fc400000006ff */
[----:B------:R-:W-:Y:S02]  /*14670*/  ISETP.GT.U32.AND P2, PT, R54, 0x1ffffff, PT ;  /* 0x01ffffff3600780c */ /* 0x000fe40003f44070 */
[----:B------:R-:W2:Y:S01]  /*14680*/  MUFU.EX2 R45, R45 ;  /* 0x0000002d002d7308 */ /* 0x000ea20000000800 */
[----:B------:R-:W-:Y:S01]  /*14690*/  SHF.L.U32 R2, R42, 0x17, RZ ;  /* 0x000000172a027819 */ /* 0x000fe200000006ff */
[----:B----4-:R-:W-:Y:S01]  /*146a0*/  FFMA R41, R3, R44, 1 ;  /* 0x3f80000003297423 */ /* 0x010fe2000000002c */
[----:B------:R-:W-:-:S05]  /*146b0*/  SHF.L.U32 R54, R43, 0x17, RZ ;  /* 0x000000172b367819 */ /* 0x000fca00000006ff */
[----:B------:R-:W3:Y:S01]  /*146c0*/  MUFU.EX2 R57, R57 ;  /* 0x0000003900397308 */ /* 0x000ee20000000800 */
[----:B-1----:R-:W-:Y:S01]  /*146d0*/  FFMA R43, R2, R55, 1 ;  /* 0x3f800000022b7423 */ /* 0x002fe20000000037 */
[----:B--2---:R-:W-:Y:S01]  /*146e0*/  FFMA R42, R0, R45, 1 ;  /* 0x3f800000002a7423 */ /* 0x004fe2000000002d */
[----:B---3--:R-:W-:Y:S01]  /*146f0*/  FFMA R44, R54, R57, 1 ;  /* 0x3f800000362c7423 */ /* 0x008fe20000000039 */
[----:B------:R-:W-:Y:S06]  /*14700*/  @P2 BRA `(.L_x_342) ;  /* 0x0000000000142947 */ /* 0x000fec0003800000 */
[----:B------:R-:W-:Y:S02]  /*14710*/  MOV R0, R53 ;  /* 0x0000003500007202 */ /* 0x000fe40000000f00 */
[----:B------:R-:W-:-:S07]  /*14720*/  MOV R2, 0x14740 ;  /* 0x0001474000027802 */ /* 0x000fce0000000f00 */
[----:B------:R-:W-:Y:S05]  /*14730*/  CALL.REL.NOINC `($__internal_0_$__cuda_sm20_rcp_rn_f32_slowpath) ;  /* 0x000001a000cc7944 */ /* 0x000fea0003c00000 */
[----:B------:R-:W-:Y:S01]  /*14740*/  MOV R45, R0 ;  /* 0x00000000002d7202 */ /* 0x000fe20000000f00 */
[----:B------:R-:W-:Y:S06]  /*14750*/  BRA `(.L_x_343) ;  /* 0x0000000000107947 */ /* 0x000fec0003800000 */
.L_x_342:
[----:B------:R-:W1:Y:S02]  /*14760*/  MUFU.RCP R0, R53 ;  /* 0x0000003500007308 */ /* 0x000e640000001000 */
[----:B-1----:R-:W-:-:S04]  /*14770*/  FFMA R2, R53, R0, -1 ;  /* 0xbf80000035027423 */ /* 0x002fc80000000000 */
[----:B------:R-:W-:-:S04]  /*14780*/  FADD.FTZ R45, -R2, -RZ ;  /* 0x800000ff022d7221 */ /* 0x000fc80000010100 */
[----:B------:R-:W-:-:S07]  /*14790*/  FFMA R45, R0, R45, R0 ;  /* 0x0000002d002d7223 */ /* 0x000fce0000000000 */
.L_x_343:
[----:B------:R-:W-:Y:S05]  /*147a0*/  BSYNC B1 ;  /* 0x0000000000017941 */ /* 0x000fea0003800000 */
.L_x_341:
        /* <DEDUP_REMOVED lines=10> */
.L_x_345:
[----:B------:R-:W1:Y:S02]  /*14850*/  MUFU.RCP R3, R46 ;  /* 0x0000002e00037308 */ /* 0x000e640000001000 */
[----:B-1----:R-:W-:-:S04]  /*14860*/  FFMA R0, R46, R3, -1 ;  /* 0xbf8000002e007423 */ /* 0x002fc80000000003 */
[----:B------:R-:W-:-:S04]  /*14870*/  FADD.FTZ R0, -R0, -RZ ;  /* 0x800000ff00007221 */ /* 0x000fc80000010100 */
[----:B------:R-:W-:-:S07]  /*14880*/  FFMA R46, R3, R0, R3 ;  /* 0x00000000032e7223 */ /* 0x000fce0000000003 */
.L_x_346:
[----:B------:R-:W-:Y:S05]  /*14890*/  BSYNC B1 ;  /* 0x0000000000017941 */ /* 0x000fea0003800000 */
.L_x_344:
        /* <DEDUP_REMOVED lines=10> */
.L_x_348:
[----:B------:R-:W1:Y:S02]  /*14940*/  MUFU.RCP R0, R47 ;  /* 0x0000002f00007308 */ /* 0x000e640000001000 */
[----:B-1----:R-:W-:-:S04]  /*14950*/  FFMA R2, R47, R0, -1 ;  /* 0xbf8000002f027423 */ /* 0x002fc80000000000 */
[----:B------:R-:W-:-:S04]  /*14960*/  FADD.FTZ R3, -R2, -RZ ;  /* 0x800000ff02037221 */ /* 0x000fc80000010100 */
[----:B------:R-:W-:-:S07]  /*14970*/  FFMA R47, R0, R3, R0 ;  /* 0x00000003002f7223 */ /* 0x000fce0000000000 */
.L_x_349:
[----:B------:R-:W-:Y:S05]  /*14980*/  BSYNC B1 ;  /* 0x0000000000017941 */ /* 0x000fea0003800000 */
.L_x_347:
        /* <DEDUP_REMOVED lines=10> */
.L_x_351:
[----:B------:R-:W1:Y:S02]  /*14a30*/  MUFU.RCP R3, R48 ;  /* 0x0000003000037308 */ /* 0x000e640000001000 */
[----:B-1----:R-:W-:-:S04]  /*14a40*/  FFMA R0, R48, R3, -1 ;  /* 0xbf80000030007423 */ /* 0x002fc80000000003 */
[----:B------:R-:W-:-:S04]  /*14a50*/  FADD.FTZ R0, -R0, -RZ ;  /* 0x800000ff00007221 */ /* 0x000fc80000010100 */
[----:B------:R-:W-:-:S07]  /*14a60*/  FFMA R48, R3, R0, R3 ;  /* 0x0000000003307223 */ /* 0x000fce0000000003 */
.L_x_352:
[----:B------:R-:W-:Y:S05]  /*14a70*/  BSYNC B1 ;  /* 0x0000000000017941 */ /* 0x000fea0003800000 */
.L_x_350:
        /* <DEDUP_REMOVED lines=10> */
.L_x_354:
[----:B------:R-:W1:Y:S02]  /*14b20*/  MUFU.RCP R0, R49 ;  /* 0x0000003100007308 */ /* 0x000e640000001000 */
[----:B-1----:R-:W-:-:S04]  /*14b30*/  FFMA R2, R49, R0, -1 ;  /* 0xbf80000031027423 */ /* 0x002fc80000000000 */
[----:B------:R-:W-:-:S04]  /*14b40*/  FADD.FTZ R3, -R2, -RZ ;  /* 0x800000ff02037221 */ /* 0x000fc80000010100 */
[----:B------:R-:W-:-:S07]  /*14b50*/  FFMA R49, R0, R3, R0 ;  /* 0x0000000300317223 */ /* 0x000fce0000000000 */
.L_x_355:
[----:B------:R-:W-:Y:S05]  /*14b60*/  BSYNC B1 ;  /* 0x0000000000017941 */ /* 0x000fea0003800000 */
.L_x_353:
        /* <DEDUP_REMOVED lines=10> */
.L_x_357:
[----:B------:R-:W1:Y:S02]  /*14c10*/  MUFU.RCP R3, R50 ;  /* 0x0000003200037308 */ /* 0x000e640000001000 */
[----:B-1----:R-:W-:-:S04]  /*14c20*/  FFMA R0, R50, R3, -1 ;  /* 0xbf80000032007423 */ /* 0x002fc80000000003 */
[----:B------:R-:W-:-:S04]  /*14c30*/  FADD.FTZ R0, -R0, -RZ ;  /* 0x800000ff00007221 */ /* 0x000fc80000010100 */
[----:B------:R-:W-:-:S07]  /*14c40*/  FFMA R50, R3, R0, R3 ;  /* 0x0000000003327223 */ /* 0x000fce0000000003 */
.L_x_358:
[----:B------:R-:W-:Y:S05]  /*14c50*/  BSYNC B1 ;  /* 0x0000000000017941 */ /* 0x000fea0003800000 */
.L_x_356:
        /* <DEDUP_REMOVED lines=10> */
.L_x_360:
[----:B------:R-:W1:Y:S02]  /*14d00*/  MUFU.RCP R0, R51 ;  /* 0x0000003300007308 */ /* 0x000e640000001000 */
[----:B-1----:R-:W-:-:S04]  /*14d10*/  FFMA R2, R51, R0, -1 ;  /* 0xbf80000033027423 */ /* 0x002fc80000000000 */
[----:B------:R-:W-:-:S04]  /*14d20*/  FADD.FTZ R3, -R2, -RZ ;  /* 0x800000ff02037221 */ /* 0x000fc80000010100 */
[----:B------:R-:W-:-:S07]  /*14d30*/  FFMA R51, R0, R3, R0 ;  /* 0x0000000300337223 */ /* 0x000fce0000000000 */
.L_x_361:
[----:B------:R-:W-:Y:S05]  /*14d40*/  BSYNC B1 ;  /* 0x0000000000017941 */ /* 0x000fea0003800000 */
.L_x_359:
        /* <DEDUP_REMOVED lines=10> */
.L_x_363:
[----:B------:R-:W1:Y:S02]  /*14df0*/  MUFU.RCP R3, R52 ;  /* 0x0000003400037308 */ /* 0x000e640000001000 */
[----:B-1----:R-:W-:-:S04]  /*14e00*/  FFMA R0, R52, R3, -1 ;  /* 0xbf80000034007423 */ /* 0x002fc80000000003 */
[----:B------:R-:W-:-:S04]  /*14e10*/  FADD.FTZ R0, -R0, -RZ ;  /* 0x800000ff00007221 */ /* 0x000fc80000010100 */
[----:B------:R-:W-:-:S07]  /*14e20*/  FFMA R52, R3, R0, R3 ;  /* 0x0000000003347223 */ /* 0x000fce0000000003 */
.L_x_364:
[----:B------:R-:W-:Y:S05]  /*14e30*/  BSYNC B1 ;  /* 0x0000000000017941 */ /* 0x000fea0003800000 */
.L_x_362:
        /* <DEDUP_REMOVED lines=10> */
.L_x_366:
[----:B------:R-:W1:Y:S02]  /*14ee0*/  MUFU.RCP R0, R37 ;  /* 0x0000002500007308 */ /* 0x000e640000001000 */
[----:B-1----:R-:W-:-:S04]  /*14ef0*/  FFMA R2, R37, R0, -1 ;  /* 0xbf80000025027423 */ /* 0x002fc80000000000 */
[----:B------:R-:W-:-:S04]  /*14f00*/  FADD.FTZ R3, -R2, -RZ ;  /* 0x800000ff02037221 */ /* 0x000fc80000010100 */
[----:B------:R-:W-:-:S07]  /*14f10*/  FFMA R37, R0, R3, R0 ;  /* 0x0000000300257223 */ /* 0x000fce0000000000 */
.L_x_367:
[----:B------:R-:W-:Y:S05]  /*14f20*/  BSYNC B1 ;  /* 0x0000000000017941 */ /* 0x000fea0003800000 */
.L_x_365:
        /* <DEDUP_REMOVED lines=10> */
.L_x_369:
[----:B------:R-:W1:Y:S02]  /*14fd0*/  MUFU.RCP R3, R38 ;  /* 0x0000002600037308 */ /* 0x000e640000001000 */
[----:B-1----:R-:W-:-:S04]  /*14fe0*/  FFMA R0, R38, R3, -1 ;  /* 0xbf80000026007423 */ /* 0x002fc80000000003 */
[----:B------:R-:W-:-:S04]  /*14ff0*/  FADD.FTZ R0, -R0, -RZ ;  /* 0x800000ff00007221 */ /* 0x000fc80000010100 */
[----:B------:R-:W-:-:S07]  /*15000*/  FFMA R38, R3, R0, R3 ;  /* 0x0000000003267223 */ /* 0x000fce0000000003 */
.L_x_370:
[----:B------:R-:W-:Y:S05]  /*15010*/  BSYNC B1 ;  /* 0x0000000000017941 */ /* 0x000fea0003800000 */
.L_x_368:
        /* <DEDUP_REMOVED lines=10> */
.L_x_372:
[----:B------:R-:W1:Y:S02]  /*150c0*/  MUFU.RCP R0, R39 ;  /* 0x0000002700007308 */ /* 0x000e640000001000 */
[----:B-1----:R-:W-:-:S04]  /*150d0*/  FFMA R2, R39, R0, -1 ;  /* 0xbf80000027027423 */ /* 0x002fc80000000000 */
[----:B------:R-:W-:-:S04]  /*150e0*/  FADD.FTZ R3, -R2, -RZ ;  /* 0x800000ff02037221 */ /* 0x000fc80000010100 */
[----:B------:R-:W-:-:S07]  /*150f0*/  FFMA R39, R0, R3, R0 ;  /* 0x0000000300277223 */ /* 0x000fce0000000000 */
.L_x_373:
[----:B------:R-:W-:Y:S05]  /*15100*/  BSYNC B1 ;  /* 0x0000000000017941 */ /* 0x000fea0003800000 */
.L_x_371:
        /* <DEDUP_REMOVED lines=10> */
.L_x_375:
[----:B------:R-:W1:Y:S02]  /*151b0*/  MUFU.RCP R3, R40 ;  /* 0x0000002800037308 */ /* 0x000e640000001000 */
[----:B-1----:R-:W-:-:S04]  /*151c0*/  FFMA R0, R40, R3, -1 ;  /* 0xbf80000028007423 */ /* 0x002fc80000000003 */
[----:B------:R-:W-:-:S04]  /*151d0*/  FADD.FTZ R0, -R0, -RZ ;  /* 0x800000ff00007221 */ /* 0x000fc80000010100 */
[----:B------:R-:W-:-:S07]  /*151e0*/  FFMA R40, R3, R0, R3 ;  /* 0x0000000003287223 */ /* 0x000fce0000000003 */
.L_x_376:
[----:B------:R-:W-:Y:S05]  /*151f0*/  BSYNC B1 ;  /* 0x0000000000017941 */ /* 0x000fea0003800000 */
.L_x_374:
        /* <DEDUP_REMOVED lines=10> */
.L_x_378:
[----:B------:R-:W1:Y:S02]  /*152a0*/  MUFU.RCP R0, R41 ;  /* 0x0000002900007308 */ /* 0x000e640000001000 */
[----:B-1----:R-:W-:-:S04]  /*152b0*/  FFMA R2, R41, R0, -1 ;  /* 0xbf80000029027423 */ /* 0x002fc80000000000 */
[----:B------:R-:W-:-:S04]  /*152c0*/  FADD.FTZ R3, -R2, -RZ ;  /* 0x800000ff02037221 */ /* 0x000fc80000010100 */
[----:B------:R-:W-:-:S07]  /*152d0*/  FFMA R41, R0, R3, R0 ;  /* 0x0000000300297223 */ /* 0x000fce0000000000 */
.L_x_379:
[----:B------:R-:W-:Y:S05]  /*152e0*/  BSYNC B1 ;  /* 0x0000000000017941 */ /* 0x000fea0003800000 */
.L_x_377:
        /* <DEDUP_REMOVED lines=10> */
.L_x_381:
[----:B------:R-:W1:Y:S02]  /*15390*/  MUFU.RCP R3, R42 ;  /* 0x0000002a00037308 */ /* 0x000e640000001000 */
[----:B-1----:R-:W-:-:S04]  /*153a0*/  FFMA R0, R42, R3, -1 ;  /* 0xbf8000002a007423 */ /* 0x002fc80000000003 */
[----:B------:R-:W-:-:S04]  /*153b0*/  FADD.FTZ R0, -R0, -RZ ;  /* 0x800000ff00007221 */ /* 0x000fc80000010100 */
[----:B------:R-:W-:-:S07]  /*153c0*/  FFMA R42, R3, R0, R3 ;  /* 0x00000000032a7223 */ /* 0x000fce0000000003 */
.L_x_382:
[----:B------:R-:W-:Y:S05]  /*153d0*/  BSYNC B1 ;  /* 0x0000000000017941 */ /* 0x000fea0003800000 */
.L_x_380:
        /* <DEDUP_REMOVED lines=10> */
.L_x_384:
[----:B------:R-:W1:Y:S02]  /*15480*/  MUFU.RCP R0, R43 ;  /* 0x0000002b00007308 */ /* 0x000e640000001000 */
[----:B-1----:R-:W-:-:S04]  /*15490*/  FFMA R2, R43, R0, -1 ;  /* 0xbf8000002b027423 */ /* 0x002fc80000000000 */
[----:B------:R-:W-:-:S04]  /*154a0*/  FADD.FTZ R3, -R2, -RZ ;  /* 0x800000ff02037221 */ /* 0x000fc80000010100 */
[----:B------:R-:W-:-:S07]  /*154b0*/  FFMA R43, R0, R3, R0 ;  /* 0x00000003002b7223 */ /* 0x000fce0000000000 */
.L_x_385:
[----:B------:R-:W-:Y:S05]  /*154c0*/  BSYNC B1 ;  /* 0x0000000000017941 */ /* 0x000fea0003800000 */
.L_x_383:
        /* <DEDUP_REMOVED lines=9> */
.L_x_387:
[----:B------:R-:W1:Y:S02]  /*15560*/  MUFU.RCP R3, R44 ;  /* 0x0000002c00037308 */ /* 0x000e640000001000 */
[----:B-1----:R-:W-:-:S04]  /*15570*/  FFMA R0, R44, R3, -1 ;  /* 0xbf8000002c007423 */ /* 0x002fc80000000003 */
[----:B------:R-:W-:-:S04]  /*15580*/  FADD.FTZ R0, -R0, -RZ ;  /* 0x800000ff00007221 */ /* 0x000fc80000010100 */
[----:B------:R-:W-:-:S07]  /*15590*/  FFMA R0, R3, R0, R3 ;  /* 0x0000000003007223 */ /* 0x000fce0000000003 */
.L_x_388:
[----:B------:R-:W-:Y:S05]  /*155a0*/  BSYNC B1 ;  /* 0x0000000000017941 */ /* 0x000fea0003800000 */
.L_x_386:
        /* <DEDUP_REMOVED lines=45> */
.L_x_390:
[----:B------:R-:W-:Y:S05]  /*15880*/  BSYNC B0 ;  /* 0x0000000000007941 */ /* 0x000fea0003800000 */
.L_x_389:
[----:B------:R-:W-:Y:S06]  /*15890*/  BAR.SYNC.DEFER_BLOCKING 0x1, 0x100 ;  /* 0x0044000000007b1d */ /* 0x000fec0000010000 */
[----:B------:R-:W-:Y:S04]  /*158a0*/  BSSY B0, `(.L_x_391) ;  /* 0x000000a000007945 */ /* 0x000fe80003800000 */
[----:B------:R-:W-:Y:S05]  /*158b0*/  @P0 BRA `(.L_x_392) ;  /* 0x0000000000200947 */ /* 0x000fea0003800000 */
[----:B------:R-:W-:-:S06]  /*158c0*/  UISETP.NE.AND UP0, UPT, UR43, 0x3, UPT ;  /* 0x000000032b00788c */ /* 0x000fcc000bf05270 */
[----:B------:R-:W-:-:S13]  /*158d0*/  PLOP3.LUT P2, PT, PT, PT, UP0, 0x80, 0x0 ;  /* 0x000000000000781c */ /* 0x000fda0003f4f008 */
[----:B------:R-:W-:Y:S05]  /*158e0*/  @!P2 BRA `(.L_x_393) ;  /* 0x000000000004a947 */ /* 0x000fea0003800000 */
[----:B------:R-:W-:Y:S01]  /*158f0*/  BPT.TRAP 0x1 ;  /* 0x000000040000795c */ /* 0x000fe20000300000 */
.L_x_393:
[----:B------:R-:W-:-:S04]  /*15900*/  ULEA UR4, UR8, UR46, 0x3 ;  /* 0x0000002e08047291 */ /* 0x000fc8000f8e183f */
[----:B------:R-:W-:-:S04]  /*15910*/  UIADD3 UR4, UR4, 0x50, URZ ;  /* 0x0000005004047890 */ /* 0x000fc8000fffe03f */
[----:B------:R-:W-:-:S09]  /*15920*/  UPRMT UR4, UR47, 0x654, UR4 ;  /* 0x000006542f047896 */ /* 0x000fd20008000004 */
[----:B------:R-:W-:Y:S03]  /*15930*/  SYNCS.ARRIVE.TRANS64.RED.A1T0 RZ, [UR4], RZ ;  /* 0x000000ffffff79a7 */ /* 0x000fe60008100404 */
.L_x_392:
[----:B------:R-:W-:Y:S05]  /*15940*/  BSYNC B0 ;  /* 0x0000000000007941 */ /* 0x000fea0003800000 */
.L_x_391:
        /* <DEDUP_REMOVED lines=9> */
.L_x_396:
[C---:B------:R-:W-:Y:S01]  /*159e0*/  LEA R0, R12.reuse, UR46, 0x3 ;  /* 0x0000002e0c007c11 */ /* 0x040fe2000f8e18ff */
[----:B------:R-:W-:Y:S01]  /*159f0*/  BSSY B1, `(.L_x_397) ;  /* 0x0000006000017945 */ /* 0x000fe20003800000 */
[----:B------:R-:W-:Y:S02]  /*15a00*/  SHF.L.U32 R3, R13, 0x1f, RZ ;  /* 0x0000001f0d037819 */ /* 0x000fe400000006ff */
[----:B-1----:R-:W-:Y:S02]  /*15a10*/  @!P1 LEA R21, R12, R15, 0xd ;  /* 0x0000000f0c159211 */ /* 0x002fe400078e68ff */
[----:B------:R-:W1:Y:S02]  /*15a20*/  SYNCS.PHASECHK.TRANS64.TRYWAIT P2, [R0+URZ+0x30], R3 ;  /* 0x00003003000075a7 */ /* 0x000e64000804017f */
[----:B------:R-:W-:Y:S01]  /*15a30*/  @!P1 LEA R2, R18, R21, 0x1 ;  /* 0x0000001512029211 */ /* 0x000fe200078e08ff */
[----:B-1----:R-:W-:Y:S06]  /*15a40*/  @!P2 BRA `(.L_x_398) ;  /* 0x0000018000f0a947 */ /* 0x002fec0003800000 */
.L_x_1128:
[----:B------:R-:W-:Y:S05]  /*15a50*/  BSYNC B1 ;  /* 0x0000000000017941 */ /* 0x000fea0003800000 */
.L_x_397:
        /* <DEDUP_REMOVED lines=8> */
.L_x_395:
[----:B------:R-:W-:Y:S05]  /*15ae0*/  BSYNC B0 ;  /* 0x0000000000007941 */ /* 0x000fea0003800000 */
.L_x_394:
[----:B------:R-:W2:Y:S04]  /*15af0*/  LDL.LU R3, [R1+0xc0] ;  /* 0x0000c00001037983 */ /* 0x000ea80000300800 */
[----:B------:R-:W5:Y:S04]  /*15b00*/  LDL.LU R2, [R1+0xc4] ;  /* 0x0000c40001027983 */ /* 0x000f680000300800 */
[----:B------:R-:W5:Y:S04]  /*15b10*/  LDL.LU R0, [R1+0xc8] ;  /* 0x0000c80001007983 */ /* 0x000f680000300800 */
[----:B-1----:R-:W5:Y:S04]  /*15b20*/  LDL.LU R25, [R1+0xcc] ;  /* 0x0000cc0001197983 */ /* 0x002f680000300800 */
[----:B------:R-:W5:Y:S04]  /*15b30*/  LDL.LU R26, [R1+0xd0] ;  /* 0x0000d000011a7983 */ /* 0x000f680000300800 */
        /* <DEDUP_REMOVED lines=10> */
[----:B------:R-:W5:Y:S01]  /*15be0*/  LDL.LU R58, [R1+0xfc] ;  /* 0x0000fc00013a7983 */ /* 0x000f620000300800 */
[----:B---3--:R-:W-:Y:S01]  /*15bf0*/  HADD2.F32 R22, -RZ, R8.H1_H1 ;  /* 0x30000008ff167230 */ /* 0x008fe20000004100 */
[----:B------:R-:W-:Y:S01]  /*15c00*/  BSSY B1, `(.L_x_399) ;  /* 0x00000be000017945 */ /* 0x000fe20003800000 */
[----:B------:R-:W-:-:S02]  /*15c10*/  HADD2.F32 R20, -RZ, R9.H1_H1 ;  /* 0x30000009ff147230 */ /* 0x000fc40000004100 */
[----:B------:R-:W-:Y:S02]  /*15c20*/  HADD2.F32 R30, -RZ, R11.H1_H1 ;  /* 0x3000000bff1e7230 */ /* 0x000fe40000004100 */
[----:B----4-:R-:W-:Y:S02]  /*15c30*/  HADD2.F32 R32, -RZ, R4.H0_H0 ;  /* 0x20000004ff207230 */ /* 0x010fe40000004100 */
[----:B------:R-:W-:Y:S02]  /*15c40*/  HADD2.F32 R34, -RZ, R5.H0_H0 ;  /* 0x20000005ff227230 */ /* 0x000fe40000004100 */
[----:B------:R-:W-:Y:S02]  /*15c50*/  HADD2.F32 R46, -RZ, R6.H0_H0 ;  /* 0x20000006ff2e7230 */ /* 0x000fe40000004100 */
[----:B------:R-:W-:Y:S02]  /*15c60*/  HADD2.F32 R55, -RZ, R7.H0_H0 ;  /* 0x20000007ff377230 */ /* 0x000fe40000004100 */
[C---:B--2---:R-:W-:Y:S01]  /*15c70*/  FMUL R23, R17.reuse, R3 ;  /* 0x0000000311177220 */ /* 0x044fe20000400000 */
[----:B-----5:R-:W-:Y:S01]  /*15c80*/  FMUL R3, R17, R2 ;  /* 0x0000000211037220 */ /* 0x020fe20000400000 */
[----:B------:R-:W-:-:S02]  /*15c90*/  HADD2.F32 R2, -RZ, R9.H0_H0 ;  /* 0x20000009ff027230 */ /* 0x000fc40000004100 */
[C---:B------:R-:W-:Y:S01]  /*15ca0*/  FMUL R21, R17.reuse, R0 ;  /* 0x0000000011157220 */ /* 0x040fe20000400000 */
[----:B------:R-:W-:Y:S02]  /*15cb0*/  HADD2.F32 R0, -RZ, R8.H0_H0 ;  /* 0x20000008ff007230 */ /* 0x000fe40000004100 */
[C---:B------:R-:W-:Y:S01]  /*15cc0*/  FFMA R22, R16.reuse, R22, R3 ;  /* 0x0000001610167223 */ /* 0x040fe20000000003 */
[C---:B------:R-:W-:Y:S01]  /*15cd0*/  FMUL R25, R17.reuse, R25 ;  /* 0x0000001911197220 */ /* 0x040fe20000400000 */
[C---:B------:R-:W-:Y:S01]  /*15ce0*/  FFMA R21, R16.reuse, R2, R21 ;  /* 0x0000000210157223 */ /* 0x040fe20000000015 */
[C---:B------:R-:W-:Y:S01]  /*15cf0*/  FFMA R23, R16.reuse, R0, R23 ;  /* 0x0000000010177223 */ /* 0x040fe20000000017 */
[--C-:B------:R-:W-:Y:S02]  /*15d00*/  HADD2.F32 R0, -RZ, R10.reuse.H1_H1 ;  /* 0x3000000aff007230 */ /* 0x100fe40000004100 */
[----:B------:R-:W-:Y:S01]  /*15d10*/  FFMA R20, R16, R20, R25 ;  /* 0x0000001410147223 */ /* 0x000fe20000000019 */
[C---:B------:R-:W-:Y:S01]  /*15d20*/  FMUL R3, R17.reuse, R26 ;  /* 0x0000001a11037220 */ /* 0x040fe20000400000 */
[----:B------:R-:W-:Y:S01]  /*15d30*/  HADD2.F32 R26, -RZ, R10.H0_H0 ;  /* 0x2000000aff1a7230 */ /* 0x000fe20000004100 */
[----:B------:R-:W-:Y:S01]  /*15d40*/  MOV R2, 0x3bbb989d ;  /* 0x3bbb989d00027802 */ /* 0x000fe20000000f00 */
[----:B------:R-:W-:Y:S01]  /*15d50*/  FMUL R25, R17, R24 ;  /* 0x0000001811197220 */ /* 0x000fe20000400000 */
[----:B------:R-:W-:-:S02]  /*15d60*/  HADD2.F32 R24, -RZ, R11.H0_H0 ;  /* 0x2000000bff187230 */ /* 0x000fc40000004100 */
[C---:B------:R-:W-:Y:S01]  /*15d70*/  FFMA R26, R16.reuse, R26, R3 ;  /* 0x0000001a101a7223 */ /* 0x040fe20000000003 */
[C---:B------:R-:W-:Y:S01]  /*15d80*/  FFMA R25, R16.reuse, R0, R25 ;  /* 0x0000000010197223 */ /* 0x040fe20000000019 */
[----:B------:R-:W-:Y:S01]  /*15d90*/  MOV R0, 0x437c0000 ;  /* 0x437c000000007802 */ /* 0x000fe20000000f00 */
[-C--:B------:R-:W-:Y:S01]  /*15da0*/  FFMA.SAT R3, -R23, R2.reuse, 0.5 ;  /* 0x3f00000017037423 */ /* 0x080fe20000002102 */
[C---:B------:R-:W-:Y:S01]  /*15db0*/  FMUL R27, R17.reuse, R27 ;  /* 0x0000001b111b7220 */ /* 0x040fe20000400000 */
[----:B------:R-:W-:Y:S01]  /*15dc0*/  FMUL R29, R17, R29 ;  /* 0x0000001d111d7220 */ /* 0x000fe20000400000 */
[----:B------:R-:W-:Y:S01]  /*15dd0*/  FFMA.SAT R37, -R21, R2, 0.5 ;  /* 0x3f00000015257423 */ /* 0x000fe20000002102 */
[----:B------:R-:W-:Y:S01]  /*15de0*/  FFMA.RM R36, R3, R0, 12582913 ;  /* 0x4b40000103247423 */ /* 0x000fe20000004000 */
[----:B------:R-:W-:Y:S01]  /*15df0*/  FFMA R24, R16, R24, R27 ;  /* 0x0000001810187223 */ /* 0x000fe2000000001b */
[----:B------:R-:W-:Y:S01]  /*15e00*/  FFMA.SAT R3, -R22, R2, 0.5 ;  /* 0x3f00000016037423 */ /* 0x000fe20000002102 */
[----:B------:R-:W-:Y:S01]  /*15e10*/  FMUL R27, R17, R33 ;  /* 0x00000021111b7220 */ /* 0x000fe20000400000 */
[----:B------:R-:W-:Y:S01]  /*15e20*/  FFMA R29, R16, R30, R29 ;  /* 0x0000001e101d7223 */ /* 0x000fe2000000001d */
[----:B------:R-:W-:Y:S01]  /*15e30*/  FADD R30, R36, -12583039 ;  /* 0xcb40007f241e7421 */ /* 0x000fe20000000000 */
[----:B------:R-:W-:Y:S01]  /*15e40*/  FFMA.RM R3, R3, R0, 12582913 ;  /* 0x4b40000103037423 */ /* 0x000fe20000004000 */
[----:B------:R-:W-:Y:S01]  /*15e50*/  FFMA R27, R16, R32, R27 ;  /* 0x00000020101b7223 */ /* 0x000fe2000000001b */
[----:B------:R-:W-:-:S02]  /*15e60*/  HADD2.F32 R32, -RZ, R4.H1_H1 ;  /* 0x30000004ff207230 */ /* 0x000fc40000004100 */
[----:B------:R-:W-:Y:S01]  /*15e70*/  FFMA R30, -R23, 1.4426950216293334961, -R30 ;  /* 0x3fb8aa3b171e7823 */ /* 0x000fe2000000091e */
[----:B------:R-:W-:Y:S01]  /*15e80*/  FMUL R31, R17, R31 ;  /* 0x0000001f111f7220 */ /* 0x000fe20000400000 */
[----:B------:R-:W-:Y:S01]  /*15e90*/  FADD R33, R3, -12583039 ;  /* 0xcb40007f03217421 */ /* 0x000fe20000000000 */
[----:B------:R-:W-:Y:S01]  /*15ea0*/  FFMA.RM R37, R37, R0, 12582913 ;  /* 0x4b40000125257423 */ /* 0x000fe20000004000 */
[----:B------:R-:W-:Y:S01]  /*15eb0*/  FFMA.SAT R35, -R20, R2, 0.5 ;  /* 0x3f00000014237423 */ /* 0x000fe20000002102 */
[----:B------:R-:W-:Y:S01]  /*15ec0*/  FFMA R41, -R23, 1.925963033500011079e-08, R30 ;  /* 0x32a5706017297823 */ /* 0x000fe2000000011e */
[----:B------:R-:W-:Y:S01]  /*15ed0*/  FFMA R30, R16, R32, R31 ;  /* 0x00000020101e7223 */ /* 0x000fe2000000001f */
[----:B------:R-:W-:Y:S01]  /*15ee0*/  FFMA R33, -R22, 1.4426950216293334961, -R33 ;  /* 0x3fb8aa3b16217823 */ /* 0x000fe20000000921 */
[----:B------:R-:W-:Y:S01]  /*15ef0*/  FADD R32, R37, -12583039 ;  /* 0xcb40007f25207421 */ /* 0x000fe20000000000 */
[----:B------:R-:W-:Y:S01]  /*15f00*/  FMUL R31, R17, R38 ;  /* 0x00000026111f7220 */ /* 0x000fe20000400000 */
[----:B------:R-:W-:Y:S01]  /*15f10*/  FFMA.RM R38, R35, R0, 12582913 ;  /* 0x4b40000123267423 */ /* 0x000fe20000004000 */
[----:B------:R-:W-:Y:S01]  /*15f20*/  FFMA.SAT R35, -R26, R2, 0.5 ;  /* 0x3f0000001a237423 */ /* 0x000fe20000002102 */
[----:B------:R-:W-:Y:S01]  /*15f30*/  FFMA R39, -R22, 1.925963033500011079e-08, R33 ;  /* 0x32a5706016277823 */ /* 0x000fe20000000121 */
[----:B------:R-:W-:Y:S01]  /*15f40*/  FFMA R32, -R21, 1.4426950216293334961, -R32 ;  /* 0x3fb8aa3b15207823 */ /* 0x000fe20000000920 */
[----:B------:R-:W-:Y:S01]  /*15f50*/  FADD R33, R38, -12583039 ;  /* 0xcb40007f26217421 */ /* 0x000fe20000000000 */
[----:B------:R-:W-:Y:S01]  /*15f60*/  FFMA.RM R40, R35, R0, 12582913 ;  /* 0x4b40000123287423 */ /* 0x000fe20000004000 */
[----:B------:R-:W-:Y:S01]  /*15f70*/  FFMA.SAT R47, -R25, R2, 0.5 ;  /* 0x3f000000192f7423 */ /* 0x000fe20000002102 */
[----:B------:R-:W-:Y:S01]  /*15f80*/  FFMA R43, -R21, 1.925963033500011079e-08, R32 ;  /* 0x32a57060152b7823 */ /* 0x000fe20000000120 */
[----:B------:R-:W-:-:S02]  /*15f90*/  HADD2.F32 R32, -RZ, R5.H1_H1 ;  /* 0x30000005ff207230 */ /* 0x000fc40000004100 */
[----:B------:R-:W-:Y:S01]  /*15fa0*/  FFMA R35, -R20, 1.4426950216293334961, -R33 ;  /* 0x3fb8aa3b14237823 */ /* 0x000fe20000000921 */
[----:B------:R-:W-:Y:S01]  /*15fb0*/  FMUL R33, R17, R42 ;  /* 0x0000002a11217220 */ /* 0x000fe20000400000 */
[----:B------:R-:W-:Y:S01]  /*15fc0*/  FADD R45, R40, -12583039 ;  /* 0xcb40007f282d7421 */ /* 0x000fe20000000000 */
[----:B------:R-:W-:Y:S01]  /*15fd0*/  FFMA.SAT R49, -R24, R2, 0.5 ;  /* 0x3f00000018317423 */ /* 0x000fe20000002102 */
[----:B------:R-:W-:Y:S01]  /*15fe0*/  FFMA.RM R42, R47, R0, 12582913 ;  /* 0x4b4000012f2a7423 */ /* 0x000fe20000004000 */
[----:B------:R-:W-:Y:S01]  /*15ff0*/  FFMA R32, R16, R32, R33 ;  /* 0x0000002010207223 */ /* 0x000fe20000000021 */
[----:B------:R-:W-:Y:S01]  /*16000*/  FFMA R33, -R26, 1.4426950216293334961, -R45 ;  /* 0x3fb8aa3b1a217823 */ /* 0x000fe2000000092d */
[----:B------:R-:W-:Y:S01]  /*16010*/  FFMA R35, -R20, 1.925963033500011079e-08, R35 ;  /* 0x32a5706014237823 */ /* 0x000fe20000000123 */
[----:B------:R-:W-:Y:S01]  /*16020*/  FFMA R31, R16, R34, R31 ;  /* 0x00000022101f7223 */ /* 0x000fe2000000001f */
[----:B------:R-:W-:Y:S01]  /*16030*/  FADD R34, R42, -12583039 ;  /* 0xcb40007f2a227421 */ /* 0x000fe20000000000 */
[----:B------:R-:W-:Y:S01]  /*16040*/  FFMA R47, -R26, 1.925963033500011079e-08, R33 ;  /* 0x32a570601a2f7823 */ /* 0x000fe20000000121 */
[----:B------:R-:W-:Y:S01]  /*16050*/  FMUL R33, R17, R44 ;  /* 0x0000002c11217220 */ /* 0x000fe20000400000 */
[----:B------:R-:W-:Y:S01]  /*16060*/  FFMA.RM R44, R49, R0, 12582913 ;  /* 0x4b400001312c7423 */ /* 0x000fe20000004000 */
[----:B------:R-:W-:Y:S01]  /*16070*/  FFMA.SAT R49, -R29, R2, 0.5 ;  /* 0x3f0000001d317423 */ /* 0x000fe20000002102 */
[----:B------:R1:W-:Y:S01]  /*16080*/  MUFU.EX2 R45, R35 ;  /* 0x00000023002d7308 */ /* 0x0003e20000000800 */
[----:B------:R-:W-:Y:S01]  /*16090*/  FFMA R33, R16, R46, R33 ;  /* 0x0000002e10217223 */ /* 0x000fe20000000021 */
[----:B------:R-:W-:Y:S01]  /*160a0*/  FFMA R34, -R25, 1.4426950216293334961, -R34 ;  /* 0x3fb8aa3b19227823 */ /* 0x000fe20000000922 */
[----:B------:R-:W-:Y:S01]  /*160b0*/  FFMA.RM R46, R49, R0, 12582913 ;  /* 0x4b400001312e7423 */ /* 0x000fe20000004000 */
[-C--:B------:R-:W-:Y:S01]  /*160c0*/  FFMA.SAT R51, -R27, R2.reuse, 0.5 ;  /* 0x3f0000001b337423 */ /* 0x080fe20000002102 */
[-C--:B------:R-:W-:Y:S01]  /*160d0*/  FFMA.SAT R57, -R31, R2.reuse, 0.5 ;  /* 0x3f0000001f397423 */ /* 0x080fe20000002102 */
[----:B------:R-:W-:Y:S01]  /*160e0*/  FFMA R48, -R25, 1.925963033500011079e-08, R34 ;  /* 0x32a5706019307823 */ /* 0x000fe20000000122 */
[----:B------:R-:W-:Y:S01]  /*160f0*/  HADD2.F32 R34, -RZ, R6.H1_H1 ;  /* 0x30000006ff227230 */ /* 0x000fe20000004100 */
[----:B------:R-:W2:Y:S01]  /*16100*/  MUFU.EX2 R41, R41 ;  /* 0x0000002900297308 */ /* 0x000ea20000000800 */
[----:B-1----:R-:W-:Y:S01]  /*16110*/  FADD R35, R44, -12583039 ;  /* 0xcb40007f2c237421 */ /* 0x002fe20000000000 */
[----:B------:R-:W-:Y:S01]  /*16120*/  FFMA.SAT R59, -R32, R2, 0.5 ;  /* 0x3f000000203b7423 */ /* 0x000fe20000002102 */
[----:B------:R-:W-:-:S02]  /*16130*/  SHF.L.U32 R36, R36, 0x17, RZ ;  /* 0x0000001724247819 */ /* 0x000fc400000006ff */
[----:B------:R-:W-:Y:S01]  /*16140*/  FFMA R49, -R24, 1.4426950216293334961, -R35 ;  /* 0x3fb8aa3b18317823 */ /* 0x000fe20000000923 */
[----:B------:R-:W-:Y:S01]  /*16150*/  FMUL R35, R17, R50 ;  /* 0x0000003211237220 */ /* 0x000fe20000400000 */
[----:B------:R-:W-:Y:S01]  /*16160*/  FADD R50, R46, -12583039 ;  /* 0xcb40007f2e327421 */ /* 0x000fe20000000000 */
[----:B------:R-:W1:Y:S01]  /*16170*/  MUFU.EX2 R39, R39 ;  /* 0x0000002700277308 */ /* 0x000e620000000800 */
[----:B------:R-:W-:Y:S01]  /*16180*/  FFMA R53, -R24, 1.925963033500011079e-08, R49 ;  /* 0x32a5706018357823 */ /* 0x000fe20000000131 */
[----:B------:R-:W-:Y:S01]  /*16190*/  FFMA.RM R49, R51, R0, 12582913 ;  /* 0x4b40000133317423 */ /* 0x000fe20000004000 */
[----:B------:R-:W-:Y:S01]  /*161a0*/  FFMA R50, -R29, 1.4426950216293334961, -R50 ;  /* 0x3fb8aa3b1d327823 */ /* 0x000fe20000000932 */
[----:B------:R-:W-:Y:S01]  /*161b0*/  FFMA.SAT R51, -R30, R2, 0.5 ;  /* 0x3f0000001e337423 */ /* 0x000fe20000002102 */
[----:B------:R-:W-:Y:S01]  /*161c0*/  FFMA R34, R16, R34, R35 ;  /* 0x0000002210227223 */ /* 0x000fe20000000023 */
[----:B------:R-:W-:Y:S01]  /*161d0*/  FADD R54, R49, -12583039 ;  /* 0xcb40007f31367421 */ /* 0x000fe20000000000 */
[----:B------:R-:W-:Y:S01]  /*161e0*/  FFMA R52, -R29, 1.925963033500011079e-08, R50 ;  /* 0x32a570601d347823 */ /* 0x000fe20000000132 */
[----:B------:R-:W-:Y:S01]  /*161f0*/  FFMA.RM R50, R51, R0, 12582913 ;  /* 0x4b40000133327423 */ /* 0x000fe20000004000 */
[----:B------:R-:W-:Y:S01]  /*16200*/  FMUL R35, R17, R56 ;  /* 0x0000003811237220 */ /* 0x000fe20000400000 */
[----:B------:R-:W-:Y:S01]  /*16210*/  FFMA R54, -R27, 1.4426950216293334961, -R54 ;  /* 0x3fb8aa3b1b367823 */ /* 0x000fe20000000936 */
[----:B------:R-:W-:-:S02]  /*16220*/  HADD2.F32 R56, -RZ, R7.H1_H1 ;  /* 0x30000007ff387230 */ /* 0x000fc40000004100 */
[----:B------:R-:W-:Y:S01]  /*16230*/  FADD R51, R50, -12583039 ;  /* 0xcb40007f32337421 */ /* 0x000fe20000000000 */
[----:B------:R-:W-:Y:S01]  /*16240*/  FFMA R35, R16, R55, R35 ;  /* 0x0000003710237223 */ /* 0x000fe20000000023 */
[----:B------:R-:W-:Y:S01]  /*16250*/  FFMA R55, -R27, 1.925963033500011079e-08, R54 ;  /* 0x32a570601b377823 */ /* 0x000fe20000000136 */
[----:B------:R-:W-:Y:S01]  /*16260*/  FFMA.RM R54, R57, R0, 12582913 ;  /* 0x4b40000139367423 */ /* 0x000fe20000004000 */
[----:B------:R-:W-:Y:S01]  /*16270*/  FFMA R57, -R30, 1.4426950216293334961, -R51 ;  /* 0x3fb8aa3b1e397823 */ /* 0x000fe20000000933 */
[----:B------:R-:W-:Y:S01]  /*16280*/  FMUL R51, R17, R58 ;  /* 0x0000003a11337220 */ /* 0x000fe20000400000 */
[----:B------:R-:W3:Y:S01]  /*16290*/  MUFU.EX2 R43, R43 ;  /* 0x0000002b002b7308 */ /* 0x000ee20000000800 */
[----:B------:R-:W-:Y:S01]  /*162a0*/  FADD R60, R54, -12583039 ;  /* 0xcb40007f363c7421 */ /* 0x000fe20000000000 */
[----:B------:R-:W-:Y:S01]  /*162b0*/  FFMA R58, -R30, 1.925963033500011079e-08, R57 ;  /* 0x32a570601e3a7823 */ /* 0x000fe20000000139 */
[----:B------:R-:W-:Y:S01]  /*162c0*/  FFMA.SAT R57, -R33, R2, 0.5 ;  /* 0x3f00000021397423 */ /* 0x000fe20000002102 */
[----:B------:R-:W-:Y:S01]  /*162d0*/  FFMA R51, R16, R56, R51 ;  /* 0x0000003810337223 */ /* 0x000fe20000000033 */
[----:B------:R-:W-:Y:S01]  /*162e0*/  FFMA.SAT R63, -R34, R2, 0.5 ;  /* 0x3f000000223f7423 */ /* 0x000fe20000002102 */
[----:B------:R-:W-:Y:S01]  /*162f0*/  FFMA R60, -R31, 1.4426950216293334961, -R60 ;  /* 0x3fb8aa3b1f3c7823 */ /* 0x000fe2000000093c */
[----:B------:R-:W-:Y:S01]  /*16300*/  FFMA.RM R57, R57, R0, 12582913 ;  /* 0x4b40000139397423 */ /* 0x000fe20000004000 */
[-C--:B------:R-:W-:Y:S01]  /*16310*/  FFMA.SAT R65, -R35, R2.reuse, 0.5 ;  /* 0x3f00000023417423 */ /* 0x080fe20000002102 */
[----:B------:R-:W-:Y:S01]  /*16320*/  FFMA.SAT R67, -R51, R2, 0.5 ;  /* 0x3f00000033437423 */ /* 0x000fe20000002102 */
[-C--:B------:R-:W-:Y:S01]  /*16330*/  FFMA.RM R56, R59, R0.reuse, 12582913 ;  /* 0x4b4000013b387423 */ /* 0x080fe20000004000 */
[----:B------:R-:W-:Y:S01]  /*16340*/  FADD R62, R57, -12583039 ;  /* 0xcb40007f393e7421 */ /* 0x000fe20000000000 */
[-C--:B------:R-:W-:Y:S01]  /*16350*/  FFMA.RM R2, R63, R0.reuse, 12582913 ;  /* 0x4b4000013f027423 */ /* 0x080fe20000004000 */
[----:B------:R-:W-:Y:S01]  /*16360*/  FFMA R59, -R31, 1.925963033500011079e-08, R60 ;  /* 0x32a570601f3b7823 */ /* 0x000fe2000000013c */
[-C--:B------:R-:W-:Y:S01]  /*16370*/  FFMA.RM R60, R65, R0.reuse, 12582913 ;  /* 0x4b400001413c7423 */ /* 0x080fe20000004000 */
[----:B------:R-:W-:Y:S01]  /*16380*/  FFMA R64, -R33, 1.4426950216293334961, -R62 ;  /* 0x3fb8aa3b21407823 */ /* 0x000fe2000000093e */
[----:B------:R-:W-:Y:S01]  /*16390*/  FFMA.RM R62, R67, R0, 12582913 ;  /* 0x4b400001433e7423 */ /* 0x000fe20000004000 */
[----:B--2---:R-:W-:Y:S01]  /*163a0*/  FFMA R0, R36, R41, 1 ;  /* 0x3f80000024007423 */ /* 0x004fe20000000029 */
[----:B------:R-:W2:Y:S01]  /*163b0*/  MUFU.EX2 R53, R53 ;  /* 0x0000003500357308 */ /* 0x000ea20000000800 */
[----:B------:R-:W-:Y:S01]  /*163c0*/  FADD R41, R2, -12583039 ;  /* 0xcb40007f02297421 */ /* 0x000fe20000000000 */
[----:B------:R-:W-:Y:S01]  /*163d0*/  SHF.L.U32 R36, R3, 0x17, RZ ;  /* 0x0000001703247819 */ /* 0x000fe200000006ff */
[----:B------:R-:W-:Y:S01]  /*163e0*/  FFMA R63, -R33, 1.925963033500011079e-08, R64 ;  /* 0x32a57060213f7823 */ /* 0x000fe20000000140 */
[----:B------:R-:W-:Y:S01]  /*163f0*/  SHF.L.U32 R64, R37, 0x17, RZ ;  /* 0x0000001725407819 */ /* 0x000fe200000006ff */
[----:B------:R-:W-:Y:S01]  /*16400*/  FFMA R41, -R34, 1.4426950216293334961, -R41 ;  /* 0x3fb8aa3b22297823 */ /* 0x000fe20000000929 */
[----:B------:R-:W-:Y:S01]  /*16410*/  SHF.L.U32 R66, R38, 0x17, RZ ;  /* 0x0000001726427819 */ /* 0x000fe200000006ff */
[----:B-1----:R-:W-:Y:S01]  /*16420*/  FFMA R38, R36, R39, 1 ;  /* 0x3f80000024267423 */ /* 0x002fe20000000027 */
[----:B------:R-:W-:Y:S01]  /*16430*/  FADD R36, R60, -12583039 ;  /* 0xcb40007f3c247421 */ /* 0x000fe20000000000 */
[----:B------:R-:W-:Y:S01]  /*16440*/  FFMA R65, -R34, 1.925963033500011079e-08, R41 ;  /* 0x32a5706022417823 */ /* 0x000fe20000000129 */
[----:B---3--:R-:W-:Y:S01]  /*16450*/  FFMA R41, R64, R43, 1 ;  /* 0x3f80000040297423 */ /* 0x008fe2000000002b */
[----:B------:R-:W-:Y:S01]  /*16460*/  FADD R61, R56, -12583039 ;  /* 0xcb40007f383d7421 */ /* 0x000fe20000000000 */
[----:B------:R-:W-:Y:S01]  /*16470*/  FFMA R64, -R35, 1.4426950216293334961, -R36 ;  /* 0x3fb8aa3b23407823 */ /* 0x000fe20000000924 */
[----:B------:R-:W-:Y:S01]  /*16480*/  SHF.L.U32 R36, R40, 0x17, RZ ;  /* 0x0000001728247819 */ /* 0x000fe200000006ff */
[----:B------:R-:W-:Y:S01]  /*16490*/  FADD R40, R62, -12583039 ;  /* 0xcb40007f3e287421 */ /* 0x000fe20000000000 */
[----:B------:R-:W-:Y:S01]  /*164a0*/  SHF.L.U32 R44, R44, 0x17, RZ ;  /* 0x000000172c2c7819 */ /* 0x000fe200000006ff */
[----:B------:R-:W-:Y:S01]  /*164b0*/  FFMA R61, -R32, 1.4426950216293334961, -R61 ;  /* 0x3fb8aa3b203d7823 */ /* 0x000fe2000000093d */
[----:B------:R-:W1:Y:S01]  /*164c0*/  MUFU.EX2 R48, R48 ;  /* 0x0000003000307308 */ /* 0x000e620000000800 */
[----:B------:R-:W-:Y:S01]  /*164d0*/  FFMA R40, -R51, 1.4426950216293334961, -R40 ;  /* 0x3fb8aa3b33287823 */ /* 0x000fe20000000928 */
[----:B------:R-:W-:Y:S01]  /*164e0*/  SHF.L.U32 R37, R42, 0x17, RZ ;  /* 0x000000172a257819 */ /* 0x000fe200000006ff */
[----:B--2---:R-:W-:Y:S01]  /*164f0*/  FFMA R53, R44, R53, 1 ;  /* 0x3f8000002c357423 */ /* 0x004fe20000000035 */
[----:B------:R-:W-:Y:S01]  /*16500*/  FFMA R61, -R32, 1.925963033500011079e-08, R61 ;  /* 0x32a57060203d7823 */ /* 0x000fe2000000013d */
[----:B------:R-:W-:Y:S01]  /*16510*/  IADD3 R44, R0, 0x1800000, RZ ;  /* 0x01800000002c7810 */ /* 0x000fe20007ffe0ff */
[----:B------:R-:W-:Y:S01]  /*16520*/  FFMA R64, -R35, 1.925963033500011079e-08, R64 ;  /* 0x32a5706023407823 */ /* 0x000fe20000000140 */
[----:B------:R-:W-:Y:S01]  /*16530*/  FFMA R42, -R51, 1.925963033500011079e-08, R40 ;  /* 0x32a57060332a7823 */ /* 0x000fe20000000128 */
[----:B------:R-:W-:Y:S01]  /*16540*/  FFMA R39, R66, R45, 1 ;  /* 0x3f80000042277423 */ /* 0x000fe2000000002d */
[----:B------:R-:W-:Y:S01]  /*16550*/  LOP3.LUT R44, R44, 0x7f800000, RZ, 0xc0, !PT ;  /* 0x7f8000002c2c7812 */ /* 0x000fe200078ec0ff */
[----:B------:R-:W2:Y:S01]  /*16560*/  MUFU.EX2 R47, R47 ;  /* 0x0000002f002f7308 */ /* 0x000ea20000000800 */
[----:B------:R-:W-:-:S02]  /*16570*/  SHF.L.U32 R43, R46, 0x17, RZ ;  /* 0x000000172e2b7819 */ /* 0x000fc400000006ff */
[----:B------:R-:W-:Y:S02]  /*16580*/  ISETP.GT.U32.AND P2, PT, R44, 0x1ffffff, PT ;  /* 0x01ffffff2c00780c */ /* 0x000fe40003f44070 */
[----:B------:R-:W-:Y:S01]  /*16590*/  SHF.L.U32 R40, R49, 0x17, RZ ;  /* 0x0000001731287819 */ /* 0x000fe200000006ff */
[----:B-1----:R-:W-:Y:S02]  /*165a0*/  FFMA R37, R37, R48, 1 ;  /* 0x3f80000025257423 */ /* 0x002fe40000000030 */
[----:B------:R-:W1:Y:S01]  /*165b0*/  MUFU.EX2 R3, R63 ;  /* 0x0000003f00037308 */ /* 0x000e620000000800 */
[----:B------:R-:W-:Y:S02]  /*165c0*/  SHF.L.U32 R49, R50, 0x17, RZ ;  /* 0x0000001732317819 */ /* 0x000fe400000006ff */
[----:B------:R-:W-:Y:S02]  /*165d0*/  SHF.L.U32 R48, R54, 0x17, RZ ;  /* 0x0000001736307819 */ /* 0x000fe400000006ff */
[----:B------:R-:W-:-:S02]  /*165e0*/  SHF.L.U32 R56, R56, 0x17, RZ ;  /* 0x0000001738387819 */ /* 0x000fc400000006ff */
[----:B------:R-:W-:Y:S01]  /*165f0*/  SHF.L.U32 R46, R57, 0x17, RZ ;  /* 0x00000017392e7819 */ /* 0x000fe200000006ff */
[----:B------:R-:W3:Y:S01]  /*16600*/  MUFU.EX2 R45, R65 ;  /* 0x00000041002d7308 */ /* 0x000ee20000000800 */
[----:B------:R-:W-:Y:S01]  /*16610*/  SHF.L.U32 R2, R2, 0x17, RZ ;  /* 0x0000001702027819 */ /* 0x000fe200000006ff */
[----:B--2---:R-:W-:Y:S01]  /*16620*/  FFMA R36, R36, R47, 1 ;  /* 0x3f80000024247423 */ /* 0x004fe2000000002f */
[----:B------:R-:W-:-:S05]  /*16630*/  SHF.L.U32 R44, R60, 0x17, RZ ;  /* 0x000000173c2c7819 */ /* 0x000fca00000006ff */
[----:B------:R-:W2:Y:S01]  /*16640*/  MUFU.EX2 R52, R52 ;  /* 0x0000003400347308 */ /* 0x000ea20000000800 */
[----:B-1----:R-:W-:-:S07]  /*16650*/  FFMA R46, R46, R3, 1 ;  /* 0x3f8000002e2e7423 */ /* 0x002fce0000000003 */
[----:B------:R-:W1:Y:S01]  /*16660*/  MUFU.EX2 R55, R55 ;  /* 0x0000003700377308 */ /* 0x000e620000000800 */
[----:B---3--:R-:W-:-:S07]  /*16670*/  FFMA R45, R2, R45, 1 ;  /* 0x3f800000022d7423 */ /* 0x008fce000000002d */
[----:B------:R-:W3:Y:S01]  /*16680*/  MUFU.EX2 R58, R58 ;  /* 0x0000003a003a7308 */ /* 0x000ee20000000800 */
[----:B--2---:R-:W-:-:S07]  /*16690*/  FFMA R52, R43, R52, 1 ;  /* 0x3f8000002b347423 */ /* 0x004fce0000000034 */
[----:B------:R-:W2:Y:S01]  /*166a0*/  MUFU.EX2 R59, R59 ;  /* 0x0000003b003b7308 */ /* 0x000ea20000000800 */
[----:B-1----:R-:W-:-:S07]  /*166b0*/  FFMA R50, R40, R55, 1 ;  /* 0x3f80000028327423 */ /* 0x002fce0000000037 */
[----:B------:R-:W1:Y:S01]  /*166c0*/  MUFU.EX2 R61, R61 ;  /* 0x0000003d003d7308 */ /* 0x000e620000000800 */
[----:B---3--:R-:W-:-:S07]  /*166d0*/  FFMA R49, R49, R58, 1 ;  /* 0x3f80000031317423 */ /* 0x008fce000000003a */
[----:B------:R-:W3:Y:S01]  /*166e0*/  MUFU.EX2 R63, R64 ;  /* 0x00000040003f7308 */ /* 0x000ee20000000800 */
[----:B--2---:R-:W-:-:S07]  /*166f0*/  FFMA R48, R48, R59, 1 ;  /* 0x3f80000030307423 */ /* 0x004fce000000003b */
[----:B------:R2:W4:Y:S01]  /*16700*/  MUFU.EX2 R65, R42 ;  /* 0x0000002a00417308 */ /* 0x0005220000000800 */
[----:B-1----:R-:W-:Y:S01]  /*16710*/  FFMA R47, R56, R61, 1 ;  /* 0x3f800000382f7423 */ /* 0x002fe2000000003d */
[----:B--2---:R-:W-:Y:S01]  /*16720*/  SHF.L.U32 R42, R62, 0x17, RZ ;  /* 0x000000173e2a7819 */ /* 0x004fe200000006ff */
[----:B---3--:R-:W-:-:S04]  /*16730*/  FFMA R44, R44, R63, 1 ;  /* 0x3f8000002c2c7423 */ /* 0x008fc8000000003f */
[----:B----4-:R-:W-:Y:S01]  /*16740*/  FFMA R42, R42, R65, 1 ;  /* 0x3f8000002a2a7423 */ /* 0x010fe20000000041 */
[----:B------:R-:W-:Y:S06]  /*16750*/  @P2 BRA `(.L_x_400) ;  /* 0x0000000000102947 */ /* 0x000fec0003800000 */
[----:B------:R-:W-:-:S07]  /*16760*/  MOV R2, 0x16780 ;  /* 0x0001678000027802 */ /* 0x000fce0000000f00 */
[----:B------:R-:W-:Y:S05]  /*16770*/  CALL.REL.NOINC `($__internal_0_$__cuda_sm20_rcp_rn_f32_slowpath) ;  /* 0x0000018000bc7944 */ /* 0x000fea0003c00000 */
[----:B------:R-:W-:Y:S01]  /*16780*/  MOV R40, R0 ;  /* 0x0000000000287202 */ /* 0x000fe20000000f00 */
[----:B------:R-:W-:Y:S06]  /*16790*/  BRA `(.L_x_401) ;  /* 0x0000000000107947 */ /* 0x000fec0003800000 */
.L_x_400:
[----:B------:R-:W1:Y:S02]  /*167a0*/  MUFU.RCP R3, R0 ;  /* 0x0000000000037308 */ /* 0x000e640000001000 */
[----:B-1----:R-:W-:-:S04]  /*167b0*/  FFMA R2, R0, R3, -1 ;  /* 0xbf80000000027423 */ /* 0x002fc80000000003 */
[----:B------:R-:W-:-:S04]  /*167c0*/  FADD.FTZ R2, -R2, -RZ ;  /* 0x800000ff02027221 */ /* 0x000fc80000010100 */
[----:B------:R-:W-:-:S07]  /*167d0*/  FFMA R40, R3, R2, R3 ;  /* 0x0000000203287223 */ /* 0x000fce0000000003 */
.L_x_401:
[----:B------:R-:W-:Y:S05]  /*167e0*/  BSYNC B1 ;  /* 0x0000000000017941 */ /* 0x000fea0003800000 */
.L_x_399:
        /* <DEDUP_REMOVED lines=10> */
.L_x_403:
[----:B------:R-:W1:Y:S02]  /*16890*/  MUFU.RCP R43, R38 ;  /* 0x00000026002b7308 */ /* 0x000e640000001000 */
[----:B-1----:R-:W-:-:S04]  /*168a0*/  FFMA R0, R38, R43, -1 ;  /* 0xbf80000026007423 */ /* 0x002fc8000000002b */
[----:B------:R-:W-:-:S04]  /*168b0*/  FADD.FTZ R0, -R0, -RZ ;  /* 0x800000ff00007221 */ /* 0x000fc80000010100 */
[----:B------:R-:W-:-:S07]  /*168c0*/  FFMA R43, R43, R0, R43 ;  /* 0x000000002b2b7223 */ /* 0x000fce000000002b */
.L_x_404:
[----:B------:R-:W-:Y:S05]  /*168d0*/  BSYNC B1 ;  /* 0x0000000000017941 */ /* 0x000fea0003800000 */
.L_x_402:
        /* <DEDUP_REMOVED lines=10> */
.L_x_406:
[----:B------:R-:W1:Y:S02]  /*16980*/  MUFU.RCP R38, R41 ;  /* 0x0000002900267308 */ /* 0x000e640000001000 */
[----:B-1----:R-:W-:-:S04]  /*16990*/  FFMA R0, R41, R38, -1 ;  /* 0xbf80000029007423 */ /* 0x002fc80000000026 */
[----:B------:R-:W-:-:S04]  /*169a0*/  FADD.FTZ R3, -R0, -RZ ;  /* 0x800000ff00037221 */ /* 0x000fc80000010100 */
[----:B------:R-:W-:-:S07]  /*169b0*/  FFMA R38, R38, R3, R38 ;  /* 0x0000000326267223 */ /* 0x000fce0000000026 */
.L_x_407:
[----:B------:R-:W-:Y:S05]  /*169c0*/  BSYNC B1 ;  /* 0x0000000000017941 */ /* 0x000fea0003800000 */
.L_x_405:
        /* <DEDUP_REMOVED lines=10> */
.L_x_409:
[----:B------:R-:W1:Y:S02]  /*16a70*/  MUFU.RCP R0, R39 ;  /* 0x0000002700007308 */ /* 0x000e640000001000 */
[----:B-1----:R-:W-:-:S04]  /*16a80*/  FFMA R2, R39, R0, -1 ;  /* 0xbf80000027027423 */ /* 0x002fc80000000000 */
[----:B------:R-:W-:-:S04]  /*16a90*/  FADD.FTZ R41, -R2, -RZ ;  /* 0x800000ff02297221 */ /* 0x000fc80000010100 */
[----:B------:R-:W-:-:S07]  /*16aa0*/  FFMA R41, R0, R41, R0 ;  /* 0x0000002900297223 */ /* 0x000fce0000000000 */
.L_x_410:
[----:B------:R-:W-:Y:S05]  /*16ab0*/  BSYNC B1 ;  /* 0x0000000000017941 */ /* 0x000fea0003800000 */
.L_x_408:
        /* <DEDUP_REMOVED lines=10> */
.L_x_412:
[----:B------:R-:W1:Y:S02]  /*16b60*/  MUFU.RCP R39, R36 ;  /* 0x0000002400277308 */ /* 0x000e640000001000 */
[----:B-1----:R-:W-:-:S04]  /*16b70*/  FFMA R0, R36, R39, -1 ;  /* 0xbf80000024007423 */ /* 0x002fc80000000027 */
[----:B------:R-:W-:-:S04]  /*16b80*/  FADD.FTZ R0, -R0, -RZ ;  /* 0x800000ff00007221 */ /* 0x000fc80000010100 */
[----:B------:R-:W-:-:S07]  /*16b90*/  FFMA R39, R39, R0, R39 ;  /* 0x0000000027277223 */ /* 0x000fce0000000027 */
.L_x_413:
[----:B------:R-:W-:Y:S05]  /*16ba0*/  BSYNC B1 ;  /* 0x0000000000017941 */ /* 0x000fea0003800000 */
.L_x_411:
        /* <DEDUP_REMOVED lines=10> */
.L_x_415:
[----:B------:R-:W1:Y:S02]  /*16c50*/  MUFU.RCP R36, R37 ;  /* 0x0000002500247308 */ /* 0x000e640000001000 */
[----:B-1----:R-:W-:-:S04]  /*16c60*/  FFMA R0, R37, R36, -1 ;  /* 0xbf80000025007423 */ /* 0x002fc80000000024 */
[----:B------:R-:W-:-:S04]  /*16c70*/  FADD.FTZ R3, -R0, -RZ ;  /* 0x800000ff00037221 */ /* 0x000fc80000010100 */
[----:B------:R-:W-:-:S07]  /*16c80*/  FFMA R36, R36, R3, R36 ;  /* 0x0000000324247223 */ /* 0x000fce0000000024 */
.L_x_416:
[----:B------:R-:W-:Y:S05]  /*16c90*/  BSYNC B1 ;  /* 0x0000000000017941 */ /* 0x000fea0003800000 */
.L_x_414:
        /* <DEDUP_REMOVED lines=10> */
.L_x_418:
[----:B------:R-:W1:Y:S02]  /*16d40*/  MUFU.RCP R0, R53 ;  /* 0x0000003500007308 */ /* 0x000e640000001000 */
[----:B-1----:R-:W-:-:S04]  /*16d50*/  FFMA R2, R53, R0, -1 ;  /* 0xbf80000035027423 */ /* 0x002fc80000000000 */
[----:B------:R-:W-:-:S04]  /*16d60*/  FADD.FTZ R37, -R2, -RZ ;  /* 0x800000ff02257221 */ /* 0x000fc80000010100 */
[----:B------:R-:W-:-:S07]  /*16d70*/  FFMA R37, R0, R37, R0 ;  /* 0x0000002500257223 */ /* 0x000fce0000000000 */
.L_x_419:
[----:B------:R-:W-:Y:S05]  /*16d80*/  BSYNC B1 ;  /* 0x0000000000017941 */ /* 0x000fea0003800000 */
.L_x_417:
        /* <DEDUP_REMOVED lines=10> */
.L_x_421:
[----:B------:R-:W1:Y:S02]  /*16e30*/  MUFU.RCP R3, R52 ;  /* 0x0000003400037308 */ /* 0x000e640000001000 */
[----:B-1----:R-:W-:-:S04]  /*16e40*/  FFMA R0, R52, R3, -1 ;  /* 0xbf80000034007423 */ /* 0x002fc80000000003 */
[----:B------:R-:W-:-:S04]  /*16e50*/  FADD.FTZ R0, -R0, -RZ ;  /* 0x800000ff00007221 */ /* 0x000fc80000010100 */
[----:B------:R-:W-:-:S07]  /*16e60*/  FFMA R54, R3, R0, R3 ;  /* 0x0000000003367223 */ /* 0x000fce0000000003 */
.L_x_422:
[----:B------:R-:W-:Y:S05]  /*16e70*/  BSYNC B1 ;  /* 0x0000000000017941 */ /* 0x000fea0003800000 */
.L_x_420:
        /* <DEDUP_REMOVED lines=10> */
.L_x_424:
[----:B------:R-:W1:Y:S02]  /*16f20*/  MUFU.RCP R3, R50 ;  /* 0x0000003200037308 */ /* 0x000e640000001000 */
[----:B-1----:R-:W-:-:S04]  /*16f30*/  FFMA R0, R50, R3, -1 ;  /* 0xbf80000032007423 */ /* 0x002fc80000000003 */
[----:B------:R-:W-:-:S04]  /*16f40*/  FADD.FTZ R0, -R0, -RZ ;  /* 0x800000ff00007221 */ /* 0x000fc80000010100 */
[----:B------:R-:W-:-:S07]  /*16f50*/  FFMA R52, R3, R0, R3 ;  /* 0x0000000003347223 */ /* 0x000fce0000000003 */
.L_x_425:
[----:B------:R-:W-:Y:S05]  /*16f60*/  BSYNC B1 ;  /* 0x0000000000017941 */ /* 0x000fea0003800000 */
.L_x_423:
        /* <DEDUP_REMOVED lines=10> */
.L_x_427:
[----:B------:R-:W1:Y:S02]  /*17010*/  MUFU.RCP R0, R49 ;  /* 0x0000003100007308 */ /* 0x000e640000001000 */
[----:B-1----:R-:W-:-:S04]  /*17020*/  FFMA R2, R49, R0, -1 ;  /* 0xbf80000031027423 */ /* 0x002fc80000000000 */
[----:B------:R-:W-:-:S04]  /*17030*/  FADD.FTZ R53, -R2, -RZ ;  /* 0x800000ff02357221 */ /* 0x000fc80000010100 */
[----:B------:R-:W-:-:S07]  /*17040*/  FFMA R53, R0, R53, R0 ;  /* 0x0000003500357223 */ /* 0x000fce0000000000 */
.L_x_428:
[----:B------:R-:W-:Y:S05]  /*17050*/  BSYNC B1 ;  /* 0x0000000000017941 */ /* 0x000fea0003800000 */
.L_x_426:
        /* <DEDUP_REMOVED lines=10> */
.L_x_430:
[----:B------:R-:W1:Y:S02]  /*17100*/  MUFU.RCP R3, R48 ;  /* 0x0000003000037308 */ /* 0x000e640000001000 */
[----:B-1----:R-:W-:-:S04]  /*17110*/  FFMA R0, R48, R3, -1 ;  /* 0xbf80000030007423 */ /* 0x002fc80000000003 */
[----:B------:R-:W-:-:S04]  /*17120*/  FADD.FTZ R0, -R0, -RZ ;  /* 0x800000ff00007221 */ /* 0x000fc80000010100 */
[----:B------:R-:W-:-:S07]  /*17130*/  FFMA R50, R3, R0, R3 ;  /* 0x0000000003327223 */ /* 0x000fce0000000003 */
.L_x_431:
[----:B------:R-:W-:Y:S05]  /*17140*/  BSYNC B1 ;  /* 0x0000000000017941 */ /* 0x000fea0003800000 */
.L_x_429:
        /* <DEDUP_REMOVED lines=10> */
.L_x_433:
[----:B------:R-:W1:Y:S02]  /*171f0*/  MUFU.RCP R0, R47 ;  /* 0x0000002f00007308 */ /* 0x000e640000001000 */
[----:B-1----:R-:W-:-:S04]  /*17200*/  FFMA R2, R47, R0, -1 ;  /* 0xbf8000002f027423 */ /* 0x002fc80000000000 */
[----:B------:R-:W-:-:S04]  /*17210*/  FADD.FTZ R49, -R2, -RZ ;  /* 0x800000ff02317221 */ /* 0x000fc80000010100 */
[----:B------:R-:W-:-:S07]  /*17220*/  FFMA R49, R0, R49, R0 ;  /* 0x0000003100317223 */ /* 0x000fce0000000000 */
.L_x_434:
[----:B------:R-:W-:Y:S05]  /*17230*/  BSYNC B1 ;  /* 0x0000000000017941 */ /* 0x000fea0003800000 */
.L_x_432:
        /* <DEDUP_REMOVED lines=10> */
.L_x_436:
[----:B------:R-:W1:Y:S02]  /*172e0*/  MUFU.RCP R3, R46 ;  /* 0x0000002e00037308 */ /* 0x000e640000001000 */
[----:B-1----:R-:W-:-:S04]  /*172f0*/  FFMA R0, R46, R3, -1 ;  /* 0xbf8000002e007423 */ /* 0x002fc80000000003 */
[----:B------:R-:W-:-:S04]  /*17300*/  FADD.FTZ R0, -R0, -RZ ;  /* 0x800000ff00007221 */ /* 0x000fc80000010100 */
[----:B------:R-:W-:-:S07]  /*17310*/  FFMA R48, R3, R0, R3 ;  /* 0x0000000003307223 */ /* 0x000fce0000000003 */
.L_x_437:
[----:B------:R-:W-:Y:S05]  /*17320*/  BSYNC B1 ;  /* 0x0000000000017941 */ /* 0x000fea0003800000 */
.L_x_435:
        /* <DEDUP_REMOVED lines=10> */
.L_x_439:
[----:B------:R-:W1:Y:S02]  /*173d0*/  MUFU.RCP R0, R45 ;  /* 0x0000002d00007308 */ /* 0x000e640000001000 */
[----:B-1----:R-:W-:-:S04]  /*173e0*/  FFMA R2, R45, R0, -1 ;  /* 0xbf8000002d027423 */ /* 0x002fc80000000000 */
[----:B------:R-:W-:-:S04]  /*173f0*/  FADD.FTZ R47, -R2, -RZ ;  /* 0x800000ff022f7221 */ /* 0x000fc80000010100 */
[----:B------:R-:W-:-:S07]  /*17400*/  FFMA R47, R0, R47, R0 ;  /* 0x0000002f002f7223 */ /* 0x000fce0000000000 */
.L_x_440:
[----:B------:R-:W-:Y:S05]  /*17410*/  BSYNC B1 ;  /* 0x0000000000017941 */ /* 0x000fea0003800000 */
.L_x_438:
        /* <DEDUP_REMOVED lines=10> */
.L_x_442:
[----:B------:R-:W1:Y:S02]  /*174c0*/  MUFU.RCP R3, R44 ;  /* 0x0000002c00037308 */ /* 0x000e640000001000 */
[----:B-1----:R-:W-:-:S04]  /*174d0*/  FFMA R0, R44, R3, -1 ;  /* 0xbf8000002c007423 */ /* 0x002fc80000000003 */
[----:B------:R-:W-:-:S04]  /*174e0*/  FADD.FTZ R0, -R0, -RZ ;  /* 0x800000ff00007221 */ /* 0x000fc80000010100 */
[----:B------:R-:W-:-:S07]  /*174f0*/  FFMA R46, R3, R0, R3 ;  /* 0x00000000032e7223 */ /* 0x000fce0000000003 */
.L_x_443:
[----:B------:R-:W-:Y:S05]  /*17500*/  BSYNC B1 ;  /* 0x0000000000017941 */ /* 0x000fea0003800000 */
.L_x_441:
        /* <DEDUP_REMOVED lines=9> */
.L_x_445:
[----:B------:R-:W1:Y:S02]  /*175a0*/  MUFU.RCP R3, R42 ;  /* 0x0000002a00037308 */ /* 0x000e640000001000 */
[----:B-1----:R-:W-:-:S04]  /*175b0*/  FFMA R0, R42, R3, -1 ;  /* 0xbf8000002a007423 */ /* 0x002fc80000000003 */
[----:B------:R-:W-:-:S04]  /*175c0*/  FADD.FTZ R0, -R0, -RZ ;  /* 0x800000ff00007221 */ /* 0x000fc80000010100 */
[----:B------:R-:W-:-:S07]  /*175d0*/  FFMA R0, R3, R0, R3 ;  /* 0x0000000003007223 */ /* 0x000fce0000000003 */
.L_x_446:
[----:B------:R-:W-:Y:S05]  /*175e0*/  BSYNC B1 ;  /* 0x0000000000017941 */ /* 0x000fea0003800000 */
.L_x_444:
        /* <DEDUP_REMOVED lines=45> */
.L_x_448:
[----:B------:R-:W-:Y:S05]  /*178c0*/  BSYNC B0 ;  /* 0x0000000000007941 */ /* 0x000fea0003800000 */
.L_x_447:
[----:B------:R-:W-:Y:S06]  /*178d0*/  BAR.SYNC.DEFER_BLOCKING 0x1, 0x100 ;  /* 0x0044000000007b1d */ /* 0x000fec0000010000 */
[----:B------:R-:W-:Y:S04]  /*178e0*/  BSSY B0, `(.L_x_449) ;  /* 0x000000a000007945 */ /* 0x000fe80003800000 */
[----:B------:R-:W-:Y:S05]  /*178f0*/  @P0 BRA `(.L_x_450) ;  /* 0x0000000000200947 */ /* 0x000fea0003800000 */
[----:B------:R-:W-:-:S06]  /*17900*/  UISETP.NE.AND UP0, UPT, UR43, 0x3, UPT ;  /* 0x000000032b00788c */ /* 0x000fcc000bf05270 */
[----:B------:R-:W-:-:S13]  /*17910*/  PLOP3.LUT P2, PT, PT, PT, UP0, 0x80, 0x0 ;  /* 0x000000000000781c */ /* 0x000fda0003f4f008 */
[----:B------:R-:W-:Y:S05]  /*17920*/  @!P2 BRA `(.L_x_451) ;  /* 0x000000000004a947 */ /* 0x000fea0003800000 */
[----:B------:R-:W-:Y:S01]  /*17930*/  BPT.TRAP 0x1 ;  /* 0x000000040000795c */ /* 0x000fe20000300000 */
.L_x_451:
[----:B------:R-:W-:-:S04]  /*17940*/  ULEA UR4, UR8, UR46, 0x3 ;  /* 0x0000002e08047291 */ /* 0x000fc8000f8e183f */
[----:B------:R-:W-:-:S04]  /*17950*/  UIADD3 UR4, UR4, 0x50, URZ ;  /* 0x0000005004047890 */ /* 0x000fc8000fffe03f */
[----:B------:R-:W-:-:S09]  /*17960*/  UPRMT UR4, UR47, 0x654, UR4 ;  /* 0x000006542f047896 */ /* 0x000fd20008000004 */
[----:B------:R-:W-:Y:S03]  /*17970*/  SYNCS.ARRIVE.TRANS64.RED.A1T0 RZ, [UR4], RZ ;  /* 0x000000ffffff79a7 */ /* 0x000fe60008100404 */
.L_x_450:
[----:B------:R-:W-:Y:S05]  /*17980*/  BSYNC B0 ;  /* 0x0000000000007941 */ /* 0x000fea0003800000 */
.L_x_449:
        /* <DEDUP_REMOVED lines=9> */
.L_x_454:
[C---:B------:R-:W-:Y:S01]  /*17a20*/  LEA R0, R12.reuse, UR46, 0x3 ;  /* 0x0000002e0c007c11 */ /* 0x040fe2000f8e18ff */
[----:B------:R-:W-:Y:S01]  /*17a30*/  BSSY B1, `(.L_x_455) ;  /* 0x0000006000017945 */ /* 0x000fe20003800000 */
[----:B------:R-:W-:Y:S02]  /*17a40*/  SHF.L.U32 R3, R13, 0x1f, RZ ;  /* 0x0000001f0d037819 */ /* 0x000fe400000006ff */
[----:B-1----:R-:W-:Y:S02]  /*17a50*/  @!P1 LEA R21, R12, R15, 0xd ;  /* 0x0000000f0c159211 */ /* 0x002fe400078e68ff */
[----:B------:R-:W1:Y:S02]  /*17a60*/  SYNCS.PHASECHK.TRANS64.TRYWAIT P2, [R0+URZ+0x30], R3 ;  /* 0x00003003000075a7 */ /* 0x000e64000804017f */
[----:B------:R-:W-:Y:S01]  /*17a70*/  @!P1 LEA R2, R18, R21, 0x1 ;  /* 0x0000001512029211 */ /* 0x000fe200078e08ff */
[----:B-1----:R-:W-:Y:S06]  /*17a80*/  @!P2 BRA `(.L_x_456) ;  /* 0x0000016000f4a947 */ /* 0x002fec0003800000 */
.L_x_1129:
[----:B------:R-:W-:Y:S05]  /*17a90*/  BSYNC B1 ;  /* 0x0000000000017941 */ /* 0x000fea0003800000 */
.L_x_455:
        /* <DEDUP_REMOVED lines=8> */
.L_x_453:
[----:B------:R-:W-:Y:S05]  /*17b20*/  BSYNC B0 ;  /* 0x0000000000007941 */ /* 0x000fea0003800000 */
.L_x_452:
[--C-:B-1-3--:R-:W-:Y:S02]  /*17b30*/  HADD2.F32 R20, -RZ, R8.reuse.H0_H0 ;  /* 0x20000008ff147230 */ /* 0x10afe40000004100 */
[C---:B------:R-:W-:Y:S01]  /*17b40*/  FMUL R3, R17.reuse, R72 ;  /* 0x0000004811037220 */ /* 0x040fe20000400000 */
[----:B------:R-:W-:Y:S02]  /*17b50*/  HADD2.F32 R0, -RZ, R8.H1_H1 ;  /* 0x30000008ff007230 */ /* 0x000fe40000004100 */
[C---:B------:R-:W-:Y:S01]  /*17b60*/  FMUL R21, R17.reuse, R73 ;  /* 0x0000004911157220 */ /* 0x040fe20000400000 */
[--C-:B------:R-:W-:Y:S02]  /*17b70*/  HADD2.F32 R22, -RZ, R9.reuse.H0_H0 ;  /* 0x20000009ff167230 */ /* 0x100fe40000004100 */
[----:B------:R-:W-:Y:S01]  /*17b80*/  FFMA R20, R16, R20, R3 ;  /* 0x0000001410147223 */ /* 0x000fe20000000003 */
[----:B------:R-:W-:Y:S02]  /*17b90*/  HADD2.F32 R26, -RZ, R10.H0_H0 ;  /* 0x2000000aff1a7230 */ /* 0x000fe40000004100 */
[----:B------:R-:W-:Y:S01]  /*17ba0*/  FMUL R23, R17, R74 ;  /* 0x0000004a11177220 */ /* 0x000fe20000400000 */
[----:B------:R-:W-:-:S02]  /*17bb0*/  HADD2.F32 R2, -RZ, R9.H1_H1 ;  /* 0x30000009ff027230 */ /* 0x000fc40000004100 */
[C---:B------:R-:W-:Y:S01]  /*17bc0*/  FMUL R3, R17.reuse, R76 ;  /* 0x0000004c11037220 */ /* 0x040fe20000400000 */
[C---:B------:R-:W-:Y:S01]  /*17bd0*/  FMUL R75, R17.reuse, R75 ;  /* 0x0000004b114b7220 */ /* 0x040fe20000400000 */
[C---:B------:R-:W-:Y:S01]  /*17be0*/  FFMA R21, R16.reuse, R0, R21 ;  /* 0x0000000010157223 */ /* 0x040fe20000000015 */
[C---:B------:R-:W-:Y:S01]  /*17bf0*/  FFMA R22, R16.reuse, R22, R23 ;  /* 0x0000001610167223 */ /* 0x040fe20000000017 */
[----:B------:R-:W-:Y:S02]  /*17c00*/  HADD2.F32 R0, -RZ, R10.H1_H1 ;  /* 0x3000000aff007230 */ /* 0x000fe40000004100 */
[C---:B------:R-:W-:Y:S01]  /*17c10*/  FFMA R26, R16.reuse, R26, R3 ;  /* 0x0000001a101a7223 */ /* 0x040fe20000000003 */
[C---:B------:R-:W-:Y:S01]  /*17c20*/  FFMA R23, R16.reuse, R2, R75 ;  /* 0x0000000210177223 */ /* 0x040fe2000000004b */
[C---:B------:R-:W-:Y:S01]  /*17c30*/  FMUL R25, R17.reuse, R77 ;  /* 0x0000004d11197220 */ /* 0x040fe20000400000 */
[--C-:B------:R-:W-:Y:S01]  /*17c40*/  HADD2.F32 R3, -RZ, R11.reuse.H1_H1 ;  /* 0x3000000bff037230 */ /* 0x100fe20000004100 */
[----:B------:R-:W-:Y:S01]  /*17c50*/  MOV R2, 0x3bbb989d ;  /* 0x3bbb989d00027802 */ /* 0x000fe20000000f00 */
[----:B------:R-:W-:Y:S01]  /*17c60*/  FMUL R29, R17, R79 ;  /* 0x0000004f111d7220 */ /* 0x000fe20000400000 */
[----:B------:R-:W-:Y:S01]  /*17c70*/  FFMA R25, R16, R0, R25 ;  /* 0x0000000010197223 */ /* 0x000fe20000000019 */
[----:B------:R-:W-:Y:S01]  /*17c80*/  MOV R0, 0x437c0000 ;  /* 0x437c000000007802 */ /* 0x000fe20000000f00 */
[----:B------:R-:W-:-:S02]  /*17c90*/  HADD2.F32 R24, -RZ, R11.H0_H0 ;  /* 0x2000000bff187230 */ /* 0x000fc40000004100 */
[----:B------:R-:W-:Y:S01]  /*17ca0*/  FFMA R29, R16, R3, R29 ;  /* 0x00000003101d7223 */ /* 0x000fe2000000001d */
[-C--:B------:R-:W-:Y:S01]  /*17cb0*/  FFMA.SAT R3, -R21, R2.reuse, 0.5 ;  /* 0x3f00000015037423 */ /* 0x080fe20000002102 */
[----:B------:R-:W-:Y:S01]  /*17cc0*/  FFMA.SAT R33, -R22, R2, 0.5 ;  /* 0x3f00000016217423 */ /* 0x000fe20000002102 */
[----:B------:R-:W-:Y:S01]  /*17cd0*/  FMUL R27, R17, R78 ;  /* 0x0000004e111b7220 */ /* 0x000fe20000400000 */
[----:B------:R-:W-:Y:S01]  /*17ce0*/  FFMA.SAT R37, -R20, R2, 0.5 ;  /* 0x3f00000014257423 */ /* 0x000fe20000002102 */
[-C--:B------:R-:W-:Y:S01]  /*17cf0*/  FFMA.RM R3, R3, R0.reuse, 12582913 ;  /* 0x4b40000103037423 */ /* 0x080fe20000004000 */
[----:B------:R-:W-:Y:S01]  /*17d00*/  FFMA.RM R38, R33, R0, 12582913 ;  /* 0x4b40000121267423 */ /* 0x000fe20000004000 */
[----:B------:R-:W-:Y:S01]  /*17d10*/  FFMA R24, R16, R24, R27 ;  /* 0x0000001810187223 */ /* 0x000fe2000000001b */
[----:B----4-:R-:W-:Y:S02]  /*17d20*/  HADD2.F32 R30, -RZ, R4.H0_H0 ;  /* 0x20000004ff1e7230 */ /* 0x010fe40000004100 */
[----:B------:R-:W-:Y:S01]  /*17d30*/  FADD R32, R3, -12583039 ;  /* 0xcb40007f03207421 */ /* 0x000fe20000000000 */
[----:B------:R-:W-:Y:S01]  /*17d40*/  FADD R33, R38, -12583039 ;  /* 0xcb40007f26217421 */ /* 0x000fe20000000000 */
[----:B------:R-:W-:Y:S01]  /*17d50*/  FFMA.RM R37, R37, R0, 12582913 ;  /* 0x4b40000125257423 */ /* 0x000fe20000004000 */
[----:B------:R-:W-:Y:S01]  /*17d60*/  FMUL R27, R17, R80 ;  /* 0x00000050111b7220 */ /* 0x000fe20000400000 */
[----:B------:R-:W-:Y:S01]  /*17d70*/  FFMA R32, -R21, 1.4426950216293334961, -R32 ;  /* 0x3fb8aa3b15207823 */ /* 0x000fe20000000920 */
[----:B------:R-:W-:Y:S01]  /*17d80*/  FFMA R33, -R22, 1.4426950216293334961, -R33 ;  /* 0x3fb8aa3b16217823 */ /* 0x000fe20000000921 */
[----:B------:R-:W-:Y:S01]  /*17d90*/  FFMA.SAT R45, -R25, R2, 0.5 ;  /* 0x3f000000192d7423 */ /* 0x000fe20000002102 */
[----:B------:R-:W-:-:S02]  /*17da0*/  HADD2.F32 R36, -RZ, R5.H1_H1 ;  /* 0x30000005ff247230 */ /* 0x000fc40000004100 */
[----:B------:R-:W-:Y:S01]  /*17db0*/  FFMA R32, -R21, 1.925963033500011079e-08, R32 ;  /* 0x32a5706015207823 */ /* 0x000fe20000000120 */
[----:B------:R-:W-:Y:S01]  /*17dc0*/  FADD R31, R37, -12583039 ;  /* 0xcb40007f251f7421 */ /* 0x000fe20000000000 */
[----:B------:R-:W-:Y:S01]  /*17dd0*/  FFMA R27, R16, R30, R27 ;  /* 0x0000001e101b7223 */ /* 0x000fe2000000001b */
[----:B------:R-:W-:Y:S01]  /*17de0*/  FFMA.SAT R41, -R26, R2, 0.5 ;  /* 0x3f0000001a297423 */ /* 0x000fe20000002102 */
[----:B------:R-:W-:Y:S01]  /*17df0*/  FMUL R83, R17, R83 ;  /* 0x0000005311537220 */ /* 0x000fe20000400000 */
[----:B------:R-:W-:Y:S02]  /*17e00*/  HADD2.F32 R30, -RZ, R4.H1_H1 ;  /* 0x30000004ff1e7230 */ /* 0x000fe40000004100 */
[----:B------:R-:W-:Y:S01]  /*17e10*/  FFMA R33, -R22, 1.925963033500011079e-08, R33 ;  /* 0x32a5706016217823 */ /* 0x000fe20000000121 */
[----:B------:R-:W-:Y:S01]  /*17e20*/  FFMA.RM R44, R45, R0, 12582913 ;  /* 0x4b4000012d2c7423 */ /* 0x000fe20000004000 */
[----:B------:R-:W-:Y:S01]  /*17e30*/  FMUL R81, R17, R81 ;  /* 0x0000005111517220 */ /* 0x000fe20000400000 */
[----:B------:R1:W-:Y:S01]  /*17e40*/  MUFU.EX2 R42, R32 ;  /* 0x00000020002a7308 */ /* 0x0003e20000000800 */
[----:B------:R-:W-:Y:S01]  /*17e50*/  FFMA.SAT R47, -R24, R2, 0.5 ;  /* 0x3f000000182f7423 */ /* 0x000fe20000002102 */
[----:B------:R-:W-:Y:S01]  /*17e60*/  FFMA R31, -R20, 1.4426950216293334961, -R31 ;  /* 0x3fb8aa3b141f7823 */ /* 0x000fe2000000091f */
[----:B------:R-:W-:Y:S01]  /*17e70*/  FFMA.RM R41, R41, R0, 12582913 ;  /* 0x4b40000129297423 */ /* 0x000fe20000004000 */
[----:B------:R-:W-:-:S02]  /*17e80*/  HADD2.F32 R49, -RZ, R6.H0_H0 ;  /* 0x20000006ff317230 */ /* 0x000fc40000004100 */
[----:B------:R-:W-:Y:S01]  /*17e90*/  FFMA.SAT R53, -R27, R2, 0.5 ;  /* 0x3f0000001b357423 */ /* 0x000fe20000002102 */
[C---:B------:R-:W-:Y:S01]  /*17ea0*/  FFMA R30, R16.reuse, R30, R81 ;  /* 0x0000001e101e7223 */ /* 0x040fe20000000051 */
[----:B------:R-:W-:Y:S01]  /*17eb0*/  FFMA.SAT R39, -R23, R2, 0.5 ;  /* 0x3f00000017277423 */ /* 0x000fe20000002102 */
[----:B------:R2:W3:Y:S01]  /*17ec0*/  MUFU.EX2 R43, R33 ;  /* 0x00000021002b7308 */ /* 0x0004e20000000800 */
[----:B-1----:R-:W-:Y:S01]  /*17ed0*/  FFMA R32, R16, R36, R83 ;  /* 0x0000002410207223 */ /* 0x002fe20000000053 */
[----:B------:R-:W-:Y:S01]  /*17ee0*/  FADD R36, R44, -12583039 ;  /* 0xcb40007f2c247421 */ /* 0x000fe20000000000 */
[----:B------:R-:W-:Y:S01]  /*17ef0*/  FFMA.RM R46, R47, R0, 12582913 ;  /* 0x4b4000012f2e7423 */ /* 0x000fe20000004000 */
[----:B------:R-:W-:Y:S01]  /*17f00*/  FFMA R40, -R20, 1.925963033500011079e-08, R31 ;  /* 0x32a5706014287823 */ /* 0x000fe2000000011f */
[----:B------:R-:W-:Y:S02]  /*17f10*/  HADD2.F32 R34, -RZ, R5.H0_H0 ;  /* 0x20000005ff227230 */ /* 0x000fe40000004100 */
[----:B------:R-:W-:Y:S01]  /*17f20*/  FADD R35, R41, -12583039 ;  /* 0xcb40007f29237421 */ /* 0x000fe20000000000 */
[----:B------:R-:W-:Y:S01]  /*17f30*/  FMUL R31, R17, R82 ;  /* 0x00000052111f7220 */ /* 0x000fe20000400000 */
[----:B------:R-:W-:Y:S01]  /*17f40*/  FFMA R36, -R25, 1.4426950216293334961, -R36 ;  /* 0x3fb8aa3b19247823 */ /* 0x000fe20000000924 */
[----:B--2---:R-:W-:Y:S01]  /*17f50*/  FMUL R33, R17, R84 ;  /* 0x0000005411217220 */ /* 0x004fe20000400000 */
[-C--:B------:R-:W-:Y:S01]  /*17f60*/  FFMA.RM R50, R53, R0.reuse, 12582913 ;  /* 0x4b40000135327423 */ /* 0x080fe20000004000 */
[----:B------:R-:W-:Y:S01]  /*17f70*/  FFMA.RM R39, R39, R0, 12582913 ;  /* 0x4b40000127277423 */ /* 0x000fe20000004000 */
[----:B------:R-:W-:Y:S01]  /*17f80*/  FFMA.SAT R53, -R30, R2, 0.5 ;  /* 0x3f0000001e357423 */ /* 0x000fe20000002102 */
[----:B------:R-:W-:Y:S01]  /*17f90*/  FFMA R33, R16, R49, R33 ;  /* 0x0000003110217223 */ /* 0x000fe20000000021 */
[----:B------:R-:W-:Y:S01]  /*17fa0*/  FADD R49, R46, -12583039 ;  /* 0xcb40007f2e317421 */ /* 0x000fe20000000000 */
[----:B------:R-:W-:Y:S01]  /*17fb0*/  FFMA R35, -R26, 1.4426950216293334961, -R35 ;  /* 0x3fb8aa3b1a237823 */ /* 0x000fe20000000923 */
[----:B------:R-:W-:Y:S01]  /*17fc0*/  FFMA R31, R16, R34, R31 ;  /* 0x00000022101f7223 */ /* 0x000fe2000000001f */
[----:B------:R-:W-:Y:S01]  /*17fd0*/  FFMA R36, -R25, 1.925963033500011079e-08, R36 ;  /* 0x32a5706019247823 */ /* 0x000fe20000000124 */
[----:B------:R-:W-:Y:S01]  /*17fe0*/  FADD R34, R39, -12583039 ;  /* 0xcb40007f27227421 */ /* 0x000fe20000000000 */
[----:B------:R-:W-:Y:S01]  /*17ff0*/  FFMA.RM R53, R53, R0, 12582913 ;  /* 0x4b40000135357423 */ /* 0x000fe20000004000 */
[----:B------:R-:W-:Y:S01]  /*18000*/  FFMA R35, -R26, 1.925963033500011079e-08, R35 ;  /* 0x32a570601a237823 */ /* 0x000fe20000000123 */
[----:B------:R-:W-:Y:S01]  /*18010*/  FFMA R51, -R24, 1.4426950216293334961, -R49 ;  /* 0x3fb8aa3b18337823 */ /* 0x000fe20000000931 */
[----:B------:R-:W-:Y:S01]  /*18020*/  FFMA R34, -R23, 1.4426950216293334961, -R34 ;  /* 0x3fb8aa3b17227823 */ /* 0x000fe20000000922 */
[----:B------:R1:W-:Y:S01]  /*18030*/  MUFU.EX2 R49, R36 ;  /* 0x0000002400317308 */ /* 0x0003e20000000800 */
[----:B------:R-:W-:Y:S01]  /*18040*/  FADD R57, R53, -12583039 ;  /* 0xcb40007f35397421 */ /* 0x000fe20000000000 */
[----:B------:R-:W-:-:S02]  /*18050*/  HADD2.F32 R54, -RZ, R7.H0_H0 ;  /* 0x20000007ff367230 */ /* 0x000fc40000004100 */
[----:B------:R-:W-:Y:S01]  /*18060*/  FFMA R34, -R23, 1.925963033500011079e-08, R34 ;  /* 0x32a5706017227823 */ /* 0x000fe20000000122 */
[----:B------:R-:W-:Y:S01]  /*18070*/  FFMA.SAT R55, -R31, R2, 0.5 ;  /* 0x3f0000001f377423 */ /* 0x000fe20000002102 */
[----:B------:R-:W-:Y:S01]  /*18080*/  FFMA R57, -R30, 1.4426950216293334961, -R57 ;  /* 0x3fb8aa3b1e397823 */ /* 0x000fe20000000939 */
[C---:B------:R-:W-:Y:S01]  /*18090*/  FMUL R85, R17.reuse, R85 ;  /* 0x0000005511557220 */ /* 0x040fe20000400000 */
[----:B------:R-:W-:Y:S01]  /*180a0*/  FMUL R87, R17, R87 ;  /* 0x0000005711577220 */ /* 0x000fe20000400000 */
[----:B------:R2:W-:Y:S01]  /*180b0*/  MUFU.EX2 R48, R35 ;  /* 0x0000002300307308 */ /* 0x0005e20000000800 */
[----:B-1----:R-:W-:Y:S01]  /*180c0*/  FADD R36, R50, -12583039 ;  /* 0xcb40007f32247421 */ /* 0x002fe20000000000 */
[----:B------:R-:W-:Y:S01]  /*180d0*/  FFMA R58, -R30, 1.925963033500011079e-08, R57 ;  /* 0x32a570601e3a7823 */ /* 0x000fe20000000139 */
[----:B------:R-:W-:Y:S01]  /*180e0*/  FFMA.RM R55, R55, R0, 12582913 ;  /* 0x4b40000137377423 */ /* 0x000fe20000004000 */
[-C--:B------:R-:W-:Y:S01]  /*180f0*/  FFMA.SAT R57, -R33, R2.reuse, 0.5 ;  /* 0x3f00000021397423 */ /* 0x080fe20000002102 */
[----:B------:R-:W-:Y:S01]  /*18100*/  FFMA R36, -R27, 1.4426950216293334961, -R36 ;  /* 0x3fb8aa3b1b247823 */ /* 0x000fe20000000924 */
[----:B------:R-:W-:Y:S01]  /*18110*/  FFMA.SAT R59, -R32, R2, 0.5 ;  /* 0x3f000000203b7423 */ /* 0x000fe20000002102 */
[----:B------:R-:W-:Y:S01]  /*18120*/  FADD R60, R55, -12583039 ;  /* 0xcb40007f373c7421 */ /* 0x000fe20000000000 */
[----:B------:R-:W1:Y:S01]  /*18130*/  MUFU.EX2 R40, R40 ;  /* 0x0000002800287308 */ /* 0x000e620000000800 */
[----:B--2---:R-:W-:Y:S01]  /*18140*/  FMUL R35, R17, R86 ;  /* 0x0000005611237220 */ /* 0x004fe20000400000 */
[----:B------:R-:W-:Y:S01]  /*18150*/  FFMA.RM R57, R57, R0, 12582913 ;  /* 0x4b40000139397423 */ /* 0x000fe20000004000 */
[----:B------:R-:W-:Y:S01]  /*18160*/  FFMA R60, -R31, 1.4426950216293334961, -R60 ;  /* 0x3fb8aa3b1f3c7823 */ /* 0x000fe2000000093c */
[----:B------:R-:W-:Y:S01]  /*18170*/  FFMA.SAT R47, -R29, R2, 0.5 ;  /* 0x3f0000001d2f7423 */ /* 0x000fe20000002102 */
[C---:B------:R-:W-:Y:S01]  /*18180*/  FFMA R35, R16.reuse, R54, R35 ;  /* 0x0000003610237223 */ /* 0x040fe20000000023 */
[----:B------:R-:W-:Y:S01]  /*18190*/  FFMA R54, -R27, 1.925963033500011079e-08, R36 ;  /* 0x32a570601b367823 */ /* 0x000fe20000000124 */
[----:B------:R-:W-:Y:S01]  /*181a0*/  HADD2.F32 R36, -RZ, R7.H1_H1 ;  /* 0x30000007ff247230 */ /* 0x000fe20000004100 */
[----:B------:R2:W4:Y:S01]  /*181b0*/  MUFU.EX2 R45, R34 ;  /* 0x00000022002d7308 */ /* 0x0005220000000800 */
[----:B------:R-:W-:Y:S01]  /*181c0*/  FADD R62, R57, -12583039 ;  /* 0xcb40007f393e7421 */ /* 0x000fe20000000000 */
[----:B------:R-:W-:Y:S01]  /*181d0*/  FFMA.SAT R65, -R35, R2, 0.5 ;  /* 0x3f00000023417423 */ /* 0x000fe20000002102 */
[----:B------:R-:W-:Y:S01]  /*181e0*/  SHF.L.U32 R37, R37, 0x17, RZ ;  /* 0x0000001725257819 */ /* 0x000fe200000006ff */
[----:B------:R-:W-:Y:S01]  /*181f0*/  FFMA R36, R16, R36, R87 ;  /* 0x0000002410247223 */ /* 0x000fe20000000057 */
[----:B------:R-:W-:Y:S01]  /*18200*/  FFMA.RM R56, R59, R0, 12582913 ;  /* 0x4b4000013b387423 */ /* 0x000fe20000004000 */
[----:B------:R-:W-:Y:S01]  /*18210*/  FFMA R59, -R31, 1.925963033500011079e-08, R60 ;  /* 0x32a570601f3b7823 */ /* 0x000fe2000000013c */
[----:B------:R-:W-:Y:S01]  /*18220*/  FFMA R64, -R33, 1.4426950216293334961, -R62 ;  /* 0x3fb8aa3b21407823 */ /* 0x000fe2000000093e */
[----:B------:R-:W-:Y:S01]  /*18230*/  FFMA.SAT R67, -R36, R2, 0.5 ;  /* 0x3f00000024437423 */ /* 0x000fe20000002102 */
[----:B--2---:R-:W-:-:S02]  /*18240*/  HADD2.F32 R34, -RZ, R6.H1_H1 ;  /* 0x30000006ff227230 */ /* 0x004fc40000004100 */
[-C--:B------:R-:W-:Y:S01]  /*18250*/  FFMA.RM R47, R47, R0.reuse, 12582913 ;  /* 0x4b4000012f2f7423 */ /* 0x080fe20000004000 */
[-C--:B------:R-:W-:Y:S01]  /*18260*/  FFMA.RM R60, R65, R0.reuse, 12582913 ;  /* 0x4b400001413c7423 */ /* 0x080fe20000004000 */
[----:B------:R-:W-:Y:S01]  /*18270*/  FFMA.RM R62, R67, R0, 12582913 ;  /* 0x4b400001433e7423 */ /* 0x000fe20000004000 */
[----:B------:R-:W-:Y:S01]  /*18280*/  SHF.L.U32 R38, R38, 0x17, RZ ;  /* 0x0000001726267819 */ /* 0x000fe200000006ff */
[----:B------:R-:W-:Y:S01]  /*18290*/  FFMA R34, R16, R34, R85 ;  /* 0x0000002210227223 */ /* 0x000fe20000000055 */
[----:B------:R-:W-:Y:S01]  /*182a0*/  FADD R52, R47, -12583039 ;  /* 0xcb40007f2f347421 */ /* 0x000fe20000000000 */
[----:B------:R-:W-:Y:S01]  /*182b0*/  FADD R61, R56, -12583039 ;  /* 0xcb40007f383d7421 */ /* 0x000fe20000000000 */
[----:B------:R-:W-:Y:S01]  /*182c0*/  SHF.L.U32 R41, R41, 0x17, RZ ;  /* 0x0000001729297819 */ /* 0x000fe200000006ff */
[----:B------:R-:W-:Y:S01]  /*182d0*/  FFMA.SAT R63, -R34, R2, 0.5 ;  /* 0x3f000000223f7423 */ /* 0x000fe20000002102 */
[----:B---3--:R-:W-:Y:S01]  /*182e0*/  FFMA R38, R38, R43, 1 ;  /* 0x3f80000026267423 */ /* 0x008fe2000000002b */
[----:B------:R-:W-:Y:S01]  /*182f0*/  FFMA R51, -R24, 1.925963033500011079e-08, R51 ;  /* 0x32a5706018337823 */ /* 0x000fe20000000133 */
[----:B------:R-:W-:Y:S01]  /*18300*/  SHF.L.U32 R44, R44, 0x17, RZ ;  /* 0x000000172c2c7819 */ /* 0x000fe200000006ff */
[----:B------:R-:W-:Y:S01]  /*18310*/  FFMA.RM R2, R63, R0, 12582913 ;  /* 0x4b4000013f027423 */ /* 0x000fe20000004000 */
[----:B-1----:R-:W-:Y:S01]  /*18320*/  FFMA R0, R37, R40, 1 ;  /* 0x3f80000025007423 */ /* 0x002fe20000000028 */
[----:B------:R-:W-:Y:S01]  /*18330*/  SHF.L.U32 R37, R3, 0x17, RZ ;  /* 0x0000001703257819 */ /* 0x000fe200000006ff */
[----:B------:R-:W-:Y:S01]  /*18340*/  FADD R43, R62, -12583039 ;  /* 0xcb40007f3e2b7421 */ /* 0x000fe20000000000 */
[----:B------:R-:W-:Y:S01]  /*18350*/  SHF.L.U32 R40, R39, 0x17, RZ ;  /* 0x0000001727287819 */ /* 0x000fe200000006ff */
[----:B------:R-:W-:Y:S01]  /*18360*/  FADD R63, R2, -12583039 ;  /* 0xcb40007f023f7421 */ /* 0x000fe20000000000 */
[----:B------:R-:W-:Y:S01]  /*18370*/  FFMA R52, -R29, 1.4426950216293334961, -R52 ;  /* 0x3fb8aa3b1d347823 */ /* 0x000fe20000000934 */
[----:B------:R-:W-:Y:S01]  /*18380*/  FFMA R37, R37, R42, 1 ;  /* 0x3f80000025257423 */ /* 0x000fe2000000002a */
[----:B------:R-:W-:Y:S01]  /*18390*/  FADD R42, R60, -12583039 ;  /* 0xcb40007f3c2a7421 */ /* 0x000fe20000000000 */
[----:B------:R-:W-:Y:S01]  /*183a0*/  FFMA R61, -R32, 1.4426950216293334961, -R61 ;  /* 0x3fb8aa3b203d7823 */ /* 0x000fe2000000093d */
[----:B------:R-:W-:Y:S01]  /*183b0*/  FFMA R64, -R33, 1.925963033500011079e-08, R64 ;  /* 0x32a5706021407823 */ /* 0x000fe20000000140 */
[----:B----4-:R-:W-:Y:S01]  /*183c0*/  FFMA R39, R40, R45, 1 ;  /* 0x3f80000028277423 */ /* 0x010fe2000000002d */
[----:B------:R-:W-:Y:S01]  /*183d0*/  FFMA R3, -R34, 1.4426950216293334961, -R63 ;  /* 0x3fb8aa3b22037823 */ /* 0x000fe2000000093f */
[----:B------:R-:W-:Y:S01]  /*183e0*/  FFMA R42, -R35, 1.4426950216293334961, -R42 ;  /* 0x3fb8aa3b232a7823 */ /* 0x000fe2000000092a */
[----:B------:R-:W-:Y:S01]  /*183f0*/  FFMA R40, R41, R48, 1 ;  /* 0x3f80000029287423 */ /* 0x000fe20000000030 */
[----:B------:R-:W-:Y:S01]  /*18400*/  FFMA R45, -R36, 1.4426950216293334961, -R43 ;  /* 0x3fb8aa3b242d7823 */ /* 0x000fe2000000092b */
[----:B------:R-:W-:Y:S01]  /*18410*/  FFMA R41, R44, R49, 1 ;  /* 0x3f8000002c297423 */ /* 0x000fe20000000031 */
[----:B------:R-:W1:Y:S01]  /*18420*/  MUFU.EX2 R51, R51 ;  /* 0x0000003300337308 */ /* 0x000e620000000800 */
[----:B------:R-:W-:Y:S01]  /*18430*/  FFMA R52, -R29, 1.925963033500011079e-08, R52 ;  /* 0x32a570601d347823 */ /* 0x000fe20000000134 */
[----:B------:R-:W-:Y:S01]  /*18440*/  FFMA R61, -R32, 1.925963033500011079e-08, R61 ;  /* 0x32a57060203d7823 */ /* 0x000fe2000000013d */
[----:B------:R-:W-:Y:S01]  /*18450*/  IADD3 R44, R0, 0x1800000, RZ ;  /* 0x01800000002c7810 */ /* 0x000fe20007ffe0ff */
[----:B------:R-:W-:Y:S01]  /*18460*/  FFMA R3, -R34, 1.925963033500011079e-08, R3 ;  /* 0x32a5706022037823 */ /* 0x000fe20000000103 */
[----:B------:R-:W-:Y:S01]  /*18470*/  SHF.L.U32 R43, R47, 0x17, RZ ;  /* 0x000000172f2b7819 */ /* 0x000fe200000006ff */
[----:B------:R-:W-:Y:S01]  /*18480*/  FFMA R47, -R36, 1.925963033500011079e-08, R45 ;  /* 0x32a57060242f7823 */ /* 0x000fe2000000012d */
[----:B------:R-:W-:Y:S01]  /*18490*/  LOP3.LUT R48, R44, 0x7f800000, RZ, 0xc0, !PT ;  /* 0x7f8000002c307812 */ /* 0x000fe200078ec0ff */
[----:B------:R2:W3:Y:S01]  /*184a0*/  MUFU.EX2 R63, R64 ;  /* 0x00000040003f7308 */ /* 0x0004e20000000800 */
[----:B------:R-:W-:Y:S01]  /*184b0*/  SHF.L.U32 R45, R53, 0x17, RZ ;  /* 0x00000017352d7819 */ /* 0x000fe200000006ff */
[----:B------:R-:W-:Y:S01]  /*184c0*/  BSSY B1, `(.L_x_457) ;  /* 0x0000026000017945 */ /* 0x000fe20003800000 */
[----:B------:R-:W-:-:S02]  /*184d0*/  ISETP.GT.U32.AND P2, PT, R48, 0x1ffffff, PT ;  /* 0x01ffffff3000780c */ /* 0x000fc40003f44070 */
[----:B------:R-:W-:Y:S02]  /*184e0*/  SHF.L.U32 R56, R56, 0x17, RZ ;  /* 0x0000001738387819 */ /* 0x000fe400000006ff */
[----:B------:R-:W-:Y:S01]  /*184f0*/  SHF.L.U32 R48, R57, 0x17, RZ ;  /* 0x0000001739307819 */ /* 0x000fe200000006ff */
[----:B------:R-:W4:Y:S01]  /*18500*/  MUFU.EX2 R52, R52 ;  /* 0x0000003400347308 */ /* 0x000f220000000800 */
[----:B--2---:R-:W-:Y:S01]  /*18510*/  FFMA R64, -R35, 1.925963033500011079e-08, R42 ;  /* 0x32a5706023407823 */ /* 0x004fe2000000012a */
[----:B------:R-:W-:Y:S02]  /*18520*/  SHF.L.U32 R42, R46, 0x17, RZ ;  /* 0x000000172e2a7819 */ /* 0x000fe400000006ff */
[----:B------:R-:W-:Y:S02]  /*18530*/  SHF.L.U32 R46, R55, 0x17, RZ ;  /* 0x00000017372e7819 */ /* 0x000fe400000006ff */
[----:B------:R-:W-:Y:S01]  /*18540*/  SHF.L.U32 R49, R2, 0x17, RZ ;  /* 0x0000001702317819 */ /* 0x000fe200000006ff */
[----:B-1----:R-:W-:Y:S01]  /*18550*/  FFMA R42, R42, R51, 1 ;  /* 0x3f8000002a2a7423 */ /* 0x002fe20000000033 */
[----:B------:R-:W-:Y:S01]  /*18560*/  MUFU.EX2 R54, R54 ;  /* 0x0000003600367308 */ /* 0x000fe20000000800 */
[----:B------:R-:W-:Y:S01]  /*18570*/  SHF.L.U32 R51, R62, 0x17, RZ ;  /* 0x000000173e337819 */ /* 0x000fe200000006ff */
[----:B---3--:R-:W-:-:S06]  /*18580*/  FFMA R48, R48, R63, 1 ;  /* 0x3f80000030307423 */ /* 0x008fcc000000003f */
[----:B------:R-:W1:Y:S01]  /*18590*/  MUFU.EX2 R58, R58 ;  /* 0x0000003a003a7308 */ /* 0x000e620000000800 */
[----:B----4-:R-:W-:-:S07]  /*185a0*/  FFMA R43, R43, R52, 1 ;  /* 0x3f8000002b2b7423 */ /* 0x010fce0000000034 */
[----:B------:R-:W2:Y:S08]  /*185b0*/  MUFU.EX2 R59, R59 ;  /* 0x0000003b003b7308 */ /* 0x000eb00000000800 */
[----:B------:R-:W-:Y:S01]  /*185c0*/  MUFU.EX2 R61, R61 ;  /* 0x0000003d003d7308 */ /* 0x000fe20000000800 */
[----:B-1----:R-:W-:-:S07]  /*185d0*/  FFMA R45, R45, R58, 1 ;  /* 0x3f8000002d2d7423 */ /* 0x002fce000000003a */
[----:B------:R1:W3:Y:S01]  /*185e0*/  MUFU.EX2 R66, R3 ;  /* 0x0000000300427308 */ /* 0x0002e20000000800 */
[----:B--2---:R-:W-:-:S07]  /*185f0*/  FFMA R46, R46, R59, 1 ;  /* 0x3f8000002e2e7423 */ /* 0x004fce000000003b */
[----:B------:R-:W2:Y:S01]  /*18600*/  MUFU.EX2 R65, R64 ;  /* 0x0000004000417308 */ /* 0x000ea20000000800 */
[----:B-1----:R-:W-:Y:S02]  /*18610*/  SHF.L.U32 R3, R50, 0x17, RZ ;  /* 0x0000001732037819 */ /* 0x002fe400000006ff */
[----:B------:R-:W-:-:S03]  /*18620*/  SHF.L.U32 R50, R60, 0x17, RZ ;  /* 0x000000173c327819 */ /* 0x000fc600000006ff */
[----:B------:R-:W-:Y:S02]  /*18630*/  FFMA R44, R3, R54, 1 ;  /* 0x3f800000032c7423 */ /* 0x000fe40000000036 */
[----:B------:R1:W4:Y:S01]  /*18640*/  MUFU.EX2 R68, R47 ;  /* 0x0000002f00447308 */ /* 0x0003220000000800 */
[----:B---3--:R-:W-:Y:S01]  /*18650*/  FFMA R49, R49, R66, 1 ;  /* 0x3f80000031317423 */ /* 0x008fe20000000042 */
[----:B-1----:R-:W-:Y:S01]  /*18660*/  FFMA R47, R56, R61, 1 ;  /* 0x3f800000382f7423 */ /* 0x002fe2000000003d */
[----:B--2---:R-:W-:Y:S01]  /*18670*/  FFMA R50, R50, R65, 1 ;  /* 0x3f80000032327423 */ /* 0x004fe20000000041 */
[----:B----4-:R-:W-:Y:S01]  /*18680*/  FFMA R51, R51, R68, 1 ;  /* 0x3f80000033337423 */ /* 0x010fe20000000044 */
[----:B------:R-:W-:Y:S06]  /*18690*/  @P2 BRA `(.L_x_458) ;  /* 0x0000000000102947 */ /* 0x000fec0003800000 */
[----:B------:R-:W-:-:S07]  /*186a0*/  MOV R2, 0x186c0 ;  /* 0x000186c000027802 */ /* 0x000fce0000000f00 */
[----:B------:R-:W-:Y:S05]  /*186b0*/  CALL.REL.NOINC `($__internal_0_$__cuda_sm20_rcp_rn_f32_slowpath) ;  /* 0x0000016000ec7944 */ /* 0x000fea0003c00000 */
[----:B------:R-:W-:Y:S01]  /*186c0*/  MOV R53, R0 ;  /* 0x0000000000357202 */ /* 0x000fe20000000f00 */
[----:B------:R-:W-:Y:S06]  /*186d0*/  BRA `(.L_x_459) ;  /* 0x0000000000107947 */ /* 0x000fec0003800000 */
.L_x_458:
[----:B------:R-:W1:Y:S02]  /*186e0*/  MUFU.RCP R53, R0 ;  /* 0x0000000000357308 */ /* 0x000e640000001000 */
[----:B-1----:R-:W-:-:S04]  /*186f0*/  FFMA R2, R0, R53, -1 ;  /* 0xbf80000000027423 */ /* 0x002fc80000000035 */
[----:B------:R-:W-:-:S04]  /*18700*/  FADD.FTZ R2, -R2, -RZ ;  /* 0x800000ff02027221 */ /* 0x000fc80000010100 */
[----:B------:R-:W-:-:S07]  /*18710*/  FFMA R53, R53, R2, R53 ;  /* 0x0000000235357223 */ /* 0x000fce0000000035 */
.L_x_459:
[----:B------:R-:W-:Y:S05]  /*18720*/  BSYNC B1 ;  /* 0x0000000000017941 */ /* 0x000fea0003800000 */
.L_x_457:
        /* <DEDUP_REMOVED lines=10> */
.L_x_461:
[----:B------:R-:W1:Y:S02]  /*187d0*/  MUFU.RCP R52, R37 ;  /* 0x0000002500347308 */ /* 0x000e640000001000 */
[----:B-1----:R-:W-:-:S04]  /*187e0*/  FFMA R0, R37, R52, -1 ;  /* 0xbf80000025007423 */ /* 0x002fc80000000034 */
[----:B------:R-:W-:-:S04]  /*187f0*/  FADD.FTZ R3, -R0, -RZ ;  /* 0x800000ff00037221 */ /* 0x000fc80000010100 */
[----:B------:R-:W-:-:S07]  /*18800*/  FFMA R52, R52, R3, R52 ;  /* 0x0000000334347223 */ /* 0x000fce0000000034 */
.L_x_462:
[----:B------:R-:W-:Y:S05]  /*18810*/  BSYNC B1 ;  /* 0x0000000000017941 */ /* 0x000fea0003800000 */
.L_x_460:
        /* <DEDUP_REMOVED lines=10> */
.L_x_464:
[----:B------:R-:W1:Y:S02]  /*188c0*/  MUFU.RCP R37, R38 ;  /* 0x0000002600257308 */ /* 0x000e640000001000 */
[----:B-1----:R-:W-:-:S04]  /*188d0*/  FFMA R0, R38, R37, -1 ;  /* 0xbf80000026007423 */ /* 0x002fc80000000025 */
[----:B------:R-:W-:-:S04]  /*188e0*/  FADD.FTZ R0, -R0, -RZ ;  /* 0x800000ff00007221 */ /* 0x000fc80000010100 */
[----:B------:R-:W-:-:S07]  /*188f0*/  FFMA R37, R37, R0, R37 ;  /* 0x0000000025257223 */ /* 0x000fce0000000025 */
.L_x_465:
[----:B------:R-:W-:Y:S05]  /*18900*/  BSYNC B1 ;  /* 0x0000000000017941 */ /* 0x000fea0003800000 */
.L_x_463:
        /* <DEDUP_REMOVED lines=10> */
.L_x_467:
[----:B------:R-:W1:Y:S02]  /*189b0*/  MUFU.RCP R38, R39 ;  /* 0x0000002700267308 */ /* 0x000e640000001000 */
[----:B-1----:R-:W-:-:S04]  /*189c0*/  FFMA R0, R39, R38, -1 ;  /* 0xbf80000027007423 */ /* 0x002fc80000000026 */
[----:B------:R-:W-:-:S04]  /*189d0*/  FADD.FTZ R3, -R0, -RZ ;  /* 0x800000ff00037221 */ /* 0x000fc80000010100 */
[----:B------:R-:W-:-:S07]  /*189e0*/  FFMA R38, R38, R3, R38 ;  /* 0x0000000326267223 */ /* 0x000fce0000000026 */
.L_x_468:
[----:B------:R-:W-:Y:S05]  /*189f0*/  BSYNC B1 ;  /* 0x0000000000017941 */ /* 0x000fea0003800000 */
.L_x_466:
        /* <DEDUP_REMOVED lines=10> */
.L_x_470:
[----:B------:R-:W1:Y:S02]  /*18aa0*/  MUFU.RCP R39, R40 ;  /* 0x0000002800277308 */ /* 0x000e640000001000 */
[----:B-1----:R-:W-:-:S04]  /*18ab0*/  FFMA R0, R40, R39, -1 ;  /* 0xbf80000028007423 */ /* 0x002fc80000000027 */
[----:B------:R-:W-:-:S04]  /*18ac0*/  FADD.FTZ R0, -R0, -RZ ;  /* 0x800000ff00007221 */ /* 0x000fc80000010100 */
[----:B------:R-:W-:-:S07]  /*18ad0*/  FFMA R39, R39, R0, R39 ;  /* 0x0000000027277223 */ /* 0x000fce0000000027 */
.L_x_471:
[----:B------:R-:W-:Y:S05]  /*18ae0*/  BSYNC B1 ;  /* 0x0000000000017941 */ /* 0x000fea0003800000 */
.L_x_469:
        /* <DEDUP_REMOVED lines=10> */
.L_x_473:
[----:B------:R-:W1:Y:S02]  /*18b90*/  MUFU.RCP R40, R41 ;  /* 0x0000002900287308 */ /* 0x000e640000001000 */
[----:B-1----:R-:W-:-:S04]  /*18ba0*/  FFMA R0, R41, R40, -1 ;  /* 0xbf80000029007423 */ /* 0x002fc80000000028 */
[----:B------:R-:W-:-:S04]  /*18bb0*/  FADD.FTZ R3, -R0, -RZ ;  /* 0x800000ff00037221 */ /* 0x000fc80000010100 */
[----:B------:R-:W-:-:S07]  /*18bc0*/  FFMA R40, R40, R3, R40 ;  /* 0x0000000328287223 */ /* 0x000fce0000000028 */
.L_x_474:
[----:B------:R-:W-:Y:S05]  /*18bd0*/  BSYNC B1 ;  /* 0x0000000000017941 */ /* 0x000fea0003800000 */
.L_x_472:
        /* <DEDUP_REMOVED lines=10> */
.L_x_476:
[----:B------:R-:W1:Y:S02]  /*18c80*/  MUFU.RCP R41, R42 ;  /* 0x0000002a00297308 */ /* 0x000e640000001000 */
[----:B-1----:R-:W-:-:S04]  /*18c90*/  FFMA R0, R42, R41, -1 ;  /* 0xbf8000002a007423 */ /* 0x002fc80000000029 */
[----:B------:R-:W-:-:S04]  /*18ca0*/  FADD.FTZ R0, -R0, -RZ ;  /* 0x800000ff00007221 */ /* 0x000fc80000010100 */
[----:B------:R-:W-:-:S07]  /*18cb0*/  FFMA R41, R41, R0, R41 ;  /* 0x0000000029297223 */ /* 0x000fce0000000029 */
.L_x_477:
[----:B------:R-:W-:Y:S05]  /*18cc0*/  BSYNC B1 ;  /* 0x0000000000017941 */ /* 0x000fea0003800000 */
.L_x_475:
        /* <DEDUP_REMOVED lines=10> */
.L_x_479:
[----:B------:R-:W1:Y:S02]  /*18d70*/  MUFU.RCP R42, R43 ;  /* 0x0000002b002a7308 */ /* 0x000e640000001000 */
[----:B-1----:R-:W-:-:S04]  /*18d80*/  FFMA R0, R43, R42, -1 ;  /* 0xbf8000002b007423 */ /* 0x002fc8000000002a */
[----:B------:R-:W-:-:S04]  /*18d90*/  FADD.FTZ R3, -R0, -RZ ;  /* 0x800000ff00037221 */ /* 0x000fc80000010100 */
[----:B------:R-:W-:-:S07]  /*18da0*/  FFMA R42, R42, R3, R42 ;  /* 0x000000032a2a7223 */ /* 0x000fce000000002a */
.L_x_480:
[----:B------:R-:W-:Y:S05]  /*18db0*/  BSYNC B1 ;  /* 0x0000000000017941 */ /* 0x000fea0003800000 */
.L_x_478:
        /* <DEDUP_REMOVED lines=10> */
.L_x_482:
[----:B------:R-:W1:Y:S02]  /*18e60*/  MUFU.RCP R3, R44 ;  /* 0x0000002c00037308 */ /* 0x000e640000001000 */
[----:B-1----:R-:W-:-:S04]  /*18e70*/  FFMA R0, R44, R3, -1 ;  /* 0xbf8000002c007423 */ /* 0x002fc80000000003 */
[----:B------:R-:W-:-:S04]  /*18e80*/  FADD.FTZ R0, -R0, -RZ ;  /* 0x800000ff00007221 */ /* 0x000fc80000010100 */
[----:B------:R-:W-:-:S07]  /*18e90*/  FFMA R54, R3, R0, R3 ;  /* 0x0000000003367223 */ /* 0x000fce0000000003 */
.L_x_483:
[----:B------:R-:W-:Y:S05]  /*18ea0*/  BSYNC B1 ;  /* 0x0000000000017941 */ /* 0x000fea0003800000 */
.L_x_481:
        /* <DEDUP_REMOVED lines=10> */
.L_x_485:
[----:B------:R-:W1:Y:S02]  /*18f50*/  MUFU.RCP R0, R45 ;  /* 0x0000002d00007308 */ /* 0x000e640000001000 */
[----:B-1----:R-:W-:-:S04]  /*18f60*/  FFMA R2, R45, R0, -1 ;  /* 0xbf8000002d027423 */ /* 0x002fc80000000000 */
[----:B------:R-:W-:-:S04]  /*18f70*/  FADD.FTZ R43, -R2, -RZ ;  /* 0x800000ff022b7221 */ /* 0x000fc80000010100 */
[----:B------:R-:W-:-:S07]  /*18f80*/  FFMA R43, R0, R43, R0 ;  /* 0x0000002b002b7223 */ /* 0x000fce0000000000 */
.L_x_486:
[----:B------:R-:W-:Y:S05]  /*18f90*/  BSYNC B1 ;  /* 0x0000000000017941 */ /* 0x000fea0003800000 */
.L_x_484:
        /* <DEDUP_REMOVED lines=10> */
.L_x_488:
[----:B------:R-:W1:Y:S02]  /*19040*/  MUFU.RCP R3, R46 ;  /* 0x0000002e00037308 */ /* 0x000e640000001000 */
[----:B-1----:R-:W-:-:S04]  /*19050*/  FFMA R0, R46, R3, -1 ;  /* 0xbf8000002e007423 */ /* 0x002fc80000000003 */
[----:B------:R-:W-:-:S04]  /*19060*/  FADD.FTZ R0, -R0, -RZ ;  /* 0x800000ff00007221 */ /* 0x000fc80000010100 */
[----:B------:R-:W-:-:S07]  /*19070*/  FFMA R44, R3, R0, R3 ;  /* 0x00000000032c7223 */ /* 0x000fce0000000003 */
.L_x_489:
[----:B------:R-:W-:Y:S05]  /*19080*/  BSYNC B1 ;  /* 0x0000000000017941 */ /* 0x000fea0003800000 */
.L_x_487:
        /* <DEDUP_REMOVED lines=10> */
.L_x_491:
[----:B------:R-:W1:Y:S02]  /*19130*/  MUFU.RCP R0, R47 ;  /* 0x0000002f00007308 */ /* 0x000e640000001000 */
[----:B-1----:R-:W-:-:S04]  /*19140*/  FFMA R2, R47, R0, -1 ;  /* 0xbf8000002f027423 */ /* 0x002fc80000000000 */
[----:B------:R-:W-:-:S04]  /*19150*/  FADD.FTZ R45, -R2, -RZ ;  /* 0x800000ff022d7221 */ /* 0x000fc80000010100 */
[----:B------:R-:W-:-:S07]  /*19160*/  FFMA R45, R0, R45, R0 ;  /* 0x0000002d002d7223 */ /* 0x000fce0000000000 */
.L_x_492:
[----:B------:R-:W-:Y:S05]  /*19170*/  BSYNC B1 ;  /* 0x0000000000017941 */ /* 0x000fea0003800000 */
.L_x_490:
        /* <DEDUP_REMOVED lines=10> */
.L_x_494:
[----:B------:R-:W1:Y:S02]  /*19220*/  MUFU.RCP R3, R48 ;  /* 0x0000003000037308 */ /* 0x000e640000001000 */
[----:B-1----:R-:W-:-:S04]  /*19230*/  FFMA R0, R48, R3, -1 ;  /* 0xbf80000030007423 */ /* 0x002fc80000000003 */
[----:B------:R-:W-:-:S04]  /*19240*/  FADD.FTZ R0, -R0, -RZ ;  /* 0x800000ff00007221 */ /* 0x000fc80000010100 */
[----:B------:R-:W-:-:S07]  /*19250*/  FFMA R46, R3, R0, R3 ;  /* 0x00000000032e7223 */ /* 0x000fce0000000003 */
.L_x_495:
[----:B------:R-:W-:Y:S05]  /*19260*/  BSYNC B1 ;  /* 0x0000000000017941 */ /* 0x000fea0003800000 */
.L_x_493:
        /* <DEDUP_REMOVED lines=10> */
.L_x_497:
[----:B------:R-:W1:Y:S02]  /*19310*/  MUFU.RCP R0, R49 ;  /* 0x0000003100007308 */ /* 0x000e640000001000 */
[----:B-1----:R-:W-:-:S04]  /*19320*/  FFMA R2, R49, R0, -1 ;  /* 0xbf80000031027423 */ /* 0x002fc80000000000 */
[----:B------:R-:W-:-:S04]  /*19330*/  FADD.FTZ R47, -R2, -RZ ;  /* 0x800000ff022f7221 */ /* 0x000fc80000010100 */
[----:B------:R-:W-:-:S07]  /*19340*/  FFMA R47, R0, R47, R0 ;  /* 0x0000002f002f7223 */ /* 0x000fce0000000000 */
.L_x_498:
[----:B------:R-:W-:Y:S05]  /*19350*/  BSYNC B1 ;  /* 0x0000000000017941 */ /* 0x000fea0003800000 */
.L_x_496:
        /* <DEDUP_REMOVED lines=10> */
.L_x_500:
[----:B------:R-:W1:Y:S02]  /*19400*/  MUFU.RCP R3, R50 ;  /* 0x0000003200037308 */ /* 0x000e640000001000 */
[----:B-1----:R-:W-:-:S04]  /*19410*/  FFMA R0, R50, R3, -1 ;  /* 0xbf80000032007423 */ /* 0x002fc80000000003 */
[----:B------:R-:W-:-:S04]  /*19420*/  FADD.FTZ R0, -R0, -RZ ;  /* 0x800000ff00007221 */ /* 0x000fc80000010100 */
[----:B------:R-:W-:-:S07]  /*19430*/  FFMA R48, R3, R0, R3 ;  /* 0x0000000003307223 */ /* 0x000fce0000000003 */
.L_x_501:
[----:B------:R-:W-:Y:S05]  /*19440*/  BSYNC B1 ;  /* 0x0000000000017941 */ /* 0x000fea0003800000 */
.L_x_499:
        /* <DEDUP_REMOVED lines=9> */
.L_x_503:
[----:B------:R-:W1:Y:S02]  /*194e0*/  MUFU.RCP R0, R51 ;  /* 0x0000003300007308 */ /* 0x000e640000001000 */
[----:B-1----:R-:W-:-:S04]  /*194f0*/  FFMA R2, R51, R0, -1 ;  /* 0xbf80000033027423 */ /* 0x002fc80000000000 */
[----:B------:R-:W-:-:S04]  /*19500*/  FADD.FTZ R3, -R2, -RZ ;  /* 0x800000ff02037221 */ /* 0x000fc80000010100 */
[----:B------:R-:W-:-:S07]  /*19510*/  FFMA R0, R0, R3, R0 ;  /* 0x0000000300007223 */ /* 0x000fce0000000000 */
.L_x_504:
[----:B------:R-:W-:Y:S05]  /*19520*/  BSYNC B1 ;  /* 0x0000000000017941 */ /* 0x000fea0003800000 */
.L_x_502:
        /* <DEDUP_REMOVED lines=45> */
.L_x_506:
[----:B------:R-:W-:Y:S05]  /*19800*/  BSYNC B0 ;  /* 0x0000000000007941 */ /* 0x000fea0003800000 */
.L_x_505:
[----:B------:R-:W-:Y:S06]  /*19810*/  BAR.SYNC.DEFER_BLOCKING 0x1, 0x100 ;  /* 0x0044000000007b1d */ /* 0x000fec0000010000 */
[----:B------:R-:W-:Y:S04]  /*19820*/  BSSY B0, `(.L_x_507) ;  /* 0x000000a000007945 */ /* 0x000fe80003800000 */
[----:B------:R-:W-:Y:S05]  /*19830*/  @P0 BRA `(.L_x_508) ;  /* 0x0000000000200947 */ /* 0x000fea0003800000 */
[----:B------:R-:W-:-:S06]  /*19840*/  UISETP.NE.AND UP0, UPT, UR43, 0x3, UPT ;  /* 0x000000032b00788c */ /* 0x000fcc000bf05270 */
[----:B------:R-:W-:-:S13]  /*19850*/  PLOP3.LUT P2, PT, PT, PT, UP0, 0x80, 0x0 ;  /* 0x000000000000781c */ /* 0x000fda0003f4f008 */
[----:B------:R-:W-:Y:S05]  /*19860*/  @!P2 BRA `(.L_x_509) ;  /* 0x000000000004a947 */ /* 0x000fea0003800000 */
[----:B------:R-:W-:Y:S01]  /*19870*/  BPT.TRAP 0x1 ;  /* 0x000000040000795c */ /* 0x000fe20000300000 */
.L_x_509:
[----:B------:R-:W-:-:S04]  /*19880*/  ULEA UR4, UR8, UR46, 0x3 ;  /* 0x0000002e08047291 */ /* 0x000fc8000f8e183f */
[----:B------:R-:W-:-:S04]  /*19890*/  UIADD3 UR4, UR4, 0x50, URZ ;  /* 0x0000005004047890 */ /* 0x000fc8000fffe03f */
[----:B------:R-:W-:-:S09]  /*198a0*/  UPRMT UR4, UR47, 0x654, UR4 ;  /* 0x000006542f047896 */ /* 0x000fd20008000004 */
[----:B------:R-:W-:Y:S03]  /*198b0*/  SYNCS.ARRIVE.TRANS64.RED.A1T0 RZ, [UR4], RZ ;  /* 0x000000ffffff79a7 */ /* 0x000fe60008100404 */
.L_x_508:
[----:B------:R-:W-:Y:S05]  /*198c0*/  BSYNC B0 ;  /* 0x0000000000007941 */ /* 0x000fea0003800000 */
.L_x_507:
        /* <DEDUP_REMOVED lines=9> */
.L_x_512:
[C---:B------:R-:W-:Y:S01]  /*19960*/  LEA R0, R12.reuse, UR46, 0x3 ;  /* 0x0000002e0c007c11 */ /* 0x040fe2000f8e18ff */
[----:B------:R-:W-:Y:S01]  /*19970*/  BSSY B1, `(.L_x_513) ;  /* 0x0000006000017945 */ /* 0x000fe20003800000 */
[----:B------:R-:W-:Y:S02]  /*19980*/  SHF.L.U32 R3, R13, 0x1f, RZ ;  /* 0x0000001f0d037819 */ /* 0x000fe400000006ff */
[----:B-1----:R-:W-:Y:S02]  /*19990*/  @!P1 LEA R21, R12, R15, 0xd ;  /* 0x0000000f0c159211 */ /* 0x002fe400078e68ff */
[----:B------:R-:W1:Y:S02]  /*199a0*/  SYNCS.PHASECHK.TRANS64.TRYWAIT P2, [R0+URZ+0x30], R3 ;  /* 0x00003003000075a7 */ /* 0x000e64000804017f */
[----:B------:R-:W-:Y:S01]  /*199b0*/  @!P1 LEA R2, R18, R21, 0x1 ;  /* 0x0000001512029211 */ /* 0x000fe200078e08ff */
[----:B-1----:R-:W-:Y:S06]  /*199c0*/  @!P2 BRA `(.L_x_514) ;  /* 0x000001440038a947 */ /* 0x002fec0003800000 */
.L_x_1130:
[----:B------:R-:W-:Y:S05]  /*199d0*/  BSYNC B1 ;  /* 0x0000000000017941 */ /* 0x000fea0003800000 */
.L_x_513:
        /* <DEDUP_REMOVED lines=8> */
.L_x_511:
[----:B------:R-:W-:Y:S05]  /*19a60*/  BSYNC B0 ;  /* 0x0000000000007941 */ /* 0x000fea0003800000 */
.L_x_510:
        /* <DEDUP_REMOVED lines=31> */
[--C-:B------:R-:W-:Y:S02]  /*19c60*/  HADD2.F32 R2, -RZ, R10.reuse.H1_H1 ;  /* 0x3000000aff027230 */ /* 0x100fe40000004100 */
[C---:B------:R-:W-:Y:S01]  /*19c70*/  FFMA R23, R16.reuse, R0, R23 ;  /* 0x0000000010177223 */ /* 0x040fe20000000017 */
[----:B------:R-:W-:Y:S01]  /*19c80*/  FFMA R20, R16, R20, R25 ;  /* 0x0000001410147223 */ /* 0x000fe20000000019 */
[C---:B------:R-:W-:Y:S01]  /*19c90*/  FMUL R3, R17.reuse, R26 ;  /* 0x0000001a11037220 */ /* 0x040fe20000400000 */
[----:B------:R-:W-:Y:S01]  /*19ca0*/  HADD2.F32 R26, -RZ, R10.H0_H0 ;  /* 0x2000000aff1a7230 */ /* 0x000fe20000004100 */
[----:B------:R-:W-:Y:S01]  /*19cb0*/  MOV R0, 0x3bbb989d ;  /* 0x3bbb989d00007802 */ /* 0x000fe20000000f00 */
[----:B------:R-:W-:Y:S01]  /*19cc0*/  FMUL R25, R17, R24 ;  /* 0x0000001811197220 */ /* 0x000fe20000400000 */
[----:B------:R-:W-:-:S02]  /*19cd0*/  HADD2.F32 R24, -RZ, R11.H0_H0 ;  /* 0x2000000bff187230 */ /* 0x000fc40000004100 */
[C---:B------:R-:W-:Y:S01]  /*19ce0*/  FFMA R26, R16.reuse, R26, R3 ;  /* 0x0000001a101a7223 */ /* 0x040fe20000000003 */
[----:B------:R-:W-:Y:S01]  /*19cf0*/  FFMA R25, R16, R2, R25 ;  /* 0x0000000210197223 */ /* 0x000fe20000000019 */
[----:B------:R-:W-:Y:S01]  /*19d00*/  MOV R2, 0x437c0000 ;  /* 0x437c000000027802 */ /* 0x000fe20000000f00 */
[-C--:B------:R-:W-:Y:S01]  /*19d10*/  FFMA.SAT R3, -R23, R0.reuse, 0.5 ;  /* 0x3f00000017037423 */ /* 0x080fe20000002100 */
[C---:B------:R-:W-:Y:S01]  /*19d20*/  FMUL R27, R17.reuse, R27 ;  /* 0x0000001b111b7220 */ /* 0x040fe20000400000 */
[----:B------:R-:W-:Y:S01]  /*19d30*/  FMUL R29, R17, R29 ;  /* 0x0000001d111d7220 */ /* 0x000fe20000400000 */
[----:B------:R-:W-:Y:S01]  /*19d40*/  FFMA.SAT R37, -R22, R0, 0.5 ;  /* 0x3f00000016257423 */ /* 0x000fe20000002100 */
[----:B------:R-:W-:Y:S01]  /*19d50*/  FFMA.RM R3, R3, R2, 12582913 ;  /* 0x4b40000103037423 */ /* 0x000fe20000004002 */
[C---:B------:R-:W-:Y:S01]  /*19d60*/  FFMA R24, R16.reuse, R24, R27 ;  /* 0x0000001810187223 */ /* 0x040fe2000000001b */
[----:B------:R-:W-:Y:S01]  /*19d70*/  FMUL R27, R17, R33 ;  /* 0x00000021111b7220 */ /* 0x000fe20000400000 */
[C---:B------:R-:W-:Y:S01]  /*19d80*/  FFMA R29, R16.reuse, R30, R29 ;  /* 0x0000001e101d7223 */ /* 0x040fe2000000001d */
[----:B------:R-:W-:Y:S01]  /*19d90*/  FADD R30, R3, -12583039 ;  /* 0xcb40007f031e7421 */ /* 0x000fe20000000000 */
[----:B------:R-:W-:Y:S01]  /*19da0*/  FFMA.RM R37, R37, R2, 12582913 ;  /* 0x4b40000125257423 */ /* 0x000fe20000004002 */
[----:B------:R-:W-:Y:S01]  /*19db0*/  FFMA.SAT R35, -R21, R0, 0.5 ;  /* 0x3f00000015237423 */ /* 0x000fe20000002100 */
[----:B------:R-:W-:Y:S01]  /*19dc0*/  FFMA R27, R16, R32, R27 ;  /* 0x00000020101b7223 */ /* 0x000fe2000000001b */
[----:B------:R-:W-:-:S02]  /*19dd0*/  HADD2.F32 R32, -RZ, R4.H1_H1 ;  /* 0x30000004ff207230 */ /* 0x000fc40000004100 */
[----:B------:R-:W-:Y:S01]  /*19de0*/  FFMA R30, -R23, 1.4426950216293334961, -R30 ;  /* 0x3fb8aa3b171e7823 */ /* 0x000fe2000000091e */
[----:B------:R-:W-:Y:S01]  /*19df0*/  FMUL R31, R17, R31 ;  /* 0x0000001f111f7220 */ /* 0x000fe20000400000 */
[----:B------:R-:W-:Y:S01]  /*19e00*/  FADD R33, R37, -12583039 ;  /* 0xcb40007f25217421 */ /* 0x000fe20000000000 */
[----:B------:R-:W-:Y:S01]  /*19e10*/  FFMA.RM R38, R35, R2, 12582913 ;  /* 0x4b40000123267423 */ /* 0x000fe20000004002 */
[-C--:B------:R-:W-:Y:S01]  /*19e20*/  FFMA.SAT R39, -R20, R0.reuse, 0.5 ;  /* 0x3f00000014277423 */ /* 0x080fe20000002100 */
[----:B------:R-:W-:Y:S01]  /*19e30*/  FFMA.SAT R35, -R26, R0, 0.5 ;  /* 0x3f0000001a237423 */ /* 0x000fe20000002100 */
[----:B------:R-:W-:Y:S01]  /*19e40*/  FFMA R41, -R23, 1.925963033500011079e-08, R30 ;  /* 0x32a5706017297823 */ /* 0x000fe2000000011e */
[----:B------:R-:W-:Y:S01]  /*19e50*/  FFMA R30, R16, R32, R31 ;  /* 0x00000020101e7223 */ /* 0x000fe2000000001f */
[----:B------:R-:W-:Y:S01]  /*19e60*/  FFMA R33, -R22, 1.4426950216293334961, -R33 ;  /* 0x3fb8aa3b16217823 */ /* 0x000fe20000000921 */
[----:B------:R-:W-:Y:S01]  /*19e70*/  FADD R32, R38, -12583039 ;  /* 0xcb40007f26207421 */ /* 0x000fe20000000000 */
[----:B------:R-:W-:Y:S01]  /*19e80*/  FMUL R31, R17, R40 ;  /* 0x00000028111f7220 */ /* 0x000fe20000400000 */
[-C--:B------:R-:W-:Y:S01]  /*19e90*/  FFMA.RM R39, R39, R2.reuse, 12582913 ;  /* 0x4b40000127277423 */ /* 0x080fe20000004002 */
[----:B------:R-:W-:Y:S01]  /*19ea0*/  FFMA.RM R40, R35, R2, 12582913 ;  /* 0x4b40000123287423 */ /* 0x000fe20000004002 */
[----:B------:R-:W-:Y:S01]  /*19eb0*/  FFMA R42, -R22, 1.925963033500011079e-08, R33 ;  /* 0x32a57060162a7823 */ /* 0x000fe20000000121 */
[----:B------:R-:W-:Y:S01]  /*19ec0*/  FFMA R32, -R21, 1.4426950216293334961, -R32 ;  /* 0x3fb8aa3b15207823 */ /* 0x000fe20000000920 */
[----:B------:R-:W-:Y:S01]  /*19ed0*/  FADD R33, R39, -12583039 ;  /* 0xcb40007f27217421 */ /* 0x000fe20000000000 */
[----:B------:R-:W-:Y:S01]  /*19ee0*/  FADD R45, R40, -12583039 ;  /* 0xcb40007f282d7421 */ /* 0x000fe20000000000 */
[----:B------:R-:W-:Y:S01]  /*19ef0*/  FFMA.SAT R47, -R25, R0, 0.5 ;  /* 0x3f000000192f7423 */ /* 0x000fe20000002100 */
[----:B------:R-:W-:Y:S01]  /*19f00*/  FFMA R43, -R21, 1.925963033500011079e-08, R32 ;  /* 0x32a57060152b7823 */ /* 0x000fe20000000120 */
[----:B------:R-:W-:-:S02]  /*19f10*/  HADD2.F32 R32, -RZ, R5.H1_H1 ;  /* 0x30000005ff207230 */ /* 0x000fc40000004100 */
[----:B------:R-:W-:Y:S01]  /*19f20*/  FFMA R35, -R20, 1.4426950216293334961, -R33 ;  /* 0x3fb8aa3b14237823 */ /* 0x000fe20000000921 */
[----:B------:R-:W-:Y:S01]  /*19f30*/  FFMA R45, -R26, 1.4426950216293334961, -R45 ;  /* 0x3fb8aa3b1a2d7823 */ /* 0x000fe2000000092d */
[----:B------:R-:W-:Y:S01]  /*19f40*/  FMUL R33, R17, R36 ;  /* 0x0000002411217220 */ /* 0x000fe20000400000 */
[----:B------:R-:W-:Y:S01]  /*19f50*/  FFMA.SAT R49, -R24, R0, 0.5 ;  /* 0x3f00000018317423 */ /* 0x000fe20000002100 */
[----:B------:R-:W-:Y:S01]  /*19f60*/  FFMA.RM R44, R47, R2, 12582913 ;  /* 0x4b4000012f2c7423 */ /* 0x000fe20000004002 */
[----:B------:R-:W-:Y:S01]  /*19f70*/  FFMA.SAT R51, -R29, R0, 0.5 ;  /* 0x3f0000001d337423 */ /* 0x000fe20000002100 */
[----:B------:R-:W-:Y:S01]  /*19f80*/  FFMA R35, -R20, 1.925963033500011079e-08, R35 ;  /* 0x32a5706014237823 */ /* 0x000fe20000000123 */
[----:B------:R-:W-:Y:S01]  /*19f90*/  FFMA R47, -R26, 1.925963033500011079e-08, R45 ;  /* 0x32a570601a2f7823 */ /* 0x000fe2000000012d */
[----:B------:R-:W-:Y:S01]  /*19fa0*/  FFMA R32, R16, R32, R33 ;  /* 0x0000002010207223 */ /* 0x000fe20000000021 */
[----:B------:R-:W-:Y:S01]  /*19fb0*/  FFMA.RM R45, R49, R2, 12582913 ;  /* 0x4b400001312d7423 */ /* 0x000fe20000004002 */
[----:B------:R-:W-:Y:S01]  /*19fc0*/  FMUL R33, R17, R46 ;  /* 0x0000002e11217220 */ /* 0x000fe20000400000 */
[----:B------:R-:W-:Y:S01]  /*19fd0*/  FFMA.RM R46, R51, R2, 12582913 ;  /* 0x4b400001332e7423 */ /* 0x000fe20000004002 */
[----:B------:R1:W-:Y:S01]  /*19fe0*/  MUFU.EX2 R48, R35 ;  /* 0x0000002300307308 */ /* 0x0003e20000000800 */
[----:B------:R-:W-:Y:S01]  /*19ff0*/  FFMA.SAT R53, -R27, R0, 0.5 ;  /* 0x3f0000001b357423 */ /* 0x000fe20000002100 */
[----:B------:R-:W-:-:S02]  /*1a000*/  HADD2.F32 R36, -RZ, R6.H0_H0 ;  /* 0x20000006ff247230 */ /* 0x000fc40000004100 */
[----:B------:R-:W-:Y:S01]  /*1a010*/  FADD R52, R46, -12583039 ;  /* 0xcb40007f2e347421 */ /* 0x000fe20000000000 */
[----:B------:R-:W-:Y:S01]  /*1a020*/  FFMA R31, R16, R34, R31 ;  /* 0x00000022101f7223 */ /* 0x000fe2000000001f */
[----:B------:R-:W-:Y:S01]  /*1a030*/  FADD R34, R44, -12583039 ;  /* 0xcb40007f2c227421 */ /* 0x000fe20000000000 */
[----:B------:R-:W-:Y:S01]  /*1a040*/  FFMA.SAT R61, -R32, R0, 0.5 ;  /* 0x3f000000203d7423 */ /* 0x000fe20000002100 */
[----:B------:R-:W-:Y:S01]  /*1a050*/  FFMA R52, -R29, 1.4426950216293334961, -R52 ;  /* 0x3fb8aa3b1d347823 */ /* 0x000fe20000000934 */
[----:B------:R-:W-:Y:S01]  /*1a060*/  FFMA R33, R16, R36, R33 ;  /* 0x0000002410217223 */ /* 0x000fe20000000021 */
[----:B-1----:R-:W-:Y:S01]  /*1a070*/  FADD R35, R45, -12583039 ;  /* 0xcb40007f2d237421 */ /* 0x002fe20000000000 */
[----:B------:R-:W-:Y:S01]  /*1a080*/  FFMA R34, -R25, 1.4426950216293334961, -R34 ;  /* 0x3fb8aa3b19227823 */ /* 0x000fe20000000922 */
[----:B------:R-:W1:Y:S01]  /*1a090*/  MUFU.EX2 R42, R42 ;  /* 0x0000002a002a7308 */ /* 0x000e620000000800 */
[----:B------:R-:W-:Y:S01]  /*1a0a0*/  SHF.L.U32 R37, R37, 0x17, RZ ;  /* 0x0000001725257819 */ /* 0x000fe200000006ff */
[----:B------:R-:W-:Y:S01]  /*1a0b0*/  FFMA R51, -R24, 1.4426950216293334961, -R35 ;  /* 0x3fb8aa3b18337823 */ /* 0x000fe20000000923 */
[----:B------:R-:W-:Y:S01]  /*1a0c0*/  FMUL R35, R17, R50 ;  /* 0x0000003211237220 */ /* 0x000fe20000400000 */
[----:B------:R-:W-:Y:S01]  /*1a0d0*/  FFMA.RM R50, R53, R2, 12582913 ;  /* 0x4b40000135327423 */ /* 0x000fe20000004002 */
[----:B------:R-:W-:Y:S01]  /*1a0e0*/  FFMA.SAT R53, -R30, R0, 0.5 ;  /* 0x3f0000001e357423 */ /* 0x000fe20000002100 */
[----:B------:R-:W-:Y:S01]  /*1a0f0*/  FFMA R36, -R24, 1.925963033500011079e-08, R51 ;  /* 0x32a5706018247823 */ /* 0x000fe20000000133 */
[----:B------:R-:W-:Y:S01]  /*1a100*/  FFMA R51, -R29, 1.925963033500011079e-08, R52 ;  /* 0x32a570601d337823 */ /* 0x000fe20000000134 */
[----:B------:R-:W-:Y:S01]  /*1a110*/  FFMA R49, -R25, 1.925963033500011079e-08, R34 ;  /* 0x32a5706019317823 */ /* 0x000fe20000000122 */
[----:B------:R-:W-:Y:S01]  /*1a120*/  FFMA.RM R52, R53, R2, 12582913 ;  /* 0x4b40000135347423 */ /* 0x000fe20000004002 */
[----:B------:R-:W-:Y:S01]  /*1a130*/  HADD2.F32 R34, -RZ, R6.H1_H1 ;  /* 0x30000006ff227230 */ /* 0x000fe20000004100 */
[----:B------:R2:W-:Y:S01]  /*1a140*/  MUFU.EX2 R55, R36 ;  /* 0x0000002400377308 */ /* 0x0005e20000000800 */
[----:B------:R-:W-:Y:S01]  /*1a150*/  FADD R54, R50, -12583039 ;  /* 0xcb40007f32367421 */ /* 0x000fe20000000000 */
[----:B------:R-:W-:Y:S01]  /*1a160*/  FADD R53, R52, -12583039 ;  /* 0xcb40007f34357421 */ /* 0x000fe20000000000 */
[----:B------:R-:W-:Y:S01]  /*1a170*/  FFMA.SAT R63, -R33, R0, 0.5 ;  /* 0x3f000000213f7423 */ /* 0x000fe20000002100 */
[----:B------:R-:W-:Y:S01]  /*1a180*/  FFMA R34, R16, R34, R35 ;  /* 0x0000002210227223 */ /* 0x000fe20000000023 */
[C---:B------:R-:W-:Y:S01]  /*1a190*/  FMUL R35, R17.reuse, R57 ;  /* 0x0000003911237220 */ /* 0x040fe20000400000 */
[----:B------:R-:W-:Y:S01]  /*1a1a0*/  FFMA R59, -R30, 1.4426950216293334961, -R53 ;  /* 0x3fb8aa3b1e3b7823 */ /* 0x000fe20000000935 */
[----:B------:R-:W-:Y:S01]  /*1a1b0*/  FMUL R53, R17, R60 ;  /* 0x0000003c11357220 */ /* 0x000fe20000400000 */
[----:B------:R-:W3:Y:S01]  /*1a1c0*/  MUFU.EX2 R41, R41 ;  /* 0x0000002900297308 */ /* 0x000ee20000000800 */
[----:B--2---:R-:W-:-:S02]  /*1a1d0*/  HADD2.F32 R36, -RZ, R7.H1_H1 ;  /* 0x30000007ff247230 */ /* 0x004fc40000004100 */
[----:B------:R-:W-:Y:S01]  /*1a1e0*/  FFMA R35, R16, R56, R35 ;  /* 0x0000003810237223 */ /* 0x000fe20000000023 */
[----:B------:R-:W-:Y:S01]  /*1a1f0*/  FFMA R54, -R27, 1.4426950216293334961, -R54 ;  /* 0x3fb8aa3b1b367823 */ /* 0x000fe20000000936 */
[-C--:B------:R-:W-:Y:S01]  /*1a200*/  FFMA.SAT R57, -R31, R0.reuse, 0.5 ;  /* 0x3f0000001f397423 */ /* 0x080fe20000002100 */
[----:B------:R-:W-:Y:S01]  /*1a210*/  FFMA.SAT R65, -R34, R0, 0.5 ;  /* 0x3f00000022417423 */ /* 0x000fe20000002100 */
[----:B------:R-:W-:Y:S01]  /*1a220*/  FFMA R36, R16, R36, R53 ;  /* 0x0000002410247223 */ /* 0x000fe20000000035 */
[-C--:B------:R-:W-:Y:S01]  /*1a230*/  FFMA.SAT R67, -R35, R0.reuse, 0.5 ;  /* 0x3f00000023437423 */ /* 0x080fe20000002100 */
[----:B------:R-:W2:Y:S01]  /*1a240*/  MUFU.EX2 R43, R43 ;  /* 0x0000002b002b7308 */ /* 0x000ea20000000800 */
[----:B------:R-:W-:Y:S01]  /*1a250*/  SHF.L.U32 R39, R39, 0x17, RZ ;  /* 0x0000001727277819 */ /* 0x000fe200000006ff */
[----:B------:R-:W-:Y:S01]  /*1a260*/  FFMA.SAT R69, -R36, R0, 0.5 ;  /* 0x3f00000024457423 */ /* 0x000fe20000002100 */
[-C--:B------:R-:W-:Y:S01]  /*1a270*/  FFMA.RM R61, R61, R2.reuse, 12582913 ;  /* 0x4b4000013d3d7423 */ /* 0x080fe20000004002 */
[----:B------:R-:W-:Y:S01]  /*1a280*/  SHF.L.U32 R0, R3, 0x17, RZ ;  /* 0x0000001703007819 */ /* 0x000fe200000006ff */
[----:B------:R-:W-:Y:S01]  /*1a290*/  FFMA R54, -R27, 1.925963033500011079e-08, R54 ;  /* 0x32a570601b367823 */ /* 0x000fe20000000136 */
[-C--:B------:R-:W-:Y:S01]  /*1a2a0*/  FFMA.RM R69, R69, R2.reuse, 12582913 ;  /* 0x4b40000145457423 */ /* 0x080fe20000004002 */
[-C--:B------:R-:W-:Y:S01]  /*1a2b0*/  FFMA.RM R58, R57, R2.reuse, 12582913 ;  /* 0x4b400001393a7423 */ /* 0x080fe20000004002 */
[-C--:B------:R-:W-:Y:S01]  /*1a2c0*/  FFMA.RM R62, R63, R2.reuse, 12582913 ;  /* 0x4b4000013f3e7423 */ /* 0x080fe20000004002 */
[-C--:B------:R-:W-:Y:S01]  /*1a2d0*/  FFMA.RM R65, R65, R2.reuse, 12582913 ;  /* 0x4b40000141417423 */ /* 0x080fe20000004002 */
[----:B------:R-:W-:Y:S01]  /*1a2e0*/  FFMA.RM R67, R67, R2, 12582913 ;  /* 0x4b40000143437423 */ /* 0x000fe20000004002 */
[----:B-1----:R-:W-:Y:S01]  /*1a2f0*/  FFMA R42, R37, R42, 1 ;  /* 0x3f800000252a7423 */ /* 0x002fe2000000002a */
[----:B------:R-:W-:Y:S01]  /*1a300*/  FFMA R37, R39, R48, 1 ;  /* 0x3f80000027257423 */ /* 0x000fe20000000030 */
[----:B------:R-:W-:Y:S01]  /*1a310*/  FADD R53, R61, -12583039 ;  /* 0xcb40007f3d357421 */ /* 0x000fe20000000000 */
[----:B------:R-:W-:Y:S01]  /*1a320*/  FADD R39, R69, -12583039 ;  /* 0xcb40007f45277421 */ /* 0x000fe20000000000 */
[----:B------:R1:W-:Y:S01]  /*1a330*/  MUFU.EX2 R57, R54 ;  /* 0x0000003600397308 */ /* 0x0003e20000000800 */
[----:B---3--:R-:W-:Y:S01]  /*1a340*/  FFMA R71, R0, R41, 1 ;  /* 0x3f80000000477423 */ /* 0x008fe20000000029 */
[----:B------:R-:W-:Y:S01]  /*1a350*/  SHF.L.U32 R38, R38, 0x17, RZ ;  /* 0x0000001726267819 */ /* 0x000fe200000006ff */
[----:B------:R-:W-:Y:S01]  /*1a360*/  FADD R56, R58, -12583039 ;  /* 0xcb40007f3a387421 */ /* 0x000fe20000000000 */
[----:B------:R-:W-:Y:S01]  /*1a370*/  FADD R3, R65, -12583039 ;  /* 0xcb40007f41037421 */ /* 0x000fe20000000000 */
[----:B------:R-:W-:Y:S01]  /*1a380*/  FADD R0, R67, -12583039 ;  /* 0xcb40007f43007421 */ /* 0x000fe20000000000 */
[----:B------:R-:W-:Y:S01]  /*1a390*/  FFMA R63, -R32, 1.4426950216293334961, -R53 ;  /* 0x3fb8aa3b203f7823 */ /* 0x000fe20000000935 */
[----:B------:R-:W-:Y:S01]  /*1a3a0*/  FFMA R39, -R36, 1.4426950216293334961, -R39 ;  /* 0x3fb8aa3b24277823 */ /* 0x000fe20000000927 */
[----:B------:R-:W-:Y:S01]  /*1a3b0*/  FFMA R60, -R31, 1.4426950216293334961, -R56 ;  /* 0x3fb8aa3b1f3c7823 */ /* 0x000fe20000000938 */
[----:B-1----:R-:W-:Y:S01]  /*1a3c0*/  FADD R54, R62, -12583039 ;  /* 0xcb40007f3e367421 */ /* 0x002fe20000000000 */
[----:B------:R-:W-:Y:S01]  /*1a3d0*/  FFMA R41, -R34, 1.4426950216293334961, -R3 ;  /* 0x3fb8aa3b22297823 */ /* 0x000fe20000000903 */
[----:B--2---:R-:W-:Y:S01]  /*1a3e0*/  FFMA R43, R38, R43, 1 ;  /* 0x3f800000262b7423 */ /* 0x004fe2000000002b */
[----:B------:R-:W-:Y:S01]  /*1a3f0*/  FFMA R0, -R35, 1.4426950216293334961, -R0 ;  /* 0x3fb8aa3b23007823 */ /* 0x000fe20000000900 */
[----:B------:R-:W-:Y:S01]  /*1a400*/  FFMA R64, -R33, 1.4426950216293334961, -R54 ;  /* 0x3fb8aa3b21407823 */ /* 0x000fe20000000936 */
[----:B------:R-:W1:Y:S01]  /*1a410*/  MUFU.EX2 R47, R47 ;  /* 0x0000002f002f7308 */ /* 0x000e620000000800 */
[----:B------:R-:W-:Y:S01]  /*1a420*/  SHF.L.U32 R38, R45, 0x17, RZ ;  /* 0x000000172d267819 */ /* 0x000fe200000006ff */
[----:B------:R-:W-:Y:S01]  /*1a430*/  FFMA R59, -R30, 1.925963033500011079e-08, R59 ;  /* 0x32a570601e3b7823 */ /* 0x000fe2000000013b */
[----:B------:R-:W-:Y:S01]  /*1a440*/  FFMA R63, -R32, 1.925963033500011079e-08, R63 ;  /* 0x32a57060203f7823 */ /* 0x000fe2000000013f */
[----:B------:R-:W-:Y:S01]  /*1a450*/  FFMA R2, -R36, 1.925963033500011079e-08, R39 ;  /* 0x32a5706024027823 */ /* 0x000fe20000000127 */
[----:B------:R-:W-:Y:S01]  /*1a460*/  IADD3 R45, R71, 0x1800000, RZ ;  /* 0x01800000472d7810 */ /* 0x000fe20007ffe0ff */
[----:B------:R-:W-:Y:S01]  /*1a470*/  FFMA R60, -R31, 1.925963033500011079e-08, R60 ;  /* 0x32a570601f3c7823 */ /* 0x000fe2000000013c */
[----:B------:R-:W-:Y:S01]  /*1a480*/  FFMA R64, -R33, 1.925963033500011079e-08, R64 ;  /* 0x32a5706021407823 */ /* 0x000fe20000000140 */
[----:B------:R-:W2:Y:S01]  /*1a490*/  MUFU.EX2 R49, R49 ;  /* 0x0000003100317308 */ /* 0x000ea20000000800 */
[----:B------:R-:W-:Y:S01]  /*1a4a0*/  FFMA R41, -R34, 1.925963033500011079e-08, R41 ;  /* 0x32a5706022297823 */ /* 0x000fe20000000129 */
[----:B------:R-:W-:Y:S01]  /*1a4b0*/  FFMA R0, -R35, 1.925963033500011079e-08, R0 ;  /* 0x32a5706023007823 */ /* 0x000fe20000000100 */
[----:B------:R-:W-:Y:S01]  /*1a4c0*/  LOP3.LUT R45, R45, 0x7f800000, RZ, 0xc0, !PT ;  /* 0x7f8000002d2d7812 */ /* 0x000fe200078ec0ff */
[----:B------:R-:W-:Y:S01]  /*1a4d0*/  FFMA R38, R38, R55, 1 ;  /* 0x3f80000026267423 */ /* 0x000fe20000000037 */
[----:B------:R-:W-:-:S02]  /*1a4e0*/  SHF.L.U32 R40, R40, 0x17, RZ ;  /* 0x0000001728287819 */ /* 0x000fc400000006ff */
[----:B------:R-:W-:Y:S01]  /*1a4f0*/  ISETP.GT.U32.AND P2, PT, R45, 0x1ffffff, PT ;  /* 0x01ffffff2d00780c */ /* 0x000fe20003f44070 */
[----:B------:R-:W3:Y:S01]  /*1a500*/  MUFU.EX2 R51, R51 ;  /* 0x0000003300337308 */ /* 0x000ee20000000800 */
[----:B------:R-:W-:Y:S01]  /*1a510*/  SHF.L.U32 R44, R44, 0x17, RZ ;  /* 0x000000172c2c7819 */ /* 0x000fe200000006ff */
[----:B-1----:R-:W-:Y:S01]  /*1a520*/  FFMA R47, R40, R47, 1 ;  /* 0x3f800000282f7423 */ /* 0x002fe2000000002f */
[----:B------:R-:W-:Y:S02]  /*1a530*/  SHF.L.U32 R46, R46, 0x17, RZ ;  /* 0x000000172e2e7819 */ /* 0x000fe400000006ff */
[----:B------:R-:W-:Y:S02]  /*1a540*/  SHF.L.U32 R40, R50, 0x17, RZ ;  /* 0x0000001732287819 */ /* 0x000fe400000006ff */
[----:B------:R-:W-:Y:S01]  /*1a550*/  SHF.L.U32 R45, R61, 0x17, RZ ;  /* 0x000000173d2d7819 */ /* 0x000fe200000006ff */
[----:B------:R-:W-:Y:S01]  /*1a560*/  MUFU.EX2 R56, R59 ;  /* 0x0000003b00387308 */ /* 0x000fe20000000800 */
[----:B--2---:R-:W-:Y:S01]  /*1a570*/  FFMA R49, R44, R49, 1 ;  /* 0x3f8000002c317423 */ /* 0x004fe20000000031 */
[----:B------:R-:W-:Y:S01]  /*1a580*/  SHF.L.U32 R44, R58, 0x17, RZ ;  /* 0x000000173a2c7819 */ /* 0x000fe200000006ff */
[----:B------:R-:W-:Y:S01]  /*1a590*/  FFMA R40, R40, R57, 1 ;  /* 0x3f80000028287423 */ /* 0x000fe20000000039 */
[----:B------:R-:W-:-:S02]  /*1a5a0*/  SHF.L.U32 R48, R65, 0x17, RZ ;  /* 0x0000001741307819 */ /* 0x000fc400000006ff */
[----:B------:R-:W-:Y:S02]  /*1a5b0*/  SHF.L.U32 R50, R67, 0x17, RZ ;  /* 0x0000001743327819 */ /* 0x000fe400000006ff */
[----:B------:R-:W1:Y:S01]  /*1a5c0*/  MUFU.EX2 R54, R63 ;  /* 0x0000003f00367308 */ /* 0x000e620000000800 */
[----:B---3--:R-:W-:Y:S01]  /*1a5d0*/  FFMA R39, R46, R51, 1 ;  /* 0x3f8000002e277423 */ /* 0x008fe20000000033 */
[----:B------:R-:W-:Y:S02]  /*1a5e0*/  SHF.L.U32 R46, R62, 0x17, RZ ;  /* 0x000000173e2e7819 */ /* 0x000fe400000006ff */
[----:B------:R-:W-:-:S04]  /*1a5f0*/  SHF.L.U32 R51, R69, 0x17, RZ ;  /* 0x0000001745337819 */ /* 0x000fc800000006ff */
[----:B------:R-:W2:Y:S08]  /*1a600*/  MUFU.EX2 R53, R60 ;  /* 0x0000003c00357308 */ /* 0x000eb00000000800 */
[----:B------:R-:W3:Y:S01]  /*1a610*/  MUFU.EX2 R3, R64 ;  /* 0x0000004000037308 */ /* 0x000ee20000000800 */
[----:B-1----:R-:W-:-:S07]  /*1a620*/  FFMA R45, R45, R54, 1 ;  /* 0x3f8000002d2d7423 */ /* 0x002fce0000000036 */
[----:B------:R1:W4:Y:S01]  /*1a630*/  MUFU.EX2 R59, R41 ;  /* 0x00000029003b7308 */ /* 0x0003220000000800 */
[----:B--2---:R-:W-:-:S07]  /*1a640*/  FFMA R44, R44, R53, 1 ;  /* 0x3f8000002c2c7423 */ /* 0x004fce0000000035 */
[----:B------:R-:W2:Y:S01]  /*1a650*/  MUFU.EX2 R63, R0 ;  /* 0x00000000003f7308 */ /* 0x000ea20000000800 */
[----:B-1----:R-:W-:Y:S01]  /*1a660*/  SHF.L.U32 R41, R52, 0x17, RZ ;  /* 0x0000001734297819 */ /* 0x002fe200000006ff */
[----:B---3--:R-:W-:-:S04]  /*1a670*/  FFMA R46, R46, R3, 1 ;  /* 0x3f8000002e2e7423 */ /* 0x008fc80000000003 */
[----:B------:R-:W-:Y:S02]  /*1a680*/  FFMA R41, R41, R56, 1 ;  /* 0x3f80000029297423 */ /* 0x000fe40000000038 */
[----:B------:R-:W1:Y:S01]  /*1a690*/  MUFU.EX2 R2, R2 ;  /* 0x0000000200027308 */ /* 0x000e620000000800 */
[----:B----4-:R-:W-:Y:S01]  /*1a6a0*/  FFMA R48, R48, R59, 1 ;  /* 0x3f80000030307423 */ /* 0x010fe2000000003b */
[----:B--2---:R-:W-:Y:S01]  /*1a6b0*/  FFMA R50, R50, R63, 1 ;  /* 0x3f80000032327423 */ /* 0x004fe2000000003f */
[----:B-1----:R-:W-:Y:S01]  /*1a6c0*/  FFMA R51, R51, R2, 1 ;  /* 0x3f80000033337423 */ /* 0x002fe20000000002 */
[----:B------:R-:W-:Y:S06]  /*1a6d0*/  @P2 BRA `(.L_x_516) ;  /* 0x0000000000142947 */ /* 0x000fec0003800000 */
[----:B------:R-:W-:Y:S02]  /*1a6e0*/  MOV R0, R71 ;  /* 0x0000004700007202 */ /* 0x000fe40000000f00 */
[----:B------:R-:W-:-:S07]  /*1a6f0*/  MOV R2, 0x1a710 ;  /* 0x0001a71000027802 */ /* 0x000fce0000000f00 */
[----:B------:R-:W-:Y:S05]  /*1a700*/  CALL.REL.NOINC `($__internal_0_$__cuda_sm20_rcp_rn_f32_slowpath) ;  /* 0x0000014000d87944 */ /* 0x000fea0003c00000 */
[----:B------:R-:W-:Y:S01]  /*1a710*/  MOV R52, R0 ;  /* 0x0000000000347202 */ /* 0x000fe20000000f00 */
[----:B------:R-:W-:Y:S06]  /*1a720*/  BRA `(.L_x_517) ;  /* 0x0000000000107947 */ /* 0x000fec0003800000 */
.L_x_516:
[----:B------:R-:W1:Y:S02]  /*1a730*/  MUFU.RCP R52, R71 ;  /* 0x0000004700347308 */ /* 0x000e640000001000 */
[----:B-1----:R-:W-:-:S04]  /*1a740*/  FFMA R0, R71, R52, -1 ;  /* 0xbf80000047007423 */ /* 0x002fc80000000034 */
[----:B------:R-:W-:-:S04]  /*1a750*/  FADD.FTZ R3, -R0, -RZ ;  /* 0x800000ff00037221 */ /* 0x000fc80000010100 */
[----:B------:R-:W-:-:S07]  /*1a760*/  FFMA R52, R52, R3, R52 ;  /* 0x0000000334347223 */ /* 0x000fce0000000034 */
.L_x_517:
[----:B------:R-:W-:Y:S05]  /*1a770*/  BSYNC B1 ;  /* 0x0000000000017941 */ /* 0x000fea0003800000 */
.L_x_515:
        /* <DEDUP_REMOVED lines=10> */
.L_x_519:
[----:B------:R-:W1:Y:S02]  /*1a820*/  MUFU.RCP R53, R42 ;  /* 0x0000002a00357308 */ /* 0x000e640000001000 */
[----:B-1----:R-:W-:-:S04]  /*1a830*/  FFMA R0, R42, R53, -1 ;  /* 0xbf8000002a007423 */ /* 0x002fc80000000035 */
[----:B------:R-:W-:-:S04]  /*1a840*/  FADD.FTZ R0, -R0, -RZ ;  /* 0x800000ff00007221 */ /* 0x000fc80000010100 */
[----:B------:R-:W-:-:S07]  /*1a850*/  FFMA R53, R53, R0, R53 ;  /* 0x0000000035357223 */ /* 0x000fce0000000035 */
.L_x_520:
[----:B------:R-:W-:Y:S05]  /*1a860*/  BSYNC B1 ;  /* 0x0000000000017941 */ /* 0x000fea0003800000 */
.L_x_518:
        /* <DEDUP_REMOVED lines=10> */
.L_x_522:
[----:B------:R-:W1:Y:S02]  /*1a910*/  MUFU.RCP R42, R43 ;  /* 0x0000002b002a7308 */ /* 0x000e640000001000 */
[----:B-1----:R-:W-:-:S04]  /*1a920*/  FFMA R0, R43, R42, -1 ;  /* 0xbf8000002b007423 */ /* 0x002fc8000000002a */
[----:B------:R-:W-:-:S04]  /*1a930*/  FADD.FTZ R3, -R0, -RZ ;  /* 0x800000ff00037221 */ /* 0x000fc80000010100 */
[----:B------:R-:W-:-:S07]  /*1a940*/  FFMA R42, R42, R3, R42 ;  /* 0x000000032a2a7223 */ /* 0x000fce000000002a */
.L_x_523:
[----:B------:R-:W-:Y:S05]  /*1a950*/  BSYNC B1 ;  /* 0x0000000000017941 */ /* 0x000fea0003800000 */
.L_x_521:
        /* <DEDUP_REMOVED lines=10> */
.L_x_525:
[----:B------:R-:W1:Y:S02]  /*1aa00*/  MUFU.RCP R0, R37 ;  /* 0x0000002500007308 */ /* 0x000e640000001000 */
[----:B-1----:R-:W-:-:S04]  /*1aa10*/  FFMA R2, R37, R0, -1 ;  /* 0xbf80000025027423 */ /* 0x002fc80000000000 */
[----:B------:R-:W-:-:S04]  /*1aa20*/  FADD.FTZ R43, -R2, -RZ ;  /* 0x800000ff022b7221 */ /* 0x000fc80000010100 */
[----:B------:R-:W-:-:S07]  /*1aa30*/  FFMA R43, R0, R43, R0 ;  /* 0x0000002b002b7223 */ /* 0x000fce0000000000 */
.L_x_526:
[----:B------:R-:W-:Y:S05]  /*1aa40*/  BSYNC B1 ;  /* 0x0000000000017941 */ /* 0x000fea0003800000 */
.L_x_524:
        /* <DEDUP_REMOVED lines=10> */
.L_x_528:
[----:B------:R-:W1:Y:S02]  /*1aaf0*/  MUFU.RCP R0, R47 ;  /* 0x0000002f00007308 */ /* 0x000e640000001000 */
[----:B-1----:R-:W-:-:S04]  /*1ab00*/  FFMA R2, R47, R0, -1 ;  /* 0xbf8000002f027423 */ /* 0x002fc80000000000 */
[----:B------:R-:W-:-:S04]  /*1ab10*/  FADD.FTZ R37, -R2, -RZ ;  /* 0x800000ff02257221 */ /* 0x000fc80000010100 */
[----:B------:R-:W-:-:S07]  /*1ab20*/  FFMA R37, R0, R37, R0 ;  /* 0x0000002500257223 */ /* 0x000fce0000000000 */
.L_x_529:
[----:B------:R-:W-:Y:S05]  /*1ab30*/  BSYNC B1 ;  /* 0x0000000000017941 */ /* 0x000fea0003800000 */
.L_x_527:
        /* <DEDUP_REMOVED lines=10> */
.L_x_531:
[----:B------:R-:W1:Y:S02]  /*1abe0*/  MUFU.RCP R54, R49 ;  /* 0x0000003100367308 */ /* 0x000e640000001000 */
[----:B-1----:R-:W-:-:S04]  /*1abf0*/  FFMA R0, R49, R54, -1 ;  /* 0xbf80000031007423 */ /* 0x002fc80000000036 */
[----:B------:R-:W-:-:S04]  /*1ac00*/  FADD.FTZ R3, -R0, -RZ ;  /* 0x800000ff00037221 */ /* 0x000fc80000010100 */
[----:B------:R-:W-:-:S07]  /*1ac10*/  FFMA R54, R54, R3, R54 ;  /* 0x0000000336367223 */ /* 0x000fce0000000036 */
.L_x_532:
[----:B------:R-:W-:Y:S05]  /*1ac20*/  BSYNC B1 ;  /* 0x0000000000017941 */ /* 0x000fea0003800000 */
.L_x_530:
        /* <DEDUP_REMOVED lines=10> */
.L_x_534:
[----:B------:R-:W1:Y:S02]  /*1acd0*/  MUFU.RCP R47, R38 ;  /* 0x00000026002f7308 */ /* 0x000e640000001000 */
[----:B-1----:R-:W-:-:S04]  /*1ace0*/  FFMA R0, R38, R47, -1 ;  /* 0xbf80000026007423 */ /* 0x002fc8000000002f */
[----:B------:R-:W-:-:S04]  /*1acf0*/  FADD.FTZ R0, -R0, -RZ ;  /* 0x800000ff00007221 */ /* 0x000fc80000010100 */
[----:B------:R-:W-:-:S07]  /*1ad00*/  FFMA R47, R47, R0, R47 ;  /* 0x000000002f2f7223 */ /* 0x000fce000000002f */
.L_x_535:
[----:B------:R-:W-:Y:S05]  /*1ad10*/  BSYNC B1 ;  /* 0x0000000000017941 */ /* 0x000fea0003800000 */
.L_x_533:
        /* <DEDUP_REMOVED lines=10> */
.L_x_537:
[----:B------:R-:W1:Y:S02]  /*1adc0*/  MUFU.RCP R38, R39 ;  /* 0x0000002700267308 */ /* 0x000e640000001000 */
[----:B-1----:R-:W-:-:S04]  /*1add0*/  FFMA R0, R39, R38, -1 ;  /* 0xbf80000027007423 */ /* 0x002fc80000000026 */
[----:B------:R-:W-:-:S04]  /*1ade0*/  FADD.FTZ R3, -R0, -RZ ;  /* 0x800000ff00037221 */ /* 0x000fc80000010100 */
[----:B------:R-:W-:-:S07]  /*1adf0*/  FFMA R38, R38, R3, R38 ;  /* 0x0000000326267223 */ /* 0x000fce0000000026 */
.L_x_538:
[----:B------:R-:W-:Y:S05]  /*1ae00*/  BSYNC B1 ;  /* 0x0000000000017941 */ /* 0x000fea0003800000 */
.L_x_536:
        /* <DEDUP_REMOVED lines=10> */
.L_x_540:
[----:B------:R-:W1:Y:S02]  /*1aeb0*/  MUFU.RCP R3, R40 ;  /* 0x0000002800037308 */ /* 0x000e640000001000 */
[----:B-1----:R-:W-:-:S04]  /*1aec0*/  FFMA R0, R40, R3, -1 ;  /* 0xbf80000028007423 */ /* 0x002fc80000000003 */
[----:B------:R-:W-:-:S04]  /*1aed0*/  FADD.FTZ R0, -R0, -RZ ;  /* 0x800000ff00007221 */ /* 0x000fc80000010100 */
[----:B------:R-:W-:-:S07]  /*1aee0*/  FFMA R56, R3, R0, R3 ;  /* 0x0000000003387223 */ /* 0x000fce0000000003 */
.L_x_541:
[----:B------:R-:W-:Y:S05]  /*1aef0*/  BSYNC B1 ;  /* 0x0000000000017941 */ /* 0x000fea0003800000 */
.L_x_539:
        /* <DEDUP_REMOVED lines=10> */
.L_x_543:
[----:B------:R-:W1:Y:S02]  /*1afa0*/  MUFU.RCP R0, R41 ;  /* 0x0000002900007308 */ /* 0x000e640000001000 */
[----:B-1----:R-:W-:-:S04]  /*1afb0*/  FFMA R2, R41, R0, -1 ;  /* 0xbf80000029027423 */ /* 0x002fc80000000000 */
[----:B------:R-:W-:-:S04]  /*1afc0*/  FADD.FTZ R39, -R2, -RZ ;  /* 0x800000ff02277221 */ /* 0x000fc80000010100 */
[----:B------:R-:W-:-:S07]  /*1afd0*/  FFMA R39, R0, R39, R0 ;  /* 0x0000002700277223 */ /* 0x000fce0000000000 */
.L_x_544:
[----:B------:R-:W-:Y:S05]  /*1afe0*/  BSYNC B1 ;  /* 0x0000000000017941 */ /* 0x000fea0003800000 */
.L_x_542:
        /* <DEDUP_REMOVED lines=10> */
.L_x_546:
[----:B------:R-:W1:Y:S02]  /*1b090*/  MUFU.RCP R3, R44 ;  /* 0x0000002c00037308 */ /* 0x000e640000001000 */
[----:B-1----:R-:W-:-:S04]  /*1b0a0*/  FFMA R0, R44, R3, -1 ;  /* 0xbf8000002c007423 */ /* 0x002fc80000000003 */
[----:B------:R-:W-:-:S04]  /*1b0b0*/  FADD.FTZ R0, -R0, -RZ ;  /* 0x800000ff00007221 */ /* 0x000fc80000010100 */
[----:B------:R-:W-:-:S07]  /*1b0c0*/  FFMA R40, R3, R0, R3 ;  /* 0x0000000003287223 */ /* 0x000fce0000000003 */
.L_x_547:
[----:B------:R-:W-:Y:S05]  /*1b0d0*/  BSYNC B1 ;  /* 0x0000000000017941 */ /* 0x000fea0003800000 */
.L_x_545:
        /* <DEDUP_REMOVED lines=10> */
.L_x_549:
[----:B------:R-:W1:Y:S02]  /*1b180*/  MUFU.RCP R0, R45 ;  /* 0x0000002d00007308 */ /* 0x000e640000001000 */
[----:B-1----:R-:W-:-:S04]  /*1b190*/  FFMA R2, R45, R0, -1 ;  /* 0xbf8000002d027423 */ /* 0x002fc80000000000 */
[----:B------:R-:W-:-:S04]  /*1b1a0*/  FADD.FTZ R41, -R2, -RZ ;  /* 0x800000ff02297221 */ /* 0x000fc80000010100 */
[----:B------:R-:W-:-:S07]  /*1b1b0*/  FFMA R41, R0, R41, R0 ;  /* 0x0000002900297223 */ /* 0x000fce0000000000 */
.L_x_550:
[----:B------:R-:W-:Y:S05]  /*1b1c0*/  BSYNC B1 ;  /* 0x0000000000017941 */ /* 0x000fea0003800000 */
.L_x_548:
        /* <DEDUP_REMOVED lines=10> */
.L_x_552:
[----:B------:R-:W1:Y:S02]  /*1b270*/  MUFU.RCP R3, R46 ;  /* 0x0000002e00037308 */ /* 0x000e640000001000 */
[----:B-1----:R-:W-:-:S04]  /*1b280*/  FFMA R0, R46, R3, -1 ;  /* 0xbf8000002e007423 */ /* 0x002fc80000000003 */
[----:B------:R-:W-:-:S04]  /*1b290*/  FADD.FTZ R0, -R0, -RZ ;  /* 0x800000ff00007221 */ /* 0x000fc80000010100 */
[----:B------:R-:W-:-:S07]  /*1b2a0*/  FFMA R44, R3, R0, R3 ;  /* 0x00000000032c7223 */ /* 0x000fce0000000003 */
.L_x_553:
[----:B------:R-:W-:Y:S05]  /*1b2b0*/  BSYNC B1 ;  /* 0x0000000000017941 */ /* 0x000fea0003800000 */
.L_x_551:
        /* <DEDUP_REMOVED lines=10> */
.L_x_555:
[----:B------:R-:W1:Y:S02]  /*1b360*/  MUFU.RCP R45, R48 ;  /* 0x00000030002d7308 */ /* 0x000e640000001000 */
[----:B-1----:R-:W-:-:S04]  /*1b370*/  FFMA R0, R48, R45, -1 ;  /* 0xbf80000030007423 */ /* 0x002fc8000000002d */
[----:B------:R-:W-:-:S04]  /*1b380*/  FADD.FTZ R0, -R0, -RZ ;  /* 0x800000ff00007221 */ /* 0x000fc80000010100 */
[----:B------:R-:W-:-:S07]  /*1b390*/  FFMA R45, R45, R0, R45 ;  /* 0x000000002d2d7223 */ /* 0x000fce000000002d */
.L_x_556:
[----:B------:R-:W-:Y:S05]  /*1b3a0*/  BSYNC B1 ;  /* 0x0000000000017941 */ /* 0x000fea0003800000 */
.L_x_554:
        /* <DEDUP_REMOVED lines=10> */
.L_x_558:
[----:B------:R-:W1:Y:S02]  /*1b450*/  MUFU.RCP R3, R50 ;  /* 0x0000003200037308 */ /* 0x000e640000001000 */
[----:B-1----:R-:W-:-:S04]  /*1b460*/  FFMA R0, R50, R3, -1 ;  /* 0xbf80000032007423 */ /* 0x002fc80000000003 */
[----:B------:R-:W-:-:S04]  /*1b470*/  FADD.FTZ R0, -R0, -RZ ;  /* 0x800000ff00007221 */ /* 0x000fc80000010100 */
[----:B------:R-:W-:-:S07]  /*1b480*/  FFMA R46, R3, R0, R3 ;  /* 0x00000000032e7223 */ /* 0x000fce0000000003 */
.L_x_559:
[----:B------:R-:W-:Y:S05]  /*1b490*/  BSYNC B1 ;  /* 0x0000000000017941 */ /* 0x000fea0003800000 */
.L_x_557:
        /* <DEDUP_REMOVED lines=9> */
.L_x_561:
[----:B------:R-:W1:Y:S02]  /*1b530*/  MUFU.RCP R0, R51 ;  /* 0x0000003300007308 */ /* 0x000e640000001000 */
[----:B-1----:R-:W-:-:S04]  /*1b540*/  FFMA R2, R51, R0, -1 ;  /* 0xbf80000033027423 */ /* 0x002fc80000000000 */
[----:B------:R-:W-:-:S04]  /*1b550*/  FADD.FTZ R3, -R2, -RZ ;  /* 0x800000ff02037221 */ /* 0x000fc80000010100 */
[----:B------:R-:W-:-:S07]  /*1b560*/  FFMA R0, R0, R3, R0 ;  /* 0x0000000300007223 */ /* 0x000fce0000000000 */
.L_x_562:
[----:B------:R-:W-:Y:S05]  /*1b570*/  BSYNC B1 ;  /* 0x0000000000017941 */ /* 0x000fea0003800000 */
.L_x_560:
        /* <DEDUP_REMOVED lines=45> */
.L_x_564:
[----:B------:R-:W-:Y:S05]  /*1b850*/  BSYNC B0 ;  /* 0x0000000000007941 */ /* 0x000fea0003800000 */
.L_x_563:
[----:B------:R-:W-:Y:S06]  /*1b860*/  BAR.SYNC.DEFER_BLOCKING 0x1, 0x100 ;  /* 0x0044000000007b1d */ /* 0x000fec0000010000 */
[----:B------:R-:W-:Y:S04]  /*1b870*/  BSSY B0, `(.L_x_565) ;  /* 0x000000a000007945 */ /* 0x000fe80003800000 */
[----:B------:R-:W-:Y:S05]  /*1b880*/  @P0 BRA `(.L_x_566) ;  /* 0x0000000000200947 */ /* 0x000fea0003800000 */
[----:B------:R-:W-:-:S06]  /*1b890*/  UISETP.NE.AND UP0, UPT, UR43, 0x3, UPT ;  /* 0x000000032b00788c */ /* 0x000fcc000bf05270 */
[----:B------:R-:W-:-:S13]  /*1b8a0*/  PLOP3.LUT P2, PT, PT, PT, UP0, 0x80, 0x0 ;  /* 0x000000000000781c */ /* 0x000fda0003f4f008 */
[----:B------:R-:W-:Y:S05]  /*1b8b0*/  @!P2 BRA `(.L_x_567) ;  /* 0x000000000004a947 */ /* 0x000fea0003800000 */
[----:B------:R-:W-:Y:S01]  /*1b8c0*/  BPT.TRAP 0x1 ;  /* 0x000000040000795c */ /* 0x000fe20000300000 */
.L_x_567:
[----:B------:R-:W-:-:S04]  /*1b8d0*/  ULEA UR4, UR8, UR46, 0x3 ;  /* 0x0000002e08047291 */ /* 0x000fc8000f8e183f */
[----:B------:R-:W-:-:S04]  /*1b8e0*/  UIADD3 UR4, UR4, 0x50, URZ ;  /* 0x0000005004047890 */ /* 0x000fc8000fffe03f */
[----:B------:R-:W-:-:S09]  /*1b8f0*/  UPRMT UR4, UR47, 0x654, UR4 ;  /* 0x000006542f047896 */ /* 0x000fd20008000004 */
[----:B------:R-:W-:Y:S03]  /*1b900*/  SYNCS.ARRIVE.TRANS64.RED.A1T0 RZ, [UR4], RZ ;  /* 0x000000ffffff79a7 */ /* 0x000fe60008100404 */
.L_x_566:
[----:B------:R-:W-:Y:S05]  /*1b910*/  BSYNC B0 ;  /* 0x0000000000007941 */ /* 0x000fea0003800000 */
.L_x_565:
        /* <DEDUP_REMOVED lines=9> */
.L_x_570:
[C---:B------:R-:W-:Y:S01]  /*1b9b0*/  LEA R0, R12.reuse, UR46, 0x3 ;  /* 0x0000002e0c007c11 */ /* 0x040fe2000f8e18ff */
[----:B------:R-:W-:Y:S01]  /*1b9c0*/  BSSY B1, `(.L_x_571) ;  /* 0x0000006000017945 */ /* 0x000fe20003800000 */
[----:B------:R-:W-:Y:S02]  /*1b9d0*/  SHF.L.U32 R3, R13, 0x1f, RZ ;  /* 0x0000001f0d037819 */ /* 0x000fe400000006ff */
[----:B-1----:R-:W-:Y:S02]  /*1b9e0*/  @!P1 LEA R21, R12, R15, 0xd ;  /* 0x0000000f0c159211 */ /* 0x002fe400078e68ff */
[----:B------:R-:W1:Y:S02]  /*1b9f0*/  SYNCS.PHASECHK.TRANS64.TRYWAIT P2, [R0+URZ+0x30], R3 ;  /* 0x00003003000075a7 */ /* 0x000e64000804017f */
[----:B------:R-:W-:Y:S01]  /*1ba00*/  @!P1 LEA R2, R18, R21, 0x1 ;  /* 0x0000001512029211 */ /* 0x000fe200078e08ff */
[----:B-1----:R-:W-:Y:S06]  /*1ba10*/  @!P2 BRA `(.L_x_572) ;  /* 0x000001240038a947 */ /* 0x002fec0003800000 */
.L_x_1131:
[----:B------:R-:W-:Y:S05]  /*1ba20*/  BSYNC B1 ;  /* 0x0000000000017941 */ /* 0x000fea0003800000 */
.L_x_571:
        /* <DEDUP_REMOVED lines=8> */
.L_x_569:
[----:B------:R-:W-:Y:S05]  /*1bab0*/  BSYNC B0 ;  /* 0x0000000000007941 */ /* 0x000fea0003800000 */
.L_x_568:
[--C-:B---3--:R-:W-:Y:S02]  /*1bac0*/  HADD2.F32 R0, -RZ, R8.reuse.H1_H1 ;  /* 0x30000008ff007230 */ /* 0x108fe40000004100 */
[C---:B-1----:R-:W-:Y:S01]  /*1bad0*/  FMUL R21, R17.reuse, R89 ;  /* 0x0000005911157220 */ /* 0x042fe20000400000 */
[--C-:B------:R-:W-:Y:S02]  /*1bae0*/  HADD2.F32 R22, -RZ, R9.reuse.H0_H0 ;  /* 0x20000009ff167230 */ /* 0x100fe40000004100 */
[C---:B------:R-:W-:Y:S01]  /*1baf0*/  FMUL R23, R17.reuse, R90 ;  /* 0x0000005a11177220 */ /* 0x040fe20000400000 */
[----:B------:R-:W-:Y:S02]  /*1bb00*/  HADD2.F32 R2, -RZ, R9.H1_H1 ;  /* 0x30000009ff027230 */ /* 0x000fe40000004100 */
[C---:B------:R-:W-:Y:S01]  /*1bb10*/  FMUL R91, R17.reuse, R91 ;  /* 0x0000005b115b7220 */ /* 0x040fe20000400000 */
[----:B------:R-:W-:Y:S02]  /*1bb20*/  HADD2.F32 R20, -RZ, R8.H0_H0 ;  /* 0x20000008ff147230 */ /* 0x000fe40000004100 */
[----:B------:R-:W-:Y:S01]  /*1bb30*/  FMUL R3, R17, R88 ;  /* 0x0000005811037220 */ /* 0x000fe20000400000 */
[C---:B------:R-:W-:Y:S01]  /*1bb40*/  FFMA R21, R16.reuse, R0, R21 ;  /* 0x0000000010157223 */ /* 0x040fe20000000015 */
[----:B------:R-:W-:Y:S01]  /*1bb50*/  FFMA R22, R16, R22, R23 ;  /* 0x0000001610167223 */ /* 0x000fe20000000017 */
[----:B------:R-:W-:-:S02]  /*1bb60*/  HADD2.F32 R0, -RZ, R10.H1_H1 ;  /* 0x3000000aff007230 */ /* 0x000fc40000004100 */
[C---:B------:R-:W-:Y:S01]  /*1bb70*/  FFMA R23, R16.reuse, R2, R91 ;  /* 0x0000000210177223 */ /* 0x040fe2000000005b */
[C---:B------:R-:W-:Y:S01]  /*1bb80*/  FMUL R25, R17.reuse, R93 ;  /* 0x0000005d11197220 */ /* 0x040fe20000400000 */
[----:B------:R-:W-:Y:S01]  /*1bb90*/  MOV R2, 0x3bbb989d ;  /* 0x3bbb989d00027802 */ /* 0x000fe20000000f00 */
[C---:B------:R-:W-:Y:S01]  /*1bba0*/  FFMA R20, R16.reuse, R20, R3 ;  /* 0x0000001410147223 */ /* 0x040fe20000000003 */
[----:B------:R-:W-:Y:S02]  /*1bbb0*/  HADD2.F32 R24, -RZ, R10.H0_H0 ;  /* 0x2000000aff187230 */ /* 0x000fe40000004100 */
[C---:B------:R-:W-:Y:S01]  /*1bbc0*/  FMUL R3, R17.reuse, R92 ;  /* 0x0000005c11037220 */ /* 0x040fe20000400000 */
[--C-:B------:R-:W-:Y:S02]  /*1bbd0*/  HADD2.F32 R26, -RZ, R11.reuse.H0_H0 ;  /* 0x2000000bff1a7230 */ /* 0x100fe40000004100 */
[----:B------:R-:W-:Y:S01]  /*1bbe0*/  FMUL R27, R17, R94 ;  /* 0x0000005e111b7220 */ /* 0x000fe20000400000 */
[----:B------:R-:W-:Y:S01]  /*1bbf0*/  FFMA R25, R16, R0, R25 ;  /* 0x0000000010197223 */ /* 0x000fe20000000019 */
[----:B------:R-:W-:Y:S01]  /*1bc00*/  MOV R0, 0x437c0000 ;  /* 0x437c000000007802 */ /* 0x000fe20000000f00 */
[----:B------:R-:W-:Y:S01]  /*1bc10*/  FFMA.SAT R37, -R20, R2, 0.5 ;  /* 0x3f00000014257423 */ /* 0x000fe20000002102 */
[C---:B------:R-:W-:Y:S01]  /*1bc20*/  FFMA R24, R16.reuse, R24, R3 ;  /* 0x0000001810187223 */ /* 0x040fe20000000003 */
[----:B------:R-:W-:Y:S01]  /*1bc30*/  FFMA R26, R16, R26, R27 ;  /* 0x0000001a101a7223 */ /* 0x000fe2000000001b */
[----:B------:R-:W-:-:S02]  /*1bc40*/  HADD2.F32 R3, -RZ, R11.H1_H1 ;  /* 0x3000000bff037230 */ /* 0x000fc40000004100 */
[----:B------:R-:W-:Y:S01]  /*1bc50*/  FMUL R27, R17, R95 ;  /* 0x0000005f111b7220 */ /* 0x000fe20000400000 */
[----:B------:R-:W-:Y:S01]  /*1bc60*/  FFMA.RM R37, R37, R0, 12582913 ;  /* 0x4b40000125257423 */ /* 0x000fe20000004000 */
[-C--:B------:R-:W-:Y:S01]  /*1bc70*/  FFMA.SAT R35, -R23, R2.reuse, 0.5 ;  /* 0x3f00000017237423 */ /* 0x080fe20000002102 */
[-C--:B------:R-:W-:Y:S01]  /*1bc80*/  FFMA.SAT R33, -R22, R2.reuse, 0.5 ;  /* 0x3f00000016217423 */ /* 0x080fe20000002102 */
[----:B------:R-:W-:Y:S01]  /*1bc90*/  FFMA R27, R16, R3, R27 ;  /* 0x00000003101b7223 */ /* 0x000fe2000000001b */
[----:B------:R-:W-:Y:S01]  /*1bca0*/  FFMA.SAT R3, -R21, R2, 0.5 ;  /* 0x3f00000015037423 */ /* 0x000fe20000002102 */
[----:B------:R-:W-:Y:S01]  /*1bcb0*/  FADD R31, R37, -12583039 ;  /* 0xcb40007f251f7421 */ /* 0x000fe20000000000 */
[-C--:B------:R-:W-:Y:S01]  /*1bcc0*/  FFMA.RM R41, R35, R0.reuse, 12582913 ;  /* 0x4b40000123297423 */ /* 0x080fe20000004000 */
[--C-:B----4-:R-:W-:Y:S02]  /*1bcd0*/  HADD2.F32 R36, -RZ, R5.reuse.H0_H0 ;  /* 0x20000005ff247230 */ /* 0x110fe40000004100 */
[-C--:B------:R-:W-:Y:S01]  /*1bce0*/  FFMA.RM R3, R3, R0.reuse, 12582913 ;  /* 0x4b40000103037423 */ /* 0x080fe20000004000 */
[C---:B------:R-:W-:Y:S01]  /*1bcf0*/  FFMA R31, -R20.reuse, 1.4426950216293334961, -R31 ;  /* 0x3fb8aa3b141f7823 */ /* 0x040fe2000000091f */
[----:B------:R-:W-:Y:S01]  /*1bd00*/  FFMA.RM R38, R33, R0, 12582913 ;  /* 0x4b40000121267423 */ /* 0x000fe20000004000 */
[----:B------:R-:W-:Y:S01]  /*1bd10*/  FFMA.SAT R43, -R25, R2, 0.5 ;  /* 0x3f000000192b7423 */ /* 0x000fe20000002102 */
[----:B------:R-:W-:Y:S01]  /*1bd20*/  FADD R34, R3, -12583039 ;  /* 0xcb40007f03227421 */ /* 0x000fe20000000000 */
[----:B------:R-:W-:Y:S01]  /*1bd30*/  FFMA R32, -R20, 1.925963033500011079e-08, R31 ;  /* 0x32a5706014207823 */ /* 0x000fe2000000011f */
[----:B------:R-:W-:Y:S01]  /*1bd40*/  FMUL R31, R17, R98 ;  /* 0x00000062111f7220 */ /* 0x000fe20000400000 */
[----:B------:R-:W-:Y:S01]  /*1bd50*/  FADD R33, R38, -12583039 ;  /* 0xcb40007f26217421 */ /* 0x000fe20000000000 */
[----:B------:R-:W-:Y:S01]  /*1bd60*/  FFMA R34, -R21, 1.4426950216293334961, -R34 ;  /* 0x3fb8aa3b15227823 */ /* 0x000fe20000000922 */
[----:B------:R1:W-:Y:S01]  /*1bd70*/  MUFU.EX2 R42, R32 ;  /* 0x00000020002a7308 */ /* 0x0003e20000000800 */
[----:B------:R-:W-:Y:S01]  /*1bd80*/  FFMA R31, R16, R36, R31 ;  /* 0x00000024101f7223 */ /* 0x000fe2000000001f */
[----:B------:R-:W-:-:S02]  /*1bd90*/  HADD2.F32 R36, -RZ, R5.H1_H1 ;  /* 0x30000005ff247230 */ /* 0x000fc40000004100 */
[----:B------:R-:W-:Y:S01]  /*1bda0*/  FFMA R34, -R21, 1.925963033500011079e-08, R34 ;  /* 0x32a5706015227823 */ /* 0x000fe20000000122 */
[----:B------:R-:W-:Y:S01]  /*1bdb0*/  FFMA.SAT R35, -R24, R2, 0.5 ;  /* 0x3f00000018237423 */ /* 0x000fe20000002102 */
[----:B------:R-:W-:Y:S01]  /*1bdc0*/  FMUL R99, R17, R99 ;  /* 0x0000006311637220 */ /* 0x000fe20000400000 */
[----:B------:R-:W-:Y:S02]  /*1bdd0*/  HADD2.F32 R30, -RZ, R4.H0_H0 ;  /* 0x20000004ff1e7230 */ /* 0x000fe40000004100 */
[----:B------:R-:W-:Y:S01]  /*1bde0*/  FFMA.RM R45, R43, R0, 12582913 ;  /* 0x4b4000012b2d7423 */ /* 0x000fe20000004000 */
[----:B------:R-:W-:Y:S01]  /*1bdf0*/  FMUL R29, R17, R96 ;  /* 0x00000060111d7220 */ /* 0x000fe20000400000 */
[----:B-1----:R-:W-:Y:S01]  /*1be00*/  FADD R32, R41, -12583039 ;  /* 0xcb40007f29207421 */ /* 0x002fe20000000000 */
[----:B------:R1:W-:Y:S01]  /*1be10*/  MUFU.EX2 R44, R34 ;  /* 0x00000022002c7308 */ /* 0x0003e20000000800 */
[----:B------:R-:W-:Y:S01]  /*1be20*/  FFMA R33, -R22, 1.4426950216293334961, -R33 ;  /* 0x3fb8aa3b16217823 */ /* 0x000fe20000000921 */
[----:B------:R-:W-:Y:S01]  /*1be30*/  FFMA.RM R40, R35, R0, 12582913 ;  /* 0x4b40000123287423 */ /* 0x000fe20000004000 */
[----:B------:R-:W-:Y:S01]  /*1be40*/  FFMA R32, -R23, 1.4426950216293334961, -R32 ;  /* 0x3fb8aa3b17207823 */ /* 0x000fe20000000920 */
[----:B------:R-:W-:Y:S01]  /*1be50*/  FFMA R29, R16, R30, R29 ;  /* 0x0000001e101d7223 */ /* 0x000fe2000000001d */
[----:B------:R-:W-:Y:S01]  /*1be60*/  FFMA R33, -R22, 1.925963033500011079e-08, R33 ;  /* 0x32a5706016217823 */ /* 0x000fe20000000121 */
[----:B------:R-:W-:Y:S01]  /*1be70*/  FADD R35, R40, -12583039 ;  /* 0xcb40007f28237421 */ /* 0x000fe20000000000 */
[----:B------:R-:W-:-:S02]  /*1be80*/  HADD2.F32 R48, -RZ, R6.H0_H0 ;  /* 0x20000006ff307230 */ /* 0x000fc40000004100 */
[----:B------:R-:W-:Y:S01]  /*1be90*/  FFMA.SAT R53, -R29, R2, 0.5 ;  /* 0x3f0000001d357423 */ /* 0x000fe20000002102 */
[----:B-1----:R-:W-:Y:S01]  /*1bea0*/  FFMA R34, -R23, 1.925963033500011079e-08, R32 ;  /* 0x32a5706017227823 */ /* 0x002fe20000000120 */
[----:B------:R-:W-:Y:S01]  /*1beb0*/  FFMA R32, R16, R36, R99 ;  /* 0x0000002410207223 */ /* 0x000fe20000000063 */
[----:B------:R-:W-:Y:S01]  /*1bec0*/  FADD R36, R45, -12583039 ;  /* 0xcb40007f2d247421 */ /* 0x000fe20000000000 */
[----:B------:R1:W2:Y:S01]  /*1bed0*/  MUFU.EX2 R39, R33 ;  /* 0x0000002100277308 */ /* 0x0002a20000000800 */
[----:B------:R-:W-:Y:S01]  /*1bee0*/  FFMA R35, -R24, 1.4426950216293334961, -R35 ;  /* 0x3fb8aa3b18237823 */ /* 0x000fe20000000923 */
[----:B------:R-:W-:Y:S01]  /*1bef0*/  FFMA.SAT R43, -R26, R2, 0.5 ;  /* 0x3f0000001a2b7423 */ /* 0x000fe20000002102 */
[----:B------:R-:W-:Y:S01]  /*1bf00*/  FFMA R36, -R25, 1.4426950216293334961, -R36 ;  /* 0x3fb8aa3b19247823 */ /* 0x000fe20000000924 */
[----:B------:R-:W-:Y:S01]  /*1bf10*/  FFMA.RM R53, R53, R0, 12582913 ;  /* 0x4b40000135357423 */ /* 0x000fe20000004000 */
[----:B------:R-:W-:Y:S02]  /*1bf20*/  HADD2.F32 R30, -RZ, R4.H1_H1 ;  /* 0x30000004ff1e7230 */ /* 0x000fe40000004100 */
[----:B------:R-:W-:Y:S01]  /*1bf30*/  FMUL R97, R17, R97 ;  /* 0x0000006111617220 */ /* 0x000fe20000400000 */
[----:B------:R-:W-:Y:S01]  /*1bf40*/  FFMA R36, -R25, 1.925963033500011079e-08, R36 ;  /* 0x32a5706019247823 */ /* 0x000fe20000000124 */
[----:B------:R-:W-:Y:S01]  /*1bf50*/  FFMA R35, -R24, 1.925963033500011079e-08, R35 ;  /* 0x32a5706018237823 */ /* 0x000fe20000000123 */
[----:B-1----:R-:W-:Y:S01]  /*1bf60*/  FMUL R33, R17, R100 ;  /* 0x0000006411217220 */ /* 0x002fe20000400000 */
[----:B------:R-:W-:Y:S01]  /*1bf70*/  FFMA.RM R47, R43, R0, 12582913 ;  /* 0x4b4000012b2f7423 */ /* 0x000fe20000004000 */
[C---:B------:R-:W-:Y:S01]  /*1bf80*/  FFMA R30, R16.reuse, R30, R97 ;  /* 0x0000001e101e7223 */ /* 0x040fe20000000061 */
[----:B------:R1:W-:Y:S01]  /*1bf90*/  MUFU.EX2 R43, R35 ;  /* 0x00000023002b7308 */ /* 0x0003e20000000800 */
[----:B------:R-:W-:Y:S01]  /*1bfa0*/  FFMA R33, R16, R48, R33 ;  /* 0x0000003010217223 */ /* 0x000fe20000000021 */
[----:B------:R-:W-:-:S02]  /*1bfb0*/  HADD2.F32 R52, -RZ, R7.H0_H0 ;  /* 0x20000007ff347230 */ /* 0x000fc40000004100 */
[-C--:B------:R-:W-:Y:S01]  /*1bfc0*/  FFMA.SAT R55, -R30, R2.reuse, 0.5 ;  /* 0x3f0000001e377423 */ /* 0x080fe20000002102 */
[----:B------:R-:W-:Y:S01]  /*1bfd0*/  FMUL R101, R17, R101 ;  /* 0x0000006511657220 */ /* 0x000fe20000400000 */
[----:B------:R-:W-:Y:S01]  /*1bfe0*/  FFMA.SAT R57, -R31, R2, 0.5 ;  /* 0x3f0000001f397423 */ /* 0x000fe20000002102 */
[----:B------:R-:W-:Y:S01]  /*1bff0*/  FMUL R103, R17, R103 ;  /* 0x0000006711677220 */ /* 0x000fe20000400000 */
[----:B------:R-:W-:Y:S01]  /*1c000*/  FFMA.RM R54, R55, R0, 12582913 ;  /* 0x4b40000137367423 */ /* 0x000fe20000004000 */
[----:B------:R3:W-:Y:S01]  /*1c010*/  MUFU.EX2 R48, R36 ;  /* 0x0000002400307308 */ /* 0x0007e20000000800 */
[----:B-1----:R-:W-:Y:S01]  /*1c020*/  FMUL R35, R17, R102 ;  /* 0x0000006611237220 */ /* 0x002fe20000400000 */
[----:B------:R-:W-:Y:S01]  /*1c030*/  FFMA.SAT R51, -R27, R2, 0.5 ;  /* 0x3f0000001b337423 */ /* 0x000fe20000002102 */
[----:B------:R-:W-:Y:S01]  /*1c040*/  FADD R55, R54, -12583039 ;  /* 0xcb40007f36377421 */ /* 0x000fe20000000000 */
[----:B------:R-:W-:Y:S01]  /*1c050*/  FFMA.RM R58, R57, R0, 12582913 ;  /* 0x4b400001393a7423 */ /* 0x000fe20000004000 */
[----:B------:R-:W-:Y:S01]  /*1c060*/  FFMA R35, R16, R52, R35 ;  /* 0x0000003410237223 */ /* 0x000fe20000000023 */
[----:B------:R-:W-:Y:S01]  /*1c070*/  FFMA.RM R51, R51, R0, 12582913 ;  /* 0x4b40000133337423 */ /* 0x000fe20000004000 */
[-C--:B------:R-:W-:Y:S01]  /*1c080*/  FFMA.SAT R59, -R32, R2.reuse, 0.5 ;  /* 0x3f000000203b7423 */ /* 0x080fe20000002102 */
[----:B------:R1:W4:Y:S01]  /*1c090*/  MUFU.EX2 R46, R34 ;  /* 0x00000022002e7308 */ /* 0x0003220000000800 */
[----:B---3--:R-:W-:Y:S01]  /*1c0a0*/  FADD R36, R53, -12583039 ;  /* 0xcb40007f35247421 */ /* 0x008fe20000000000 */
[-C--:B------:R-:W-:Y:S01]  /*1c0b0*/  FFMA.SAT R67, -R35, R2.reuse, 0.5 ;  /* 0x3f00000023437423 */ /* 0x080fe20000002102 */
[----:B------:R-:W-:Y:S01]  /*1c0c0*/  FFMA R57, -R30, 1.4426950216293334961, -R55 ;  /* 0x3fb8aa3b1e397823 */ /* 0x000fe20000000937 */
[----:B------:R-:W-:Y:S01]  /*1c0d0*/  FADD R56, R58, -12583039 ;  /* 0xcb40007f3a387421 */ /* 0x000fe20000000000 */
[----:B------:R-:W-:Y:S01]  /*1c0e0*/  FFMA R36, -R29, 1.4426950216293334961, -R36 ;  /* 0x3fb8aa3b1d247823 */ /* 0x000fe20000000924 */
[----:B------:R-:W-:Y:S01]  /*1c0f0*/  FFMA.SAT R63, -R33, R2, 0.5 ;  /* 0x3f000000213f7423 */ /* 0x000fe20000002102 */
[----:B------:R-:W-:Y:S01]  /*1c100*/  FADD R49, R47, -12583039 ;  /* 0xcb40007f2f317421 */ /* 0x000fe20000000000 */
[----:B------:R-:W-:Y:S01]  /*1c110*/  FADD R50, R51, -12583039 ;  /* 0xcb40007f33327421 */ /* 0x000fe20000000000 */
[----:B------:R-:W-:Y:S01]  /*1c120*/  FFMA R52, -R29, 1.925963033500011079e-08, R36 ;  /* 0x32a570601d347823 */ /* 0x000fe20000000124 */
[----:B-1----:R-:W-:-:S02]  /*1c130*/  HADD2.F32 R34, -RZ, R6.H1_H1 ;  /* 0x30000006ff227230 */ /* 0x002fc40000004100 */
[-C--:B------:R-:W-:Y:S01]  /*1c140*/  FFMA.RM R67, R67, R0.reuse, 12582913 ;  /* 0x4b40000143437423 */ /* 0x080fe20000004000 */
[----:B------:R-:W-:Y:S01]  /*1c150*/  HADD2.F32 R36, -RZ, R7.H1_H1 ;  /* 0x30000007ff247230 */ /* 0x000fe20000004100 */
[----:B------:R-:W-:Y:S01]  /*1c160*/  SHF.L.U32 R38, R38, 0x17, RZ ;  /* 0x0000001726267819 */ /* 0x000fe200000006ff */
[----:B------:R-:W-:Y:S01]  /*1c170*/  FFMA.RM R61, R59, R0, 12582913 ;  /* 0x4b4000013b3d7423 */ /* 0x000fe20000004000 */
[C---:B------:R-:W-:Y:S01]  /*1c180*/  FFMA R34, R16.reuse, R34, R101 ;  /* 0x0000002210227223 */ /* 0x040fe20000000065 */
[----:B------:R-:W-:Y:S01]  /*1c190*/  SHF.L.U32 R41, R41, 0x17, RZ ;  /* 0x0000001729297819 */ /* 0x000fe200000006ff */
[----:B------:R-:W-:Y:S01]  /*1c1a0*/  FFMA R36, R16, R36, R103 ;  /* 0x0000002410247223 */ /* 0x000fe20000000067 */
[----:B------:R1:W-:Y:S01]  /*1c1b0*/  MUFU.EX2 R55, R52 ;  /* 0x0000003400377308 */ /* 0x0003e20000000800 */
[-C--:B------:R-:W-:Y:S01]  /*1c1c0*/  FFMA.SAT R65, -R34, R2.reuse, 0.5 ;  /* 0x3f00000022417423 */ /* 0x080fe20000002102 */
[----:B------:R-:W-:Y:S01]  /*1c1d0*/  SHF.L.U32 R37, R37, 0x17, RZ ;  /* 0x0000001725257819 */ /* 0x000fe200000006ff */
[----:B------:R-:W-:Y:S01]  /*1c1e0*/  FFMA.SAT R69, -R36, R2, 0.5 ;  /* 0x3f00000024457423 */ /* 0x000fe20000002102 */
[----:B------:R-:W-:Y:S01]  /*1c1f0*/  FFMA R57, -R30, 1.925963033500011079e-08, R57 ;  /* 0x32a570601e397823 */ /* 0x000fe20000000139 */
[----:B------:R-:W-:Y:S01]  /*1c200*/  FFMA R60, -R31, 1.4426950216293334961, -R56 ;  /* 0x3fb8aa3b1f3c7823 */ /* 0x000fe20000000938 */
[-C--:B------:R-:W-:Y:S01]  /*1c210*/  FFMA.RM R65, R65, R0.reuse, 12582913 ;  /* 0x4b40000141417423 */ /* 0x080fe20000004000 */
[-C--:B------:R-:W-:Y:S01]  /*1c220*/  FFMA.RM R69, R69, R0.reuse, 12582913 ;  /* 0x4b40000145457423 */ /* 0x080fe20000004000 */
[----:B------:R-:W-:Y:S01]  /*1c230*/  FFMA R49, -R26, 1.4426950216293334961, -R49 ;  /* 0x3fb8aa3b1a317823 */ /* 0x000fe20000000931 */
[----:B-1----:R-:W-:Y:S01]  /*1c240*/  FFMA.RM R52, R63, R0, 12582913 ;  /* 0x4b4000013f347423 */ /* 0x002fe20000004000 */
[----:B------:R-:W-:Y:S01]  /*1c250*/  FFMA R50, -R27, 1.4426950216293334961, -R50 ;  /* 0x3fb8aa3b1b327823 */ /* 0x000fe20000000932 */
[----:B------:R-:W-:Y:S01]  /*1c260*/  FADD R0, R67, -12583039 ;  /* 0xcb40007f43007421 */ /* 0x000fe20000000000 */
[----:B------:R-:W-:Y:S01]  /*1c270*/  FADD R59, R61, -12583039 ;  /* 0xcb40007f3d3b7421 */ /* 0x000fe20000000000 */
[----:B--2---:R-:W-:Y:S01]  /*1c280*/  FFMA R38, R38, R39, 1 ;  /* 0x3f80000026267423 */ /* 0x004fe20000000027 */
[----:B----4-:R-:W-:Y:S01]  /*1c290*/  FFMA R39, R41, R46, 1 ;  /* 0x3f80000029277423 */ /* 0x010fe2000000002e */
[----:B------:R1:W-:Y:S01]  /*1c2a0*/  MUFU.EX2 R56, R57 ;  /* 0x0000003900387308 */ /* 0x0003e20000000800 */
[----:B------:R-:W-:Y:S01]  /*1c2b0*/  FFMA R60, -R31, 1.925963033500011079e-08, R60 ;  /* 0x32a570601f3c7823 */ /* 0x000fe2000000013c */
[----:B------:R-:W-:Y:S01]  /*1c2c0*/  FFMA R64, R37, R42, 1 ;  /* 0x3f80000025407423 */ /* 0x000fe2000000002a */
[----:B------:R-:W-:Y:S01]  /*1c2d0*/  SHF.L.U32 R41, R45, 0x17, RZ ;  /* 0x000000172d297819 */ /* 0x000fe200000006ff */
[----:B------:R-:W-:Y:S01]  /*1c2e0*/  FFMA R49, -R26, 1.925963033500011079e-08, R49 ;  /* 0x32a570601a317823 */ /* 0x000fe20000000131 */
[----:B------:R-:W-:Y:S01]  /*1c2f0*/  FFMA R50, -R27, 1.925963033500011079e-08, R50 ;  /* 0x32a570601b327823 */ /* 0x000fe20000000132 */
[----:B------:R-:W-:Y:S01]  /*1c300*/  FADD R2, R52, -12583039 ;  /* 0xcb40007f34027421 */ /* 0x000fe20000000000 */
[----:B------:R-:W-:Y:S01]  /*1c310*/  FFMA R42, -R35, 1.4426950216293334961, -R0 ;  /* 0x3fb8aa3b232a7823 */ /* 0x000fe20000000900 */
[----:B------:R-:W-:Y:S01]  /*1c320*/  FADD R45, R69, -12583039 ;  /* 0xcb40007f452d7421 */ /* 0x000fe20000000000 */
[----:B-1----:R-:W-:Y:S01]  /*1c330*/  FADD R57, R65, -12583039 ;  /* 0xcb40007f41397421 */ /* 0x002fe20000000000 */
[----:B------:R-:W-:Y:S01]  /*1c340*/  SHF.L.U32 R40, R40, 0x17, RZ ;  /* 0x0000001728287819 */ /* 0x000fe200000006ff */
[----:B------:R-:W-:Y:S01]  /*1c350*/  FFMA R63, -R32, 1.4426950216293334961, -R59 ;  /* 0x3fb8aa3b203f7823 */ /* 0x000fe2000000093b */
[----:B------:R-:W-:Y:S01]  /*1c360*/  FFMA R62, -R33, 1.4426950216293334961, -R2 ;  /* 0x3fb8aa3b213e7823 */ /* 0x000fe20000000902 */
[----:B------:R1:W-:Y:S01]  /*1c370*/  MUFU.EX2 R59, R60 ;  /* 0x0000003c003b7308 */ /* 0x0003e20000000800 */
[----:B------:R-:W-:Y:S01]  /*1c380*/  FFMA R57, -R34, 1.4426950216293334961, -R57 ;  /* 0x3fb8aa3b22397823 */ /* 0x000fe20000000939 */
[----:B------:R-:W-:Y:S01]  /*1c390*/  FFMA R45, -R36, 1.4426950216293334961, -R45 ;  /* 0x3fb8aa3b242d7823 */ /* 0x000fe2000000092d */
[----:B------:R-:W-:Y:S01]  /*1c3a0*/  FFMA R63, -R32, 1.925963033500011079e-08, R63 ;  /* 0x32a57060203f7823 */ /* 0x000fe2000000013f */
[----:B------:R-:W-:Y:S01]  /*1c3b0*/  FFMA R40, R40, R43, 1 ;  /* 0x3f80000028287423 */ /* 0x000fe2000000002b */
[----:B------:R-:W-:Y:S01]  /*1c3c0*/  SHF.L.U32 R43, R51, 0x17, RZ ;  /* 0x00000017332b7819 */ /* 0x000fe200000006ff */
[----:B------:R-:W-:Y:S01]  /*1c3d0*/  FFMA R62, -R33, 1.925963033500011079e-08, R62 ;  /* 0x32a57060213e7823 */ /* 0x000fe2000000013e */
[----:B------:R-:W-:Y:S01]  /*1c3e0*/  FFMA R57, -R34, 1.925963033500011079e-08, R57 ;  /* 0x32a5706022397823 */ /* 0x000fe20000000139 */
[----:B------:R-:W2:Y:S01]  /*1c3f0*/  MUFU.EX2 R49, R49 ;  /* 0x0000003100317308 */ /* 0x000ea20000000800 */
[----:B-1----:R-:W-:Y:S01]  /*1c400*/  FFMA R60, -R35, 1.925963033500011079e-08, R42 ;  /* 0x32a57060233c7823 */ /* 0x002fe2000000012a */
[----:B------:R-:W-:Y:S01]  /*1c410*/  SHF.L.U32 R42, R47, 0x17, RZ ;  /* 0x000000172f2a7819 */ /* 0x000fe200000006ff */
[----:B------:R-:W-:Y:S01]  /*1c420*/  FFMA R51, -R36, 1.925963033500011079e-08, R45 ;  /* 0x32a5706024337823 */ /* 0x000fe2000000012d */
[----:B------:R-:W-:Y:S01]  /*1c430*/  IADD3 R47, R64, 0x1800000, RZ ;  /* 0x01800000402f7810 */ /* 0x000fe20007ffe0ff */
[----:B------:R-:W-:Y:S01]  /*1c440*/  FFMA R41, R41, R48, 1 ;  /* 0x3f80000029297423 */ /* 0x000fe20000000030 */
[----:B------:R-:W-:Y:S01]  /*1c450*/  SHF.L.U32 R37, R3, 0x17, RZ ;  /* 0x0000001703257819 */ /* 0x000fe200000006ff */
[----:B------:R-:W-:Y:S01]  /*1c460*/  BSSY B1, `(.L_x_573) ;  /* 0x0000026000017945 */ /* 0x000fe20003800000 */
[----:B------:R-:W1:Y:S01]  /*1c470*/  MUFU.EX2 R50, R50 ;  /* 0x0000003200327308 */ /* 0x000e620000000800 */
[----:B------:R-:W-:-:S02]  /*1c480*/  LOP3.LUT R47, R47, 0x7f800000, RZ, 0xc0, !PT ;  /* 0x7f8000002f2f7812 */ /* 0x000fc400078ec0ff */
[----:B------:R-:W-:Y:S01]  /*1c490*/  SHF.L.U32 R45, R54, 0x17, RZ ;  /* 0x00000017362d7819 */ /* 0x000fe200000006ff */
[----:B------:R-:W-:Y:S01]  /*1c4a0*/  FFMA R37, R37, R44, 1 ;  /* 0x3f80000025257423 */ /* 0x000fe2000000002c */
[----:B------:R-:W-:Y:S02]  /*1c4b0*/  ISETP.GT.U32.AND P2, PT, R47, 0x1ffffff, PT ;  /* 0x01ffffff2f00780c */ /* 0x000fe40003f44070 */
[----:B------:R-:W-:Y:S01]  /*1c4c0*/  SHF.L.U32 R44, R53, 0x17, RZ ;  /* 0x00000017352c7819 */ /* 0x000fe200000006ff */
[----:B------:R-:W3:Y:S01]  /*1c4d0*/  MUFU.EX2 R2, R63 ;  /* 0x0000003f00027308 */ /* 0x000ee20000000800 */
[----:B--2---:R-:W-:Y:S01]  /*1c4e0*/  FFMA R42, R42, R49, 1 ;  /* 0x3f8000002a2a7423 */ /* 0x004fe20000000031 */
[----:B------:R-:W-:Y:S01]  /*1c4f0*/  SHF.L.U32 R46, R58, 0x17, RZ ;  /* 0x000000173a2e7819 */ /* 0x000fe200000006ff */
[----:B------:R-:W-:Y:S01]  /*1c500*/  FFMA R45, R45, R56, 1 ;  /* 0x3f8000002d2d7423 */ /* 0x000fe20000000038 */
[----:B------:R-:W-:Y:S01]  /*1c510*/  SHF.L.U32 R47, R61, 0x17, RZ ;  /* 0x000000173d2f7819 */ /* 0x000fe200000006ff */
[----:B------:R-:W-:Y:S01]  /*1c520*/  FFMA R44, R44, R55, 1 ;  /* 0x3f8000002c2c7423 */ /* 0x000fe20000000037 */
[----:B------:R-:W-:Y:S01]  /*1c530*/  SHF.L.U32 R48, R52, 0x17, RZ ;  /* 0x0000001734307819 */ /* 0x000fe200000006ff */
[----:B------:R-:W-:Y:S01]  /*1c540*/  FFMA R46, R46, R59, 1 ;  /* 0x3f8000002e2e7423 */ /* 0x000fe2000000003b */
[----:B------:R-:W2:Y:S01]  /*1c550*/  MUFU.EX2 R3, R62 ;  /* 0x0000003e00037308 */ /* 0x000ea20000000800 */
[----:B-1----:R-:W-:Y:S01]  /*1c560*/  FFMA R43, R43, R50, 1 ;  /* 0x3f8000002b2b7423 */ /* 0x002fe20000000032 */
[----:B------:R-:W-:-:S02]  /*1c570*/  SHF.L.U32 R49, R65, 0x17, RZ ;  /* 0x0000001741317819 */ /* 0x000fc400000006ff */
[----:B------:R-:W-:-:S04]  /*1c580*/  SHF.L.U32 R50, R67, 0x17, RZ ;  /* 0x0000001743327819 */ /* 0x000fc800000006ff */
        /* <DEDUP_REMOVED lines=10> */
[----:B------:R-:W-:Y:S02]  /*1c630*/  MOV R0, R64 ;  /* 0x0000004000007202 */ /* 0x000fe40000000f00 */
[----:B------:R-:W-:-:S07]  /*1c640*/  MOV R2, 0x1c660 ;  /* 0x0001c66000027802 */ /* 0x000fce0000000f00 */
[----:B------:R-:W-:Y:S05]  /*1c650*/  CALL.REL.NOINC `($__internal_0_$__cuda_sm20_rcp_rn_f32_slowpath) ;  /* 0x0000012400047944 */ /* 0x000fea0003c00000 */
[----:B------:R-:W-:Y:S01]  /*1c660*/  MOV R53, R0 ;  /* 0x0000000000357202 */ /* 0x000fe20000000f00 */
[----:B------:R-:W-:Y:S06]  /*1c670*/  BRA `(.L_x_575) ;  /* 0x0000000000107947 */ /* 0x000fec0003800000 */
.L_x_574:
[----:B------:R-:W1:Y:S02]  /*1c680*/  MUFU.RCP R53, R64 ;  /* 0x0000004000357308 */ /* 0x000e640000001000 */
[----:B-1----:R-:W-:-:S04]  /*1c690*/  FFMA R0, R64, R53, -1 ;  /* 0xbf80000040007423 */ /* 0x002fc80000000035 */
[----:B------:R-:W-:-:S04]  /*1c6a0*/  FADD.FTZ R0, -R0, -RZ ;  /* 0x800000ff00007221 */ /* 0x000fc80000010100 */
[----:B------:R-:W-:-:S07]  /*1c6b0*/  FFMA R53, R53, R0, R53 ;  /* 0x0000000035357223 */ /* 0x000fce0000000035 */
.L_x_575:
[----:B------:R-:W-:Y:S05]  /*1c6c0*/  BSYNC B1 ;  /* 0x0000000000017941 */ /* 0x000fea0003800000 */
.L_x_573:
        /* <DEDUP_REMOVED lines=10> */
.L_x_577:
[----:B------:R-:W1:Y:S02]  /*1c770*/  MUFU.RCP R52, R37 ;  /* 0x0000002500347308 */ /* 0x000e640000001000 */
[----:B-1----:R-:W-:-:S04]  /*1c780*/  FFMA R0, R37, R52, -1 ;  /* 0xbf80000025007423 */ /* 0x002fc80000000034 */
[----:B------:R-:W-:-:S04]  /*1c790*/  FADD.FTZ R3, -R0, -RZ ;  /* 0x800000ff00037221 */ /* 0x000fc80000010100 */
[----:B------:R-:W-:-:S07]  /*1c7a0*/  FFMA R52, R52, R3, R52 ;  /* 0x0000000334347223 */ /* 0x000fce0000000034 */
.L_x_578:
[----:B------:R-:W-:Y:S05]  /*1c7b0*/  BSYNC B1 ;  /* 0x0000000000017941 */ /* 0x000fea0003800000 */
.L_x_576:
        /* <DEDUP_REMOVED lines=10> */
.L_x_580:
[----:B------:R-:W1:Y:S02]  /*1c860*/  MUFU.RCP R37, R38 ;  /* 0x0000002600257308 */ /* 0x000e640000001000 */
[----:B-1----:R-:W-:-:S04]  /*1c870*/  FFMA R0, R38, R37, -1 ;  /* 0xbf80000026007423 */ /* 0x002fc80000000025 */
[----:B------:R-:W-:-:S04]  /*1c880*/  FADD.FTZ R0, -R0, -RZ ;  /* 0x800000ff00007221 */ /* 0x000fc80000010100 */
[----:B------:R-:W-:-:S07]  /*1c890*/  FFMA R37, R37, R0, R37 ;  /* 0x0000000025257223 */ /* 0x000fce0000000025 */
.L_x_581:
[----:B------:R-:W-:Y:S05]  /*1c8a0*/  BSYNC B1 ;  /* 0x0000000000017941 */ /* 0x000fea0003800000 */
.L_x_579:
        /* <DEDUP_REMOVED lines=10> */
.L_x_583:
[----:B------:R-:W1:Y:S02]  /*1c950*/  MUFU.RCP R38, R39 ;  /* 0x0000002700267308 */ /* 0x000e640000001000 */
[----:B-1----:R-:W-:-:S04]  /*1c960*/  FFMA R0, R39, R38, -1 ;  /* 0xbf80000027007423 */ /* 0x002fc80000000026 */
[----:B------:R-:W-:-:S04]  /*1c970*/  FADD.FTZ R3, -R0, -RZ ;  /* 0x800000ff00037221 */ /* 0x000fc80000010100 */
[----:B------:R-:W-:-:S07]  /*1c980*/  FFMA R38, R38, R3, R38 ;  /* 0x0000000326267223 */ /* 0x000fce0000000026 */
.L_x_584:
[----:B------:R-:W-:Y:S05]  /*1c990*/  BSYNC B1 ;  /* 0x0000000000017941 */ /* 0x000fea0003800000 */
.L_x_582:
        /* <DEDUP_REMOVED lines=10> */
.L_x_586:
[----:B------:R-:W1:Y:S02]  /*1ca40*/  MUFU.RCP R39, R40 ;  /* 0x0000002800277308 */ /* 0x000e640000001000 */
[----:B-1----:R-:W-:-:S04]  /*1ca50*/  FFMA R0, R40, R39, -1 ;  /* 0xbf80000028007423 */ /* 0x002fc80000000027 */
[----:B------:R-:W-:-:S04]  /*1ca60*/  FADD.FTZ R0, -R0, -RZ ;  /* 0x800000ff00007221 */ /* 0x000fc80000010100 */
[----:B------:R-:W-:-:S07]  /*1ca70*/  FFMA R39, R39, R0, R39 ;  /* 0x0000000027277223 */ /* 0x000fce0000000027 */
.L_x_587:
[----:B------:R-:W-:Y:S05]  /*1ca80*/  BSYNC B1 ;  /* 0x0000000000017941 */ /* 0x000fea0003800000 */
.L_x_585:
        /* <DEDUP_REMOVED lines=10> */
.L_x_589:
[----:B------:R-:W1:Y:S02]  /*1cb30*/  MUFU.RCP R40, R41 ;  /* 0x0000002900287308 */ /* 0x000e640000001000 */
[----:B-1----:R-:W-:-:S04]  /*1cb40*/  FFMA R0, R41, R40, -1 ;  /* 0xbf80000029007423 */ /* 0x002fc80000000028 */
[----:B------:R-:W-:-:S04]  /*1cb50*/  FADD.FTZ R3, -R0, -RZ ;  /* 0x800000ff00037221 */ /* 0x000fc80000010100 */
[----:B------:R-:W-:-:S07]  /*1cb60*/  FFMA R40, R40, R3, R40 ;  /* 0x0000000328287223 */ /* 0x000fce0000000028 */
.L_x_590:
[----:B------:R-:W-:Y:S05]  /*1cb70*/  BSYNC B1 ;  /* 0x0000000000017941 */ /* 0x000fea0003800000 */
.L_x_588:
        /* <DEDUP_REMOVED lines=10> */
.L_x_592:
[----:B------:R-:W1:Y:S02]  /*1cc20*/  MUFU.RCP R41, R42 ;  /* 0x0000002a00297308 */ /* 0x000e640000001000 */
[----:B-1----:R-:W-:-:S04]  /*1cc30*/  FFMA R0, R42, R41, -1 ;  /* 0xbf8000002a007423 */ /* 0x002fc80000000029 */
[----:B------:R-:W-:-:S04]  /*1cc40*/  FADD.FTZ R0, -R0, -RZ ;  /* 0x800000ff00007221 */ /* 0x000fc80000010100 */
[----:B------:R-:W-:-:S07]  /*1cc50*/  FFMA R41, R41, R0, R41 ;  /* 0x0000000029297223 */ /* 0x000fce0000000029 */
.L_x_593:
[----:B------:R-:W-:Y:S05]  /*1cc60*/  BSYNC B1 ;  /* 0x0000000000017941 */ /* 0x000fea0003800000 */
.L_x_591:
        /* <DEDUP_REMOVED lines=10> */
.L_x_595:
[----:B------:R-:W1:Y:S02]  /*1cd10*/  MUFU.RCP R42, R43 ;  /* 0x0000002b002a7308 */ /* 0x000e640000001000 */
[----:B-1----:R-:W-:-:S04]  /*1cd20*/  FFMA R0, R43, R42, -1 ;  /* 0xbf8000002b007423 */ /* 0x002fc8000000002a */
[----:B------:R-:W-:-:S04]  /*1cd30*/  FADD.FTZ R3, -R0, -RZ ;  /* 0x800000ff00037221 */ /* 0x000fc80000010100 */
[----:B------:R-:W-:-:S07]  /*1cd40*/  FFMA R42, R42, R3, R42 ;  /* 0x000000032a2a7223 */ /* 0x000fce000000002a */
.L_x_596:
[----:B------:R-:W-:Y:S05]  /*1cd50*/  BSYNC B1 ;  /* 0x0000000000017941 */ /* 0x000fea0003800000 */
.L_x_594:
        /* <DEDUP_REMOVED lines=10> */
.L_x_598:
[----:B------:R-:W1:Y:S02]  /*1ce00*/  MUFU.RCP R3, R44 ;  /* 0x0000002c00037308 */ /* 0x000e640000001000 */
[----:B-1----:R-:W-:-:S04]  /*1ce10*/  FFMA R0, R44, R3, -1 ;  /* 0xbf8000002c007423 */ /* 0x002fc80000000003 */
[----:B------:R-:W-:-:S04]  /*1ce20*/  FADD.FTZ R0, -R0, -RZ ;  /* 0x800000ff00007221 */ /* 0x000fc80000010100 */
[----:B------:R-:W-:-:S07]  /*1ce30*/  FFMA R54, R3, R0, R3 ;  /* 0x0000000003367223 */ /* 0x000fce0000000003 */
.L_x_599:
[----:B------:R-:W-:Y:S05]  /*1ce40*/  BSYNC B1 ;  /* 0x0000000000017941 */ /* 0x000fea0003800000 */
.L_x_597:
        /* <DEDUP_REMOVED lines=10> */
.L_x_601:
[----:B------:R-:W1:Y:S02]  /*1cef0*/  MUFU.RCP R0, R45 ;  /* 0x0000002d00007308 */ /* 0x000e640000001000 */
[----:B-1----:R-:W-:-:S04]  /*1cf00*/  FFMA R2, R45, R0, -1 ;  /* 0xbf8000002d027423 */ /* 0x002fc80000000000 */
[----:B------:R-:W-:-:S04]  /*1cf10*/  FADD.FTZ R43, -R2, -RZ ;  /* 0x800000ff022b7221 */ /* 0x000fc80000010100 */
[----:B------:R-:W-:-:S07]  /*1cf20*/  FFMA R43, R0, R43, R0 ;  /* 0x0000002b002b7223 */ /* 0x000fce0000000000 */
.L_x_602:
[----:B------:R-:W-:Y:S05]  /*1cf30*/  BSYNC B1 ;  /* 0x0000000000017941 */ /* 0x000fea0003800000 */
.L_x_600:
        /* <DEDUP_REMOVED lines=10> */
.L_x_604:
[----:B------:R-:W1:Y:S02]  /*1cfe0*/  MUFU.RCP R3, R46 ;  /* 0x0000002e00037308 */ /* 0x000e640000001000 */
[----:B-1----:R-:W-:-:S04]  /*1cff0*/  FFMA R0, R46, R3, -1 ;  /* 0xbf8000002e007423 */ /* 0x002fc80000000003 */
[----:B------:R-:W-:-:S04]  /*1d000*/  FADD.FTZ R0, -R0, -RZ ;  /* 0x800000ff00007221 */ /* 0x000fc80000010100 */
[----:B------:R-:W-:-:S07]  /*1d010*/  FFMA R44, R3, R0, R3 ;  /* 0x00000000032c7223 */ /* 0x000fce0000000003 */
.L_x_605:
[----:B------:R-:W-:Y:S05]  /*1d020*/  BSYNC B1 ;  /* 0x0000000000017941 */ /* 0x000fea0003800000 */
.L_x_603:
        /* <DEDUP_REMOVED lines=10> */
.L_x_607:
[----:B------:R-:W1:Y:S02]  /*1d0d0*/  MUFU.RCP R0, R47 ;  /* 0x0000002f00007308 */ /* 0x000e640000001000 */
[----:B-1----:R-:W-:-:S04]  /*1d0e0*/  FFMA R2, R47, R0, -1 ;  /* 0xbf8000002f027423 */ /* 0x002fc80000000000 */
[----:B------:R-:W-:-:S04]  /*1d0f0*/  FADD.FTZ R45, -R2, -RZ ;  /* 0x800000ff022d7221 */ /* 0x000fc80000010100 */
[----:B------:R-:W-:-:S07]  /*1d100*/  FFMA R45, R0, R45, R0 ;  /* 0x0000002d002d7223 */ /* 0x000fce0000000000 */
.L_x_608:
[----:B------:R-:W-:Y:S05]  /*1d110*/  BSYNC B1 ;  /* 0x0000000000017941 */ /* 0x000fea0003800000 */
.L_x_606:
        /* <DEDUP_REMOVED lines=10> */
.L_x_610:
[----:B------:R-:W1:Y:S02]  /*1d1c0*/  MUFU.RCP R3, R48 ;  /* 0x0000003000037308 */ /* 0x000e640000001000 */
[----:B-1----:R-:W-:-:S04]  /*1d1d0*/  FFMA R0, R48, R3, -1 ;  /* 0xbf80000030007423 */ /* 0x002fc80000000003 */
[----:B------:R-:W-:-:S04]  /*1d1e0*/  FADD.FTZ R0, -R0, -RZ ;  /* 0x800000ff00007221 */ /* 0x000fc80000010100 */
[----:B------:R-:W-:-:S07]  /*1d1f0*/  FFMA R46, R3, R0, R3 ;  /* 0x00000000032e7223 */ /* 0x000fce0000000003 */
.L_x_611:
[----:B------:R-:W-:Y:S05]  /*1d200*/  BSYNC B1 ;  /* 0x0000000000017941 */ /* 0x000fea0003800000 */
.L_x_609:
        /* <DEDUP_REMOVED lines=10> */
.L_x_613:
[----:B------:R-:W1:Y:S02]  /*1d2b0*/  MUFU.RCP R0, R49 ;  /* 0x0000003100007308 */ /* 0x000e640000001000 */
[----:B-1----:R-:W-:-:S04]  /*1d2c0*/  FFMA R2, R49, R0, -1 ;  /* 0xbf80000031027423 */ /* 0x002fc80000000000 */
[----:B------:R-:W-:-:S04]  /*1d2d0*/  FADD.FTZ R47, -R2, -RZ ;  /* 0x800000ff022f7221 */ /* 0x000fc80000010100 */
[----:B------:R-:W-:-:S07]  /*1d2e0*/  FFMA R47, R0, R47, R0 ;  /* 0x0000002f002f7223 */ /* 0x000fce0000000000 */
.L_x_614:
[----:B------:R-:W-:Y:S05]  /*1d2f0*/  BSYNC B1 ;  /* 0x0000000000017941 */ /* 0x000fea0003800000 */
.L_x_612:
        /* <DEDUP_REMOVED lines=10> */
.L_x_616:
[----:B------:R-:W1:Y:S02]  /*1d3a0*/  MUFU.RCP R3, R50 ;  /* 0x0000003200037308 */ /* 0x000e640000001000 */
[----:B-1----:R-:W-:-:S04]  /*1d3b0*/  FFMA R0, R50, R3, -1 ;  /* 0xbf80000032007423 */ /* 0x002fc80000000003 */
[----:B------:R-:W-:-:S04]  /*1d3c0*/  FADD.FTZ R0, -R0, -RZ ;  /* 0x800000ff00007221 */ /* 0x000fc80000010100 */
[----:B------:R-:W-:-:S07]  /*1d3d0*/  FFMA R48, R3, R0, R3 ;  /* 0x0000000003307223 */ /* 0x000fce0000000003 */
.L_x_617:
[----:B------:R-:W-:Y:S05]  /*1d3e0*/  BSYNC B1 ;  /* 0x0000000000017941 */ /* 0x000fea0003800000 */
.L_x_615:
        /* <DEDUP_REMOVED lines=9> */
.L_x_619:
[----:B------:R-:W1:Y:S02]  /*1d480*/  MUFU.RCP R0, R51 ;  /* 0x0000003300007308 */ /* 0x000e640000001000 */
[----:B-1----:R-:W-:-:S04]  /*1d490*/  FFMA R2, R51, R0, -1 ;  /* 0xbf80000033027423 */ /* 0x002fc80000000000 */
[----:B------:R-:W-:-:S04]  /*1d4a0*/  FADD.FTZ R3, -R2, -RZ ;  /* 0x800000ff02037221 */ /* 0x000fc80000010100 */
[----:B------:R-:W-:-:S07]  /*1d4b0*/  FFMA R0, R0, R3, R0 ;  /* 0x0000000300007223 */ /* 0x000fce0000000000 */
.L_x_620:
[----:B------:R-:W-:Y:S05]  /*1d4c0*/  BSYNC B1 ;  /* 0x0000000000017941 */ /* 0x000fea0003800000 */
.L_x_618:
        /* <DEDUP_REMOVED lines=45> */
.L_x_622:
[----:B------:R-:W-:Y:S05]  /*1d7a0*/  BSYNC B0 ;  /* 0x0000000000007941 */ /* 0x000fea0003800000 */
.L_x_621:
[----:B------:R-:W-:Y:S06]  /*1d7b0*/  BAR.SYNC.DEFER_BLOCKING 0x1, 0x100 ;  /* 0x0044000000007b1d */ /* 0x000fec0000010000 */
[----:B------:R-:W-:Y:S04]  /*1d7c0*/  BSSY B0, `(.L_x_623) ;  /* 0x000000a000007945 */ /* 0x000fe80003800000 */
[----:B------:R-:W-:Y:S05]  /*1d7d0*/  @P0 BRA `(.L_x_624) ;  /* 0x0000000000200947 */ /* 0x000fea0003800000 */
[----:B------:R-:W-:-:S06]  /*1d7e0*/  UISETP.NE.AND UP0, UPT, UR43, 0x3, UPT ;  /* 0x000000032b00788c */ /* 0x000fcc000bf05270 */
[----:B------:R-:W-:-:S13]  /*1d7f0*/  PLOP3.LUT P2, PT, PT, PT, UP0, 0x80, 0x0 ;  /* 0x000000000000781c */ /* 0x000fda0003f4f008 */
[----:B------:R-:W-:Y:S05]  /*1d800*/  @!P2 BRA `(.L_x_625) ;  /* 0x000000000004a947 */ /* 0x000fea0003800000 */
[----:B------:R-:W-:Y:S01]  /*1d810*/  BPT.TRAP 0x1 ;  /* 0x000000040000795c */ /* 0x000fe20000300000 */
.L_x_625:
[----:B------:R-:W-:-:S04]  /*1d820*/  ULEA UR4, UR8, UR46, 0x3 ;  /* 0x0000002e08047291 */ /* 0x000fc8000f8e183f */
[----:B------:R-:W-:-:S04]  /*1d830*/  UIADD3 UR4, UR4, 0x50, URZ ;  /* 0x0000005004047890 */ /* 0x000fc8000fffe03f */
[----:B------:R-:W-:-:S09]  /*1d840*/  UPRMT UR4, UR47, 0x654, UR4 ;  /* 0x000006542f047896 */ /* 0x000fd20008000004 */
[----:B------:R-:W-:Y:S03]  /*1d850*/  SYNCS.ARRIVE.TRANS64.RED.A1T0 RZ, [UR4], RZ ;  /* 0x000000ffffff79a7 */ /* 0x000fe60008100404 */
.L_x_624:
[----:B------:R-:W-:Y:S05]  /*1d860*/  BSYNC B0 ;  /* 0x0000000000007941 */ /* 0x000fea0003800000 */
.L_x_623:
        /* <DEDUP_REMOVED lines=9> */
.L_x_628:
[C---:B------:R-:W-:Y:S01]  /*1d900*/  LEA R0, R12.reuse, UR46, 0x3 ;  /* 0x0000002e0c007c11 */ /* 0x040fe2000f8e18ff */
[----:B------:R-:W-:Y:S01]  /*1d910*/  BSSY B1, `(.L_x_629) ;  /* 0x0000006000017945 */ /* 0x000fe20003800000 */
[----:B------:R-:W-:Y:S02]  /*1d920*/  SHF.L.U32 R3, R13, 0x1f, RZ ;  /* 0x0000001f0d037819 */ /* 0x000fe400000006ff */
[----:B-1----:R-:W-:Y:S02]  /*1d930*/  @!P1 LEA R21, R12, R15, 0xd ;  /* 0x0000000f0c159211 */ /* 0x002fe400078e68ff */
[----:B------:R-:W1:Y:S02]  /*1d940*/  SYNCS.PHASECHK.TRANS64.TRYWAIT P2, [R0+URZ+0x30], R3 ;  /* 0x00003003000075a7 */ /* 0x000e64000804017f */
[----:B------:R-:W-:Y:S01]  /*1d950*/  @!P1 LEA R2, R18, R21, 0x1 ;  /* 0x0000001512029211 */ /* 0x000fe200078e08ff */
[----:B-1----:R-:W-:Y:S06]  /*1d960*/  @!P2 BRA `(.L_x_630) ;  /* 0x000001040078a947 */ /* 0x002fec0003800000 */
.L_x_1132:
[----:B------:R-:W-:Y:S05]  /*1d970*/  BSYNC B1 ;  /* 0x0000000000017941 */ /* 0x000fea0003800000 */
.L_x_629:
        /* <DEDUP_REMOVED lines=8> */
.L_x_627:
[----:B------:R-:W-:Y:S05]  /*1da00*/  BSYNC B0 ;  /* 0x0000000000007941 */ /* 0x000fea0003800000 */
.L_x_626:
        /* <DEDUP_REMOVED lines=16> */
[----:B---3--:R-:W-:Y:S01]  /*1db10*/  HADD2.F32 R22, -RZ, R9.H0_H0 ;  /* 0x20000009ff167230 */ /* 0x008fe20000004100 */
[----:B------:R-:W-:Y:S01]  /*1db20*/  MOV R65, 0x3bbb989d ;  /* 0x3bbb989d00417802 */ /* 0x000fe20000000f00 */
[----:B------:R-:W-:Y:S01]  /*1db30*/  HADD2.F32 R20, -RZ, R8.H0_H0 ;  /* 0x20000008ff147230 */ /* 0x000fe20000004100 */
[----:B------:R-:W-:Y:S01]  /*1db40*/  MOV R66, 0x437c0000 ;  /* 0x437c000000427802 */ /* 0x000fe20000000f00 */
[----:B----4-:R-:W-:Y:S01]  /*1db50*/  HADD2.F32 R34, -RZ, R5.H0_H0 ;  /* 0x20000005ff227230 */ /* 0x010fe20000004100 */
[----:B------:R-:W-:Y:S01]  /*1db60*/  BSSY B1, `(.L_x_631) ;  /* 0x00000bb000017945 */ /* 0x000fe20003800000 */
[C---:B--2---:R-:W-:Y:S01]  /*1db70*/  FMUL R3, R17.reuse, R3 ;  /* 0x0000000311037220 */ /* 0x044fe20000400000 */
[----:B-----5:R-:W-:Y:S01]  /*1db80*/  FMUL R21, R17, R2 ;  /* 0x0000000211157220 */ /* 0x020fe20000400000 */
[----:B------:R-:W-:-:S02]  /*1db90*/  HADD2.F32 R2, -RZ, R9.H1_H1 ;  /* 0x30000009ff027230 */ /* 0x000fc40000004100 */
[C---:B------:R-:W-:Y:S01]  /*1dba0*/  FFMA R20, R16.reuse, R20, R3 ;  /* 0x0000001410147223 */ /* 0x040fe20000000003 */
[C---:B------:R-:W-:Y:S01]  /*1dbb0*/  FMUL R23, R17.reuse, R0 ;  /* 0x0000000011177220 */ /* 0x040fe20000400000 */
[----:B------:R-:W-:Y:S02]  /*1dbc0*/  HADD2.F32 R0, -RZ, R8.H1_H1 ;  /* 0x30000008ff007230 */ /* 0x000fe40000004100 */
[C---:B------:R-:W-:Y:S01]  /*1dbd0*/  FMUL R25, R17.reuse, R25 ;  /* 0x0000001911197220 */ /* 0x040fe20000400000 */
[C---:B------:R-:W-:Y:S02]  /*1dbe0*/  FFMA R22, R16.reuse, R22, R23 ;  /* 0x0000001610167223 */ /* 0x040fe40000000017 */
[C---:B------:R-:W-:Y:S01]  /*1dbf0*/  FFMA R21, R16.reuse, R0, R21 ;  /* 0x0000000010157223 */ /* 0x040fe20000000015 */
[----:B------:R-:W-:Y:S02]  /*1dc00*/  HADD2.F32 R0, -RZ, R10.H1_H1 ;  /* 0x3000000aff007230 */ /* 0x000fe40000004100 */
[----:B------:R-:W-:Y:S01]  /*1dc10*/  FFMA R23, R16, R2, R25 ;  /* 0x0000000210177223 */ /* 0x000fe20000000019 */
[----:B------:R-:W-:Y:S01]  /*1dc20*/  FMUL R3, R17, R26 ;  /* 0x0000001a11037220 */ /* 0x000fe20000400000 */
[----:B------:R-:W-:-:S02]  /*1dc30*/  HADD2.F32 R26, -RZ, R11.H0_H0 ;  /* 0x2000000bff1a7230 */ /* 0x000fc40000004100 */
[----:B------:R-:W-:Y:S01]  /*1dc40*/  FFMA.SAT R33, -R22, R65, 0.5 ;  /* 0x3f00000016217423 */ /* 0x000fe20000002141 */
[C---:B------:R-:W-:Y:S01]  /*1dc50*/  FMUL R25, R17.reuse, R24 ;  /* 0x0000001811197220 */ /* 0x040fe20000400000 */
[----:B------:R-:W-:Y:S02]  /*1dc60*/  HADD2.F32 R24, -RZ, R10.H0_H0 ;  /* 0x2000000aff187230 */ /* 0x000fe40000004100 */
[----:B------:R-:W-:Y:S02]  /*1dc70*/  HADD2.F32 R2, -RZ, R11.H1_H1 ;  /* 0x3000000bff027230 */ /* 0x000fe40000004100 */
[----:B------:R-:W-:Y:S01]  /*1dc80*/  FFMA R25, R16, R0, R25 ;  /* 0x0000000010197223 */ /* 0x000fe20000000019 */
[----:B------:R-:W-:Y:S01]  /*1dc90*/  FMUL R27, R17, R27 ;  /* 0x0000001b111b7220 */ /* 0x000fe20000400000 */
[----:B------:R-:W-:Y:S01]  /*1dca0*/  FFMA.SAT R0, -R20, R65, 0.5 ;  /* 0x3f00000014007423 */ /* 0x000fe20000002141 */
[C---:B------:R-:W-:Y:S01]  /*1dcb0*/  FFMA R24, R16.reuse, R24, R3 ;  /* 0x0000001810187223 */ /* 0x040fe20000000003 */
[----:B------:R-:W-:Y:S01]  /*1dcc0*/  FFMA.RM R40, R33, R66, 12582913 ;  /* 0x4b40000121287423 */ /* 0x000fe20000004042 */
[----:B------:R-:W-:Y:S01]  /*1dcd0*/  FFMA R26, R16, R26, R27 ;  /* 0x0000001a101a7223 */ /* 0x000fe2000000001b */
[----:B------:R-:W-:Y:S01]  /*1dce0*/  FFMA.RM R0, R0, R66, 12582913 ;  /* 0x4b40000100007423 */ /* 0x000fe20000004042 */
[----:B------:R-:W-:Y:S01]  /*1dcf0*/  FMUL R27, R17, R30 ;  /* 0x0000001e111b7220 */ /* 0x000fe20000400000 */
[----:B------:R-:W-:-:S02]  /*1dd00*/  HADD2.F32 R30, -RZ, R4.H0_H0 ;  /* 0x20000004ff1e7230 */ /* 0x000fc40000004100 */
[----:B------:R-:W-:Y:S01]  /*1dd10*/  FMUL R29, R17, R29 ;  /* 0x0000001d111d7220 */ /* 0x000fe20000400000 */
[----:B------:R-:W-:Y:S01]  /*1dd20*/  FADD R3, R0, -12583039 ;  /* 0xcb40007f00037421 */ /* 0x000fe20000000000 */
[C---:B------:R-:W-:Y:S01]  /*1dd30*/  FFMA R27, R16.reuse, R2, R27 ;  /* 0x00000002101b7223 */ /* 0x040fe2000000001b */
[-C--:B------:R-:W-:Y:S01]  /*1dd40*/  FFMA.SAT R2, -R21, R65.reuse, 0.5 ;  /* 0x3f00000015027423 */ /* 0x080fe20000002141 */
[----:B------:R-:W-:Y:S01]  /*1dd50*/  FFMA R29, R16, R30, R29 ;  /* 0x0000001e101d7223 */ /* 0x000fe2000000001d */
[----:B------:R-:W-:Y:S02]  /*1dd60*/  HADD2.F32 R30, -RZ, R4.H1_H1 ;  /* 0x30000004ff1e7230 */ /* 0x000fe40000004100 */
[----:B------:R-:W-:Y:S01]  /*1dd70*/  FFMA R31, -R20, 1.4426950216293334961, -R3 ;  /* 0x3fb8aa3b141f7823 */ /* 0x000fe20000000903 */
[-C--:B------:R-:W-:Y:S01]  /*1dd80*/  FFMA.SAT R33, -R23, R65.reuse, 0.5 ;  /* 0x3f00000017217423 */ /* 0x080fe20000002141 */
[----:B------:R-:W-:Y:S01]  /*1dd90*/  FMUL R3, R17, R32 ;  /* 0x0000002011037220 */ /* 0x000fe20000400000 */
[-C--:B------:R-:W-:Y:S01]  /*1dda0*/  FFMA.RM R38, R2, R66.reuse, 12582913 ;  /* 0x4b40000102267423 */ /* 0x080fe20000004042 */
[----:B------:R-:W-:Y:S01]  /*1ddb0*/  FFMA R2, -R20, 1.925963033500011079e-08, R31 ;  /* 0x32a5706014027823 */ /* 0x000fe2000000011f */
[----:B------:R-:W-:Y:S01]  /*1ddc0*/  FFMA.RM R42, R33, R66, 12582913 ;  /* 0x4b400001212a7423 */ /* 0x000fe20000004042 */
[----:B------:R-:W-:Y:S01]  /*1ddd0*/  FFMA R30, R16, R30, R3 ;  /* 0x0000001e101e7223 */ /* 0x000fe20000000003 */
[----:B------:R-:W-:Y:S01]  /*1dde0*/  FFMA.SAT R33, -R24, R65, 0.5 ;  /* 0x3f00000018217423 */ /* 0x000fe20000002141 */
[----:B------:R-:W-:Y:S01]  /*1ddf0*/  FADD R32, R38, -12583039 ;  /* 0xcb40007f26207421 */ /* 0x000fe20000000000 */
[----:B------:R-:W-:Y:S01]  /*1de00*/  FADD R3, R40, -12583039 ;  /* 0xcb40007f28037421 */ /* 0x000fe20000000000 */
[----:B------:R1:W-:Y:S01]  /*1de10*/  MUFU.EX2 R37, R2 ;  /* 0x0000000200257308 */ /* 0x0003e20000000800 */
[----:B------:R-:W-:Y:S01]  /*1de20*/  FFMA.RM R44, R33, R66, 12582913 ;  /* 0x4b400001212c7423 */ /* 0x000fe20000004042 */
[----:B------:R-:W-:Y:S01]  /*1de30*/  FFMA R32, -R21, 1.4426950216293334961, -R32 ;  /* 0x3fb8aa3b15207823 */ /* 0x000fe20000000920 */
[----:B------:R-:W-:Y:S01]  /*1de40*/  FFMA R3, -R22, 1.4426950216293334961, -R3 ;  /* 0x3fb8aa3b16037823 */ /* 0x000fe20000000903 */
[----:B------:R-:W-:Y:S01]  /*1de50*/  FMUL R31, R17, R36 ;  /* 0x00000024111f7220 */ /* 0x000fe20000400000 */
[----:B------:R-:W-:Y:S01]  /*1de60*/  FADD R33, R44, -12583039 ;  /* 0xcb40007f2c217421 */ /* 0x000fe20000000000 */
[----:B------:R-:W-:Y:S01]  /*1de70*/  FFMA R32, -R21, 1.925963033500011079e-08, R32 ;  /* 0x32a5706015207823 */ /* 0x000fe20000000120 */
[----:B------:R-:W-:-:S02]  /*1de80*/  HADD2.F32 R36, -RZ, R5.H1_H1 ;  /* 0x30000005ff247230 */ /* 0x000fc40000004100 */
[----:B------:R-:W-:Y:S01]  /*1de90*/  FFMA R31, R16, R34, R31 ;  /* 0x00000022101f7223 */ /* 0x000fe2000000001f */
[----:B-1----:R-:W-:Y:S01]  /*1dea0*/  FFMA R2, -R22, 1.925963033500011079e-08, R3 ;  /* 0x32a5706016027823 */ /* 0x002fe20000000103 */
[----:B------:R-:W-:Y:S01]  /*1deb0*/  FMUL R3, R17, R35 ;  /* 0x0000002311037220 */ /* 0x000fe20000400000 */
[-C--:B------:R-:W-:Y:S01]  /*1dec0*/  FFMA.SAT R35, -R25, R65.reuse, 0.5 ;  /* 0x3f00000019237423 */ /* 0x080fe20000002141 */
[----:B------:R-:W-:Y:S01]  /*1ded0*/  FFMA R33, -R24, 1.4426950216293334961, -R33 ;  /* 0x3fb8aa3b18217823 */ /* 0x000fe20000000921 */
[----:B------:R1:W-:Y:S01]  /*1dee0*/  MUFU.EX2 R39, R32 ;  /* 0x0000002000277308 */ /* 0x0003e20000000800 */
[----:B------:R-:W-:Y:S01]  /*1def0*/  FADD R34, R42, -12583039 ;  /* 0xcb40007f2a227421 */ /* 0x000fe20000000000 */
[----:B------:R-:W-:Y:S01]  /*1df00*/  FFMA.RM R46, R35, R66, 12582913 ;  /* 0x4b400001232e7423 */ /* 0x000fe20000004042 */
[--C-:B------:R-:W-:Y:S02]  /*1df10*/  HADD2.F32 R35, -RZ, R6.reuse.H0_H0 ;  /* 0x20000006ff237230 */ /* 0x100fe40000004100 */
[-C--:B------:R-:W-:Y:S01]  /*1df20*/  FFMA.SAT R51, -R29, R65.reuse, 0.5 ;  /* 0x3f0000001d337423 */ /* 0x080fe20000002141 */
[C---:B------:R-:W-:Y:S01]  /*1df30*/  FFMA R34, -R23.reuse, 1.4426950216293334961, -R34 ;  /* 0x3fb8aa3b17227823 */ /* 0x040fe20000000922 */
[----:B------:R-:W-:Y:S01]  /*1df40*/  SHF.L.U32 R40, R40, 0x17, RZ ;  /* 0x0000001728287819 */ /* 0x000fe200000006ff */
[----:B------:R2:W3:Y:S01]  /*1df50*/  MUFU.EX2 R41, R2 ;  /* 0x0000000200297308 */ /* 0x0004e20000000800 */
[----:B-1----:R-:W-:Y:S01]  /*1df60*/  FFMA R32, R16, R36, R3 ;  /* 0x0000002410207223 */ /* 0x002fe20000000003 */
[----:B------:R-:W-:Y:S01]  /*1df70*/  FFMA.SAT R3, -R26, R65, 0.5 ;  /* 0x3f0000001a037423 */ /* 0x000fe20000002141 */
[----:B------:R-:W-:Y:S01]  /*1df80*/  FFMA R34, -R23, 1.925963033500011079e-08, R34 ;  /* 0x32a5706017227823 */ /* 0x000fe20000000122 */
[----:B------:R-:W-:Y:S01]  /*1df90*/  FADD R36, R46, -12583039 ;  /* 0xcb40007f2e247421 */ /* 0x000fe20000000000 */
[-C--:B------:R-:W-:Y:S01]  /*1dfa0*/  FFMA.RM R54, R51, R66.reuse, 12582913 ;  /* 0x4b40000133367423 */ /* 0x080fe20000004042 */
[-C--:B------:R-:W-:Y:S01]  /*1dfb0*/  FFMA.RM R48, R3, R66.reuse, 12582913 ;  /* 0x4b40000103307423 */ /* 0x080fe20000004042 */
[--C-:B------:R-:W-:Y:S01]  /*1dfc0*/  HADD2.F32 R51, -RZ, R7.reuse.H0_H0 ;  /* 0x20000007ff337230 */ /* 0x100fe20000004100 */
[----:B------:R1:W4:Y:S01]  /*1dfd0*/  MUFU.EX2 R43, R34 ;  /* 0x00000022002b7308 */ /* 0x0003220000000800 */
[----:B--2---:R-:W-:Y:S01]  /*1dfe0*/  FFMA R2, -R24, 1.925963033500011079e-08, R33 ;  /* 0x32a5706018027823 */ /* 0x004fe20000000121 */
[----:B------:R-:W-:Y:S01]  /*1dff0*/  FMUL R33, R17, R45 ;  /* 0x0000002d11217220 */ /* 0x000fe20000400000 */
[----:B------:R-:W-:Y:S01]  /*1e000*/  FADD R3, R48, -12583039 ;  /* 0xcb40007f30037421 */ /* 0x000fe20000000000 */
[----:B------:R-:W-:Y:S01]  /*1e010*/  FFMA R36, -R25, 1.4426950216293334961, -R36 ;  /* 0x3fb8aa3b19247823 */ /* 0x000fe20000000924 */
[----:B------:R-:W-:Y:S01]  /*1e020*/  SHF.L.U32 R0, R0, 0x17, RZ ;  /* 0x0000001700007819 */ /* 0x000fe200000006ff */
[----:B------:R-:W-:Y:S01]  /*1e030*/  FFMA R33, R16, R35, R33 ;  /* 0x0000002310217223 */ /* 0x000fe20000000021 */
[----:B------:R-:W-:Y:S01]  /*1e040*/  FFMA.SAT R35, -R27, R65, 0.5 ;  /* 0x3f0000001b237423 */ /* 0x000fe20000002141 */
[----:B------:R-:W-:Y:S01]  /*1e050*/  FFMA R36, -R25, 1.925963033500011079e-08, R36 ;  /* 0x32a5706019247823 */ /* 0x000fe20000000124 */
[----:B-1----:R-:W-:Y:S01]  /*1e060*/  HADD2.F32 R34, -RZ, R6.H1_H1 ;  /* 0x30000006ff227230 */ /* 0x002fe20000004100 */
[----:B------:R1:W-:Y:S01]  /*1e070*/  MUFU.EX2 R45, R2 ;  /* 0x00000002002d7308 */ /* 0x0003e20000000800 */
[----:B------:R-:W-:Y:S01]  /*1e080*/  FFMA.RM R49, R35, R66, 12582913 ;  /* 0x4b40000123317423 */ /* 0x000fe20000004042 */
[----:B------:R-:W-:Y:S01]  /*1e090*/  FFMA R35, -R26, 1.4426950216293334961, -R3 ;  /* 0x3fb8aa3b1a237823 */ /* 0x000fe20000000903 */
[----:B------:R-:W-:Y:S01]  /*1e0a0*/  FMUL R3, R17, R50 ;  /* 0x0000003211037220 */ /* 0x000fe20000400000 */
[----:B------:R-:W-:Y:S01]  /*1e0b0*/  SHF.L.U32 R38, R38, 0x17, RZ ;  /* 0x0000001726267819 */ /* 0x000fe200000006ff */
[----:B------:R-:W-:Y:S01]  /*1e0c0*/  FADD R50, R49, -12583039 ;  /* 0xcb40007f31327421 */ /* 0x000fe20000000000 */
[----:B---3--:R-:W-:Y:S01]  /*1e0d0*/  FFMA R68, R40, R41, 1 ;  /* 0x3f80000028447423 */ /* 0x008fe20000000029 */
[----:B------:R-:W-:Y:S01]  /*1e0e0*/  FFMA R34, R16, R34, R3 ;  /* 0x0000002210227223 */ /* 0x000fe20000000003 */
[-C--:B------:R-:W-:Y:S01]  /*1e0f0*/  FFMA.SAT R3, -R30, R65.reuse, 0.5 ;  /* 0x3f0000001e037423 */ /* 0x080fe20000002141 */
[----:B------:R2:W-:Y:S01]  /*1e100*/  MUFU.EX2 R47, R36 ;  /* 0x00000024002f7308 */ /* 0x0005e20000000800 */
[----:B-1----:R-:W-:Y:S01]  /*1e110*/  FFMA R2, -R26, 1.925963033500011079e-08, R35 ;  /* 0x32a570601a027823 */ /* 0x002fe20000000123 */
[----:B------:R-:W-:Y:S01]  /*1e120*/  FMUL R35, R17, R52 ;  /* 0x0000003411237220 */ /* 0x000fe20000400000 */
[-C--:B------:R-:W-:Y:S01]  /*1e130*/  FFMA.RM R56, R3, R66.reuse, 12582913 ;  /* 0x4b40000103387423 */ /* 0x080fe20000004042 */
[-C--:B------:R-:W-:Y:S01]  /*1e140*/  FFMA.SAT R52, -R31, R65.reuse, 0.5 ;  /* 0x3f0000001f347423 */ /* 0x080fe20000002141 */
[----:B------:R-:W-:Y:S01]  /*1e150*/  FFMA.SAT R62, -R34, R65, 0.5 ;  /* 0x3f000000223e7423 */ /* 0x000fe20000002141 */
[----:B------:R-:W-:Y:S01]  /*1e160*/  FFMA R35, R16, R51, R35 ;  /* 0x0000003310237223 */ /* 0x000fe20000000023 */
[----:B------:R-:W-:Y:S01]  /*1e170*/  FADD R3, R56, -12583039 ;  /* 0xcb40007f38037421 */ /* 0x000fe20000000000 */
[----:B------:R-:W-:Y:S01]  /*1e180*/  FFMA.RM R59, R52, R66, 12582913 ;  /* 0x4b400001343b7423 */ /* 0x000fe20000004042 */
[----:B--2---:R-:W-:Y:S01]  /*1e190*/  FADD R36, R54, -12583039 ;  /* 0xcb40007f36247421 */ /* 0x004fe20000000000 */
[-C--:B------:R-:W-:Y:S01]  /*1e1a0*/  FFMA.SAT R52, -R32, R65.reuse, 0.5 ;  /* 0x3f00000020347423 */ /* 0x080fe20000002141 */
[----:B------:R-:W-:Y:S01]  /*1e1b0*/  FFMA R57, -R30, 1.4426950216293334961, -R3 ;  /* 0x3fb8aa3b1e397823 */ /* 0x000fe20000000903 */
[----:B------:R-:W-:Y:S01]  /*1e1c0*/  FMUL R3, R17, R58 ;  /* 0x0000003a11037220 */ /* 0x000fe20000400000 */
[----:B------:R-:W-:Y:S01]  /*1e1d0*/  FFMA R36, -R29, 1.4426950216293334961, -R36 ;  /* 0x3fb8aa3b1d247823 */ /* 0x000fe20000000924 */
[----:B------:R-:W-:Y:S01]  /*1e1e0*/  FFMA.RM R60, R52, R66, 12582913 ;  /* 0x4b400001343c7423 */ /* 0x000fe20000004042 */
[----:B------:R-:W1:Y:S01]  /*1e1f0*/  MUFU.EX2 R2, R2 ;  /* 0x0000000200027308 */ /* 0x000e620000000800 */
[----:B------:R-:W-:Y:S01]  /*1e200*/  FFMA.SAT R52, -R33, R65, 0.5 ;  /* 0x3f00000021347423 */ /* 0x000fe20000002141 */
[----:B------:R-:W-:Y:S01]  /*1e210*/  FFMA R51, -R29, 1.925963033500011079e-08, R36 ;  /* 0x32a570601d337823 */ /* 0x000fe20000000124 */
[----:B------:R-:W-:-:S02]  /*1e220*/  HADD2.F32 R36, -RZ, R7.H1_H1 ;  /* 0x30000007ff247230 */ /* 0x000fc40000004100 */
[-C--:B------:R-:W-:Y:S01]  /*1e230*/  FFMA.SAT R64, -R35, R65.reuse, 0.5 ;  /* 0x3f00000023407423 */ /* 0x080fe20000002141 */
[C---:B------:R-:W-:Y:S01]  /*1e240*/  FFMA R50, -R27.reuse, 1.4426950216293334961, -R50 ;  /* 0x3fb8aa3b1b327823 */ /* 0x040fe20000000932 */
[-C--:B------:R-:W-:Y:S01]  /*1e250*/  FFMA.RM R61, R52, R66.reuse, 12582913 ;  /* 0x4b400001343d7423 */ /* 0x080fe20000004042 */
[----:B------:R-:W-:Y:S01]  /*1e260*/  FFMA.RM R63, R62, R66, 12582913 ;  /* 0x4b4000013e3f7423 */ /* 0x000fe20000004042 */
[----:B------:R-:W-:Y:S01]  /*1e270*/  FFMA R36, R16, R36, R3 ;  /* 0x0000002410247223 */ /* 0x000fe20000000003 */
[----:B------:R-:W-:Y:S01]  /*1e280*/  FADD R3, R60, -12583039 ;  /* 0xcb40007f3c037421 */ /* 0x000fe20000000000 */
[----:B------:R2:W-:Y:S01]  /*1e290*/  MUFU.EX2 R55, R51 ;  /* 0x0000003300377308 */ /* 0x0005e20000000800 */
[----:B------:R-:W-:Y:S01]  /*1e2a0*/  FFMA R50, -R27, 1.925963033500011079e-08, R50 ;  /* 0x32a570601b327823 */ /* 0x000fe20000000132 */
[----:B------:R-:W-:Y:S01]  /*1e2b0*/  FFMA.SAT R65, -R36, R65, 0.5 ;  /* 0x3f00000024417423 */ /* 0x000fe20000002141 */
[-C--:B------:R-:W-:Y:S01]  /*1e2c0*/  FFMA.RM R64, R64, R66.reuse, 12582913 ;  /* 0x4b40000140407423 */ /* 0x080fe20000004042 */
[----:B------:R-:W-:Y:S01]  /*1e2d0*/  FADD R52, R61, -12583039 ;  /* 0xcb40007f3d347421 */ /* 0x000fe20000000000 */
[----:B------:R-:W-:Y:S01]  /*1e2e0*/  FFMA R67, R38, R39, 1 ;  /* 0x3f80000026437423 */ /* 0x000fe20000000027 */
[----:B------:R-:W-:Y:S01]  /*1e2f0*/  FFMA.RM R65, R65, R66, 12582913 ;  /* 0x4b40000141417423 */ /* 0x000fe20000004042 */
[----:B------:R-:W-:Y:S01]  /*1e300*/  FFMA R66, R0, R37, 1 ;  /* 0x3f80000000427423 */ /* 0x000fe20000000025 */
[----:B------:R3:W-:Y:S01]  /*1e310*/  MUFU.EX2 R53, R50 ;  /* 0x0000003200357308 */ /* 0x0007e20000000800 */
[----:B--2---:R-:W-:Y:S01]  /*1e320*/  FFMA R51, -R32, 1.4426950216293334961, -R3 ;  /* 0x3fb8aa3b20337823 */ /* 0x004fe20000000903 */
[----:B------:R-:W-:Y:S01]  /*1e330*/  FADD R41, R65, -12583039 ;  /* 0xcb40007f41297421 */ /* 0x000fe20000000000 */
[----:B------:R-:W-:Y:S01]  /*1e340*/  FADD R0, R64, -12583039 ;  /* 0xcb40007f40007421 */ /* 0x000fe20000000000 */
[----:B------:R-:W-:Y:S01]  /*1e350*/  FADD R37, R63, -12583039 ;  /* 0xcb40007f3f257421 */ /* 0x000fe20000000000 */
[----:B------:R-:W-:Y:S01]  /*1e360*/  FFMA R51, -R32, 1.925963033500011079e-08, R51 ;  /* 0x32a5706020337823 */ /* 0x000fe20000000133 */
[----:B------:R-:W-:Y:S01]  /*1e370*/  FFMA R41, -R36, 1.4426950216293334961, -R41 ;  /* 0x3fb8aa3b24297823 */ /* 0x000fe20000000929 */
[----:B------:R-:W-:Y:S01]  /*1e380*/  FFMA R38, -R35, 1.4426950216293334961, -R0 ;  /* 0x3fb8aa3b23267823 */ /* 0x000fe20000000900 */
[----:B------:R-:W-:Y:S01]  /*1e390*/  FFMA R52, -R33, 1.4426950216293334961, -R52 ;  /* 0x3fb8aa3b21347823 */ /* 0x000fe20000000934 */
[----:B------:R2:W5:Y:S01]  /*1e3a0*/  MUFU.EX2 R62, R51 ;  /* 0x00000033003e7308 */ /* 0x0005620000000800 */
[----:B---3--:R-:W-:Y:S01]  /*1e3b0*/  FADD R50, R59, -12583039 ;  /* 0xcb40007f3b327421 */ /* 0x008fe20000000000 */
[----:B------:R-:W-:Y:S01]  /*1e3c0*/  FFMA R37, -R34, 1.4426950216293334961, -R37 ;  /* 0x3fb8aa3b22257823 */ /* 0x000fe20000000925 */
[----:B------:R-:W-:Y:S01]  /*1e3d0*/  SHF.L.U32 R42, R42, 0x17, RZ ;  /* 0x000000172a2a7819 */ /* 0x000fe200000006ff */
[----:B------:R-:W-:Y:S01]  /*1e3e0*/  FFMA R57, -R30, 1.925963033500011079e-08, R57 ;  /* 0x32a570601e397823 */ /* 0x000fe20000000139 */
[----:B------:R-:W-:Y:S01]  /*1e3f0*/  FFMA R50, -R31, 1.4426950216293334961, -R50 ;  /* 0x3fb8aa3b1f327823 */ /* 0x000fe20000000932 */
[----:B------:R-:W-:Y:S01]  /*1e400*/  IADD3 R40, R66, 0x1800000, RZ ;  /* 0x0180000042287810 */ /* 0x000fe20007ffe0ff */
[----:B------:R-:W-:Y:S01]  /*1e410*/  FFMA R39, -R35, 1.925963033500011079e-08, R38 ;  /* 0x32a5706023277823 */ /* 0x000fe20000000126 */
[----:B------:R-:W-:Y:S01]  /*1e420*/  FFMA R52, -R33, 1.925963033500011079e-08, R52 ;  /* 0x32a5706021347823 */ /* 0x000fe20000000134 */
[----:B--2---:R-:W-:Y:S01]  /*1e430*/  SHF.L.U32 R51, R48, 0x17, RZ ;  /* 0x0000001730337819 */ /* 0x004fe200000006ff */
[----:B------:R-:W-:Y:S01]  /*1e440*/  FFMA R50, -R31, 1.925963033500011079e-08, R50 ;  /* 0x32a570601f327823 */ /* 0x000fe20000000132 */
[----:B------:R-:W-:Y:S01]  /*1e450*/  FFMA R37, -R34, 1.925963033500011079e-08, R37 ;  /* 0x32a5706022257823 */ /* 0x000fe20000000125 */
[----:B----4-:R-:W-:Y:S01]  /*1e460*/  FFMA R69, R42, R43, 1 ;  /* 0x3f8000002a457423 */ /* 0x010fe2000000002b */
[----:B------:R-:W-:Y:S01]  /*1e470*/  LOP3.LUT R40, R40, 0x7f800000, RZ, 0xc0, !PT ;  /* 0x7f80000028287812 */ /* 0x000fe200078ec0ff */
[----:B-1----:R-:W-:Y:S01]  /*1e480*/  FFMA R51, R51, R2, 1 ;  /* 0x3f80000033337423 */ /* 0x002fe20000000002 */
[----:B------:R-:W-:Y:S01]  /*1e490*/  FFMA R2, -R36, 1.925963033500011079e-08, R41 ;  /* 0x32a5706024027823 */ /* 0x000fe20000000129 */
[----:B------:R-:W-:Y:S01]  /*1e4a0*/  MUFU.EX2 R58, R57 ;  /* 0x00000039003a7308 */ /* 0x000fe20000000800 */
[----:B------:R-:W-:-:S02]  /*1e4b0*/  ISETP.GT.U32.AND P2, PT, R40, 0x1ffffff, PT ;  /* 0x01ffffff2800780c */ /* 0x000fc40003f44070 */
[----:B------:R-:W-:Y:S02]  /*1e4c0*/  SHF.L.U32 R42, R64, 0x17, RZ ;  /* 0x00000017402a7819 */ /* 0x000fe400000006ff */
[----:B------:R-:W-:Y:S02]  /*1e4d0*/  SHF.L.U32 R44, R44, 0x17, RZ ;  /* 0x000000172c2c7819 */ /* 0x000fe400000006ff */
[----:B------:R-:W-:Y:S01]  /*1e4e0*/  SHF.L.U32 R46, R46, 0x17, RZ ;  /* 0x000000172e2e7819 */ /* 0x000fe200000006ff */
[----:B------:R1:W2:Y:S01]  /*1e4f0*/  MUFU.EX2 R43, R39 ;  /* 0x00000027002b7308 */ /* 0x0002a20000000800 */
[----:B------:R-:W-:Y:S01]  /*1e500*/  SHF.L.U32 R38, R59, 0x17, RZ ;  /* 0x000000173b267819 */ /* 0x000fe200000006ff */
[----:B------:R-:W-:Y:S01]  /*1e510*/  FFMA R48, R44, R45, 1 ;  /* 0x3f8000002c307423 */ /* 0x000fe2000000002d */
[----:B------:R-:W-:Y:S01]  /*1e520*/  SHF.L.U32 R40, R61, 0x17, RZ ;  /* 0x000000173d287819 */ /* 0x000fe200000006ff */
[----:B------:R-:W-:Y:S01]  /*1e530*/  FFMA R71, R46, R47, 1 ;  /* 0x3f8000002e477423 */ /* 0x000fe2000000002f */
[----:B------:R-:W-:-:S02]  /*1e540*/  SHF.L.U32 R41, R63, 0x17, RZ ;  /* 0x000000173f297819 */ /* 0x000fc400000006ff */
[----:B------:R-:W-:Y:S01]  /*1e550*/  SHF.L.U32 R65, R65, 0x17, RZ ;  /* 0x0000001741417819 */ /* 0x000fe200000006ff */
[----:B------:R3:W4:Y:S01]  /*1e560*/  MUFU.EX2 R3, R50 ;  /* 0x0000003200037308 */ /* 0x0007220000000800 */
[----:B-1----:R-:W-:-:S05]  /*1e570*/  SHF.L.U32 R39, R60, 0x17, RZ ;  /* 0x000000173c277819 */ /* 0x002fca00000006ff */
[----:B-----5:R-:W-:Y:S02]  /*1e580*/  FFMA R39, R39, R62, 1 ;  /* 0x3f80000027277423 */ /* 0x020fe4000000003e */
[----:B------:R1:W5:Y:S01]  /*1e590*/  MUFU.EX2 R57, R52 ;  /* 0x0000003400397308 */ /* 0x0003620000000800 */
[----:B---3--:R-:W-:Y:S01]  /*1e5a0*/  SHF.L.U32 R50, R54, 0x17, RZ ;  /* 0x0000001736327819 */ /* 0x008fe200000006ff */
[----:B--2---:R-:W-:-:S04]  /*1e5b0*/  FFMA R42, R42, R43, 1 ;  /* 0x3f8000002a2a7423 */ /* 0x004fc8000000002b */
[----:B------:R-:W-:Y:S02]  /*1e5c0*/  FFMA R50, R50, R55, 1 ;  /* 0x3f80000032327423 */ /* 0x000fe40000000037 */
[----:B------:R2:W3:Y:S01]  /*1e5d0*/  MUFU.EX2 R0, R37 ;  /* 0x0000002500007308 */ /* 0x0004e20000000800 */
[----:B-1----:R-:W-:Y:S01]  /*1e5e0*/  SHF.L.U32 R52, R49, 0x17, RZ ;  /* 0x0000001731347819 */ /* 0x002fe200000006ff */
[----:B----4-:R-:W-:-:S04]  /*1e5f0*/  FFMA R38, R38, R3, 1 ;  /* 0x3f80000026267423 */ /* 0x010fc80000000003 */
[----:B------:R-:W-:Y:S02]  /*1e600*/  FFMA R52, R52, R53, 1 ;  /* 0x3f80000034347423 */ /* 0x000fe40000000035 */
[----:B------:R-:W1:Y:S01]  /*1e610*/  MUFU.EX2 R2, R2 ;  /* 0x0000000200027308 */ /* 0x000e620000000800 */
[----:B--2---:R-:W-:Y:S01]  /*1e620*/  SHF.L.U32 R37, R56, 0x17, RZ ;  /* 0x0000001738257819 */ /* 0x004fe200000006ff */
[----:B-----5:R-:W-:-:S04]  /*1e630*/  FFMA R40, R40, R57, 1 ;  /* 0x3f80000028287423 */ /* 0x020fc80000000039 */
[----:B------:R-:W-:Y:S01]  /*1e640*/  FFMA R37, R37, R58, 1 ;  /* 0x3f80000025257423 */ /* 0x000fe2000000003a */
[----:B---3--:R-:W-:Y:S01]  /*1e650*/  FFMA R41, R41, R0, 1 ;  /* 0x3f80000029297423 */ /* 0x008fe20000000000 */
[----:B-1----:R-:W-:Y:S01]  /*1e660*/  FFMA R43, R65, R2, 1 ;  /* 0x3f800000412b7423 */ /* 0x002fe20000000002 */
[----:B------:R-:W-:Y:S06]  /*1e670*/  @P2 BRA `(.L_x_632) ;  /* 0x0000000000142947 */ /* 0x000fec0003800000 */
[----:B------:R-:W-:Y:S02]  /*1e680*/  MOV R0, R66 ;  /* 0x0000004200007202 */ /* 0x000fe40000000f00 */
[----:B------:R-:W-:-:S07]  /*1e690*/  MOV R2, 0x1e6b0 ;  /* 0x0001e6b000027802 */ /* 0x000fce0000000f00 */
[----:B------:R-:W-:Y:S05]  /*1e6a0*/  CALL.REL.NOINC `($__internal_0_$__cuda_sm20_rcp_rn_f32_slowpath) ;  /* 0x0000010000f07944 */ /* 0x000fea0003c00000 */
[----:B------:R-:W-:Y:S01]  /*1e6b0*/  MOV R45, R0 ;  /* 0x00000000002d7202 */ /* 0x000fe20000000f00 */
[----:B------:R-:W-:Y:S06]  /*1e6c0*/  BRA `(.L_x_633) ;  /* 0x0000000000107947 */ /* 0x000fec0003800000 */
.L_x_632:
[----:B------:R-:W1:Y:S02]  /*1e6d0*/  MUFU.RCP R45, R66 ;  /* 0x00000042002d7308 */ /* 0x000e640000001000 */
[----:B-1----:R-:W-:-:S04]  /*1e6e0*/  FFMA R0, R66, R45, -1 ;  /* 0xbf80000042007423 */ /* 0x002fc8000000002d */
[----:B------:R-:W-:-:S04]  /*1e6f0*/  FADD.FTZ R0, -R0, -RZ ;  /* 0x800000ff00007221 */ /* 0x000fc80000010100 */
[----:B------:R-:W-:-:S07]  /*1e700*/  FFMA R45, R45, R0, R45 ;  /* 0x000000002d2d7223 */ /* 0x000fce000000002d */
.L_x_633:
[----:B------:R-:W-:Y:S05]  /*1e710*/  BSYNC B1 ;  /* 0x0000000000017941 */ /* 0x000fea0003800000 */
.L_x_631:
        /* <DEDUP_REMOVED lines=10> */
.L_x_635:
[----:B------:R-:W1:Y:S02]  /*1e7c0*/  MUFU.RCP R44, R67 ;  /* 0x00000043002c7308 */ /* 0x000e640000001000 */
[----:B-1----:R-:W-:-:S04]  /*1e7d0*/  FFMA R0, R67, R44, -1 ;  /* 0xbf80000043007423 */ /* 0x002fc8000000002c */
[----:B------:R-:W-:-:S04]  /*1e7e0*/  FADD.FTZ R3, -R0, -RZ ;  /* 0x800000ff00037221 */ /* 0x000fc80000010100 */
[----:B------:R-:W-:-:S07]  /*1e7f0*/  FFMA R44, R44, R3, R44 ;  /* 0x000000032c2c7223 */ /* 0x000fce000000002c */
.L_x_636:
[----:B------:R-:W-:Y:S05]  /*1e800*/  BSYNC B1 ;  /* 0x0000000000017941 */ /* 0x000fea0003800000 */
.L_x_634:
        /* <DEDUP_REMOVED lines=10> */
.L_x_638:
[----:B------:R-:W1:Y:S02]  /*1e8b0*/  MUFU.RCP R47, R68 ;  /* 0x00000044002f7308 */ /* 0x000e640000001000 */
[----:B-1----:R-:W-:-:S04]  /*1e8c0*/  FFMA R0, R68, R47, -1 ;  /* 0xbf80000044007423 */ /* 0x002fc8000000002f */
[----:B------:R-:W-:-:S04]  /*1e8d0*/  FADD.FTZ R0, -R0, -RZ ;  /* 0x800000ff00007221 */ /* 0x000fc80000010100 */
[----:B------:R-:W-:-:S07]  /*1e8e0*/  FFMA R47, R47, R0, R47 ;  /* 0x000000002f2f7223 */ /* 0x000fce000000002f */
.L_x_639:
[----:B------:R-:W-:Y:S05]  /*1e8f0*/  BSYNC B1 ;  /* 0x0000000000017941 */ /* 0x000fea0003800000 */
.L_x_637:
        /* <DEDUP_REMOVED lines=10> */
.L_x_641:
[----:B------:R-:W1:Y:S02]  /*1e9a0*/  MUFU.RCP R46, R69 ;  /* 0x00000045002e7308 */ /* 0x000e640000001000 */
[----:B-1----:R-:W-:-:S04]  /*1e9b0*/  FFMA R0, R69, R46, -1 ;  /* 0xbf80000045007423 */ /* 0x002fc8000000002e */
[----:B------:R-:W-:-:S04]  /*1e9c0*/  FADD.FTZ R3, -R0, -RZ ;  /* 0x800000ff00037221 */ /* 0x000fc80000010100 */
[----:B------:R-:W-:-:S07]  /*1e9d0*/  FFMA R46, R46, R3, R46 ;  /* 0x000000032e2e7223 */ /* 0x000fce000000002e */
.L_x_642:
[----:B------:R-:W-:Y:S05]  /*1e9e0*/  BSYNC B1 ;  /* 0x0000000000017941 */ /* 0x000fea0003800000 */
.L_x_640:
        /* <DEDUP_REMOVED lines=10> */
.L_x_644:
[----:B------:R-:W1:Y:S02]  /*1ea90*/  MUFU.RCP R49, R48 ;  /* 0x0000003000317308 */ /* 0x000e640000001000 */
[----:B-1----:R-:W-:-:S04]  /*1eaa0*/  FFMA R0, R48, R49, -1 ;  /* 0xbf80000030007423 */ /* 0x002fc80000000031 */
[----:B------:R-:W-:-:S04]  /*1eab0*/  FADD.FTZ R0, -R0, -RZ ;  /* 0x800000ff00007221 */ /* 0x000fc80000010100 */
[----:B------:R-:W-:-:S07]  /*1eac0*/  FFMA R49, R49, R0, R49 ;  /* 0x0000000031317223 */ /* 0x000fce0000000031 */
.L_x_645:
[----:B------:R-:W-:Y:S05]  /*1ead0*/  BSYNC B1 ;  /* 0x0000000000017941 */ /* 0x000fea0003800000 */
.L_x_643:
        /* <DEDUP_REMOVED lines=10> */
.L_x_647:
[----:B------:R-:W1:Y:S02]  /*1eb80*/  MUFU.RCP R48, R71 ;  /* 0x0000004700307308 */ /* 0x000e640000001000 */
[----:B-1----:R-:W-:-:S04]  /*1eb90*/  FFMA R0, R71, R48, -1 ;  /* 0xbf80000047007423 */ /* 0x002fc80000000030 */
[----:B------:R-:W-:-:S04]  /*1eba0*/  FADD.FTZ R3, -R0, -RZ ;  /* 0x800000ff00037221 */ /* 0x000fc80000010100 */
[----:B------:R-:W-:-:S07]  /*1ebb0*/  FFMA R48, R48, R3, R48 ;  /* 0x0000000330307223 */ /* 0x000fce0000000030 */
.L_x_648:
[----:B------:R-:W-:Y:S05]  /*1ebc0*/  BSYNC B1 ;  /* 0x0000000000017941 */ /* 0x000fea0003800000 */
.L_x_646:
        /* <DEDUP_REMOVED lines=10> */
.L_x_650:
[----:B------:R-:W1:Y:S02]  /*1ec70*/  MUFU.RCP R0, R51 ;  /* 0x0000003300007308 */ /* 0x000e640000001000 */
[----:B-1----:R-:W-:-:S04]  /*1ec80*/  FFMA R2, R51, R0, -1 ;  /* 0xbf80000033027423 */ /* 0x002fc80000000000 */
[----:B------:R-:W-:-:S04]  /*1ec90*/  FADD.FTZ R53, -R2, -RZ ;  /* 0x800000ff02357221 */ /* 0x000fc80000010100 */
[----:B------:R-:W-:-:S07]  /*1eca0*/  FFMA R53, R0, R53, R0 ;  /* 0x0000003500357223 */ /* 0x000fce0000000000 */
.L_x_651:
[----:B------:R-:W-:Y:S05]  /*1ecb0*/  BSYNC B1 ;  /* 0x0000000000017941 */ /* 0x000fea0003800000 */
.L_x_649:
        /* <DEDUP_REMOVED lines=10> */
.L_x_653:
[----:B------:R-:W1:Y:S02]  /*1ed60*/  MUFU.RCP R3, R52 ;  /* 0x0000003400037308 */ /* 0x000e640000001000 */
[----:B-1----:R-:W-:-:S04]  /*1ed70*/  FFMA R0, R52, R3, -1 ;  /* 0xbf80000034007423 */ /* 0x002fc80000000003 */
[----:B------:R-:W-:-:S04]  /*1ed80*/  FADD.FTZ R0, -R0, -RZ ;  /* 0x800000ff00007221 */ /* 0x000fc80000010100 */
[----:B------:R-:W-:-:S07]  /*1ed90*/  FFMA R54, R3, R0, R3 ;  /* 0x0000000003367223 */ /* 0x000fce0000000003 */
.L_x_654:
[----:B------:R-:W-:Y:S05]  /*1eda0*/  BSYNC B1 ;  /* 0x0000000000017941 */ /* 0x000fea0003800000 */
.L_x_652:
        /* <DEDUP_REMOVED lines=10> */
.L_x_656:
[----:B------:R-:W1:Y:S02]  /*1ee50*/  MUFU.RCP R3, R50 ;  /* 0x0000003200037308 */ /* 0x000e640000001000 */
[----:B-1----:R-:W-:-:S04]  /*1ee60*/  FFMA R0, R50, R3, -1 ;  /* 0xbf80000032007423 */ /* 0x002fc80000000003 */
[----:B------:R-:W-:-:S04]  /*1ee70*/  FADD.FTZ R0, -R0, -RZ ;  /* 0x800000ff00007221 */ /* 0x000fc80000010100 */
[----:B------:R-:W-:-:S07]  /*1ee80*/  FFMA R52, R3, R0, R3 ;  /* 0x0000000003347223 */ /* 0x000fce0000000003 */
.L_x_657:
[----:B------:R-:W-:Y:S05]  /*1ee90*/  BSYNC B1 ;  /* 0x0000000000017941 */ /* 0x000fea0003800000 */
.L_x_655:
        /* <DEDUP_REMOVED lines=10> */
.L_x_659:
[----:B------:R-:W1:Y:S02]  /*1ef40*/  MUFU.RCP R0, R37 ;  /* 0x0000002500007308 */ /* 0x000e640000001000 */
[----:B-1----:R-:W-:-:S04]  /*1ef50*/  FFMA R2, R37, R0, -1 ;  /* 0xbf80000025027423 */ /* 0x002fc80000000000 */
[----:B------:R-:W-:-:S04]  /*1ef60*/  FADD.FTZ R51, -R2, -RZ ;  /* 0x800000ff02337221 */ /* 0x000fc80000010100 */
[----:B------:R-:W-:-:S07]  /*1ef70*/  FFMA R51, R0, R51, R0 ;  /* 0x0000003300337223 */ /* 0x000fce0000000000 */
.L_x_660:
[----:B------:R-:W-:Y:S05]  /*1ef80*/  BSYNC B1 ;  /* 0x0000000000017941 */ /* 0x000fea0003800000 */
.L_x_658:
        /* <DEDUP_REMOVED lines=10> */
.L_x_662:
[----:B------:R-:W1:Y:S02]  /*1f030*/  MUFU.RCP R3, R38 ;  /* 0x0000002600037308 */ /* 0x000e640000001000 */
[----:B-1----:R-:W-:-:S04]  /*1f040*/  FFMA R0, R38, R3, -1 ;  /* 0xbf80000026007423 */ /* 0x002fc80000000003 */
[----:B------:R-:W-:-:S04]  /*1f050*/  FADD.FTZ R0, -R0, -RZ ;  /* 0x800000ff00007221 */ /* 0x000fc80000010100 */
[----:B------:R-:W-:-:S07]  /*1f060*/  FFMA R50, R3, R0, R3 ;  /* 0x0000000003327223 */ /* 0x000fce0000000003 */
.L_x_663:
[----:B------:R-:W-:Y:S05]  /*1f070*/  BSYNC B1 ;  /* 0x0000000000017941 */ /* 0x000fea0003800000 */
.L_x_661:
        /* <DEDUP_REMOVED lines=10> */
.L_x_665:
[----:B------:R-:W1:Y:S02]  /*1f120*/  MUFU.RCP R0, R39 ;  /* 0x0000002700007308 */ /* 0x000e640000001000 */
[----:B-1----:R-:W-:-:S04]  /*1f130*/  FFMA R2, R39, R0, -1 ;  /* 0xbf80000027027423 */ /* 0x002fc80000000000 */
[----:B------:R-:W-:-:S04]  /*1f140*/  FADD.FTZ R37, -R2, -RZ ;  /* 0x800000ff02257221 */ /* 0x000fc80000010100 */
[----:B------:R-:W-:-:S07]  /*1f150*/  FFMA R37, R0, R37, R0 ;  /* 0x0000002500257223 */ /* 0x000fce0000000000 */
.L_x_666:
[----:B------:R-:W-:Y:S05]  /*1f160*/  BSYNC B1 ;  /* 0x0000000000017941 */ /* 0x000fea0003800000 */
.L_x_664:
        /* <DEDUP_REMOVED lines=10> */
.L_x_668:
[----:B------:R-:W1:Y:S02]  /*1f210*/  MUFU.RCP R3, R40 ;  /* 0x0000002800037308 */ /* 0x000e640000001000 */
[----:B-1----:R-:W-:-:S04]  /*1f220*/  FFMA R0, R40, R3, -1 ;  /* 0xbf80000028007423 */ /* 0x002fc80000000003 */
[----:B------:R-:W-:-:S04]  /*1f230*/  FADD.FTZ R0, -R0, -RZ ;  /* 0x800000ff00007221 */ /* 0x000fc80000010100 */
[----:B------:R-:W-:-:S07]  /*1f240*/  FFMA R38, R3, R0, R3 ;  /* 0x0000000003267223 */ /* 0x000fce0000000003 */
.L_x_669:
[----:B------:R-:W-:Y:S05]  /*1f250*/  BSYNC B1 ;  /* 0x0000000000017941 */ /* 0x000fea0003800000 */
.L_x_667:
        /* <DEDUP_REMOVED lines=10> */
.L_x_671:
[----:B------:R-:W1:Y:S02]  /*1f300*/  MUFU.RCP R0, R41 ;  /* 0x0000002900007308 */ /* 0x000e640000001000 */
[----:B-1----:R-:W-:-:S04]  /*1f310*/  FFMA R2, R41, R0, -1 ;  /* 0xbf80000029027423 */ /* 0x002fc80000000000 */
[----:B------:R-:W-:-:S04]  /*1f320*/  FADD.FTZ R39, -R2, -RZ ;  /* 0x800000ff02277221 */ /* 0x000fc80000010100 */
[----:B------:R-:W-:-:S07]  /*1f330*/  FFMA R39, R0, R39, R0 ;  /* 0x0000002700277223 */ /* 0x000fce0000000000 */
.L_x_672:
[----:B------:R-:W-:Y:S05]  /*1f340*/  BSYNC B1 ;  /* 0x0000000000017941 */ /* 0x000fea0003800000 */
.L_x_670:
        /* <DEDUP_REMOVED lines=10> */
.L_x_674:
[----:B------:R-:W1:Y:S02]  /*1f3f0*/  MUFU.RCP R3, R42 ;  /* 0x0000002a00037308 */ /* 0x000e640000001000 */
[----:B-1----:R-:W-:-:S04]  /*1f400*/  FFMA R0, R42, R3, -1 ;  /* 0xbf8000002a007423 */ /* 0x002fc80000000003 */
[----:B------:R-:W-:-:S04]  /*1f410*/  FADD.FTZ R0, -R0, -RZ ;  /* 0x800000ff00007221 */ /* 0x000fc80000010100 */
[----:B------:R-:W-:-:S07]  /*1f420*/  FFMA R40, R3, R0, R3 ;  /* 0x0000000003287223 */ /* 0x000fce0000000003 */
.L_x_675:
[----:B------:R-:W-:Y:S05]  /*1f430*/  BSYNC B1 ;  /* 0x0000000000017941 */ /* 0x000fea0003800000 */
.L_x_673:
        /* <DEDUP_REMOVED lines=9> */
.L_x_677:
[----:B------:R-:W1:Y:S02]  /*1f4d0*/  MUFU.RCP R0, R43 ;  /* 0x0000002b00007308 */ /* 0x000e640000001000 */
[----:B-1----:R-:W-:-:S04]  /*1f4e0*/  FFMA R2, R43, R0, -1 ;  /* 0xbf8000002b027423 */ /* 0x002fc80000000000 */
[----:B------:R-:W-:-:S04]  /*1f4f0*/  FADD.FTZ R3, -R2, -RZ ;  /* 0x800000ff02037221 */ /* 0x000fc80000010100 */
[----:B------:R-:W-:-:S07]  /*1f500*/  FFMA R0, R0, R3, R0 ;  /* 0x0000000300007223 */ /* 0x000fce0000000000 */
.L_x_678:
[----:B------:R-:W-:Y:S05]  /*1f510*/  BSYNC B1 ;  /* 0x0000000000017941 */ /* 0x000fea0003800000 */
.L_x_676:
        /* <DEDUP_REMOVED lines=45> */
.L_x_680:
[----:B------:R-:W-:Y:S05]  /*1f7f0*/  BSYNC B0 ;  /* 0x0000000000007941 */ /* 0x000fea0003800000 */
.L_x_679:
[----:B------:R-:W-:Y:S06]  /*1f800*/  BAR.SYNC.DEFER_BLOCKING 0x1, 0x100 ;  /* 0x0044000000007b1d */ /* 0x000fec0000010000 */
[----:B------:R-:W-:Y:S04]  /*1f810*/  BSSY B0, `(.L_x_681) ;  /* 0x000000a000007945 */ /* 0x000fe80003800000 */
[----:B------:R-:W-:Y:S05]  /*1f820*/  @P0 BRA `(.L_x_682) ;  /* 0x0000000000200947 */ /* 0x000fea0003800000 */
[----:B------:R-:W-:-:S06]  /*1f830*/  UISETP.NE.AND UP0, UPT, UR43, 0x3, UPT ;  /* 0x000000032b00788c */ /* 0x000fcc000bf05270 */
[----:B------:R-:W-:-:S13]  /*1f840*/  PLOP3.LUT P2, PT, PT, PT, UP0, 0x80, 0x0 ;  /* 0x000000000000781c */ /* 0x000fda0003f4f008 */
[----:B------:R-:W-:Y:S05]  /*1f850*/  @!P2 BRA `(.L_x_683) ;  /* 0x000000000004a947 */ /* 0x000fea0003800000 */
[----:B------:R-:W-:Y:S01]  /*1f860*/  BPT.TRAP 0x1 ;  /* 0x000000040000795c */ /* 0x000fe20000300000 */
.L_x_683:
[----:B------:R-:W-:-:S04]  /*1f870*/  ULEA UR4, UR8, UR46, 0x3 ;  /* 0x0000002e08047291 */ /* 0x000fc8000f8e183f */
[----:B------:R-:W-:-:S04]  /*1f880*/  UIADD3 UR4, UR4, 0x50, URZ ;  /* 0x0000005004047890 */ /* 0x000fc8000fffe03f */
[----:B------:R-:W-:-:S09]  /*1f890*/  UPRMT UR4, UR47, 0x654, UR4 ;  /* 0x000006542f047896 */ /* 0x000fd20008000004 */
[----:B------:R-:W-:Y:S03]  /*1f8a0*/  SYNCS.ARRIVE.TRANS64.RED.A1T0 RZ, [UR4], RZ ;  /* 0x000000ffffff79a7 */ /* 0x000fe60008100404 */
.L_x_682:
[----:B------:R-:W-:Y:S05]  /*1f8b0*/  BSYNC B0 ;  /* 0x0000000000007941 */ /* 0x000fea0003800000 */
.L_x_681:
        /* <DEDUP_REMOVED lines=9> */
.L_x_686:
[C---:B------:R-:W-:Y:S01]  /*1f950*/  LEA R0, R12.reuse, UR46, 0x3 ;  /* 0x0000002e0c007c11 */ /* 0x040fe2000f8e18ff */
[----:B------:R-:W-:Y:S01]  /*1f960*/  BSSY B1, `(.L_x_687) ;  /* 0x0000006000017945 */ /* 0x000fe20003800000 */
[----:B------:R-:W-:Y:S02]  /*1f970*/  SHF.L.U32 R3, R13, 0x1f, RZ ;  /* 0x0000001f0d037819 */ /* 0x000fe400000006ff */
[----:B------:R-:W-:Y:S02]  /*1f980*/  @!P1 LEA R21, R12, R15, 0xd ;  /* 0x0000000f0c159211 */ /* 0x000fe400078e68ff */
[----:B------:R-:W2:Y:S02]  /*1f990*/  SYNCS.PHASECHK.TRANS64.TRYWAIT P2, [R0+URZ+0x30], R3 ;  /* 0x00003003000075a7 */ /* 0x000ea4000804017f */
[----:B------:R-:W-:Y:S01]  /*1f9a0*/  @!P1 LEA R2, R18, R21, 0x1 ;  /* 0x0000001512029211 */ /* 0x000fe200078e08ff */
[----:B--2---:R-:W-:Y:S06]  /*1f9b0*/  @!P2 BRA `(.L_x_688) ;  /* 0x000000e40078a947 */ /* 0x004fec0003800000 */
.L_x_1133:
[----:B------:R-:W-:Y:S05]  /*1f9c0*/  BSYNC B1 ;  /* 0x0000000000017941 */ /* 0x000fea0003800000 */
.L_x_687:
[----:B------:R-:W-:Y:S05]  /*1f9d0*/  @!P1 WARPSYNC.ALL ;  /* 0x0000000000009948 */ /* 0x000fea0003800000 */
[----:B------:R3:W4:Y:S01]  /*1f9e0*/  @!P1 LDSM.16.M88.4 R8, [R21] ;  /* 0x000000001508983b */ /* 0x0007220000000200 */
[----:B------:R-:W-:-:S03]  /*1f9f0*/  IADD3 R12, R12, 0x1, RZ ;  /* 0x000000010c0c7810 */ /* 0x000fc60007ffe0ff */
[----:B------:R3:W1:Y:S01]  /*1fa00*/  @!P1 LDSM.16.M88.4 R4, [R2] ;  /* 0x000000000204983b */ /* 0x0006620000000200 */
[----:B------:R-:W-:-:S04]  /*1fa10*/  ISETP.NE.AND P2, PT, R12, 0x4, PT ;  /* 0x000000040c00780c */ /* 0x000fc80003f45270 */
[----:B--2---:R-:W-:Y:S02]  /*1fa20*/  SEL R0, RZ, 0x1, P2 ;  /* 0x00000001ff007807 */ /* 0x004fe40001000000 */
[----:B------:R-:W-:Y:S02]  /*1fa30*/  SEL R12, R12, RZ, P2 ;  /* 0x000000ff0c0c7207 */ /* 0x000fe40001000000 */
[----:B---3--:R-:W-:-:S07]  /*1fa40*/  LOP3.LUT R13, R13, R0, RZ, 0x3c, !PT ;  /* 0x000000000d0d7212 */ /* 0x008fce00078e3cff */
.L_x_685:
[----:B------:R-:W-:Y:S05]  /*1fa50*/  BSYNC B0 ;  /* 0x0000000000007941 */ /* 0x000fea0003800000 */
.L_x_684:
[----:B----4-:R-:W-:Y:S02]  /*1fa60*/  HADD2.F32 R22, -RZ, R9.H0_H0 ;  /* 0x20000009ff167230 */ /* 0x010fe40000004100 */
[C---:B------:R-:W-:Y:S01]  /*1fa70*/  FMUL R23, R17.reuse, R106 ;  /* 0x0000006a11177220 */ /* 0x040fe20000400000 */
[----:B------:R-:W-:Y:S01]  /*1fa80*/  MOV R64, 0x3bbb989d ;  /* 0x3bbb989d00407802 */ /* 0x000fe20000000f00 */
[--C-:B------:R-:W-:Y:S02]  /*1fa90*/  HADD2.F32 R0, -RZ, R8.reuse.H1_H1 ;  /* 0x30000008ff007230 */ /* 0x100fe40000004100 */
[C---:B------:R-:W-:Y:S01]  /*1faa0*/  FMUL R21, R17.reuse, R105 ;  /* 0x0000006911157220 */ /* 0x040fe20000400000 */
[----:B------:R-:W-:Y:S01]  /*1fab0*/  FFMA R22, R16, R22, R23 ;  /* 0x0000001610167223 */ /* 0x000fe20000000017 */
[----:B------:R-:W-:Y:S01]  /*1fac0*/  MOV R66, 0x437c0000 ;  /* 0x437c000000427802 */ /* 0x000fe20000000f00 */
[----:B------:R-:W-:Y:S02]  /*1fad0*/  HADD2.F32 R20, -RZ, R8.H0_H0 ;  /* 0x20000008ff147230 */ /* 0x000fe40000004100 */
[----:B------:R-:W-:Y:S01]  /*1fae0*/  FMUL R3, R17, R104 ;  /* 0x0000006811037220 */ /* 0x000fe20000400000 */
[----:B------:R-:W-:Y:S01]  /*1faf0*/  FFMA.SAT R31, -R22, R64, 0.5 ;  /* 0x3f000000161f7423 */ /* 0x000fe20000002140 */
[----:B------:R-:W-:Y:S01]  /*1fb00*/  FFMA R21, R16, R0, R21 ;  /* 0x0000000010157223 */ /* 0x000fe20000000015 */
[----:B------:R-:W-:-:S02]  /*1fb10*/  HADD2.F32 R0, -RZ, R10.H1_H1 ;  /* 0x3000000aff007230 */ /* 0x000fc40000004100 */
[----:B------:R-:W-:Y:S01]  /*1fb20*/  FMUL R25, R17, R109 ;  /* 0x0000006d11197220 */ /* 0x000fe20000400000 */
[----:B-1----:R-:W-:Y:S01]  /*1fb30*/  FFMA.RM R38, R31, R66, 12582913 ;  /* 0x4b4000011f267423 */ /* 0x002fe20000004042 */
[----:B------:R-:W-:Y:S02]  /*1fb40*/  HADD2.F32 R2, -RZ, R9.H1_H1 ;  /* 0x30000009ff027230 */ /* 0x000fe40000004100 */
[C---:B------:R-:W-:Y:S01]  /*1fb50*/  FFMA R20, R16.reuse, R20, R3 ;  /* 0x0000001410147223 */ /* 0x040fe20000000003 */
[----:B------:R-:W-:Y:S02]  /*1fb60*/  HADD2.F32 R24, -RZ, R10.H0_H0 ;  /* 0x2000000aff187230 */ /* 0x000fe40000004100 */
[C---:B------:R-:W-:Y:S01]  /*1fb70*/  FMUL R107, R17.reuse, R107 ;  /* 0x0000006b116b7220 */ /* 0x040fe20000400000 */
[C---:B------:R-:W-:Y:S01]  /*1fb80*/  FMUL R3, R17.reuse, R108 ;  /* 0x0000006c11037220 */ /* 0x040fe20000400000 */
[----:B------:R-:W-:Y:S02]  /*1fb90*/  HADD2.F32 R26, -RZ, R11.H0_H0 ;  /* 0x2000000bff1a7230 */ /* 0x000fe40000004100 */
[----:B------:R-:W-:Y:S01]  /*1fba0*/  FMUL R27, R17, R110 ;  /* 0x0000006e111b7220 */ /* 0x000fe20000400000 */
[----:B------:R-:W-:Y:S01]  /*1fbb0*/  FFMA R25, R16, R0, R25 ;  /* 0x0000000010197223 */ /* 0x000fe20000000019 */
[----:B------:R-:W-:Y:S01]  /*1fbc0*/  FADD R33, R38, -12583039 ;  /* 0xcb40007f26217421 */ /* 0x000fe20000000000 */
[----:B------:R-:W-:-:S02]  /*1fbd0*/  HADD2.F32 R35, -RZ, R5.H0_H0 ;  /* 0x20000005ff237230 */ /* 0x000fc40000004100 */
[----:B------:R-:W-:Y:S01]  /*1fbe0*/  FMUL R31, R17, R114 ;  /* 0x00000072111f7220 */ /* 0x000fe20000400000 */
[C---:B------:R-:W-:Y:S01]  /*1fbf0*/  FFMA R23, R16.reuse, R2, R107 ;  /* 0x0000000210177223 */ /* 0x040fe2000000006b */
[C---:B------:R-:W-:Y:S01]  /*1fc00*/  FFMA R24, R16.reuse, R24, R3 ;  /* 0x0000001810187223 */ /* 0x040fe20000000003 */
[----:B------:R-:W-:Y:S01]  /*1fc10*/  FFMA R26, R16, R26, R27 ;  /* 0x0000001a101a7223 */ /* 0x000fe2000000001b */
[----:B------:R-:W-:Y:S02]  /*1fc20*/  HADD2.F32 R2, -RZ, R11.H1_H1 ;  /* 0x3000000bff027230 */ /* 0x000fe40000004100 */
[----:B------:R-:W-:Y:S01]  /*1fc30*/  FFMA R33, -R22, 1.4426950216293334961, -R33 ;  /* 0x3fb8aa3b16217823 */ /* 0x000fe20000000921 */
[-C--:B------:R-:W-:Y:S01]  /*1fc40*/  FFMA.SAT R36, -R25, R64.reuse, 0.5 ;  /* 0x3f00000019247423 */ /* 0x080fe20000002140 */
[----:B------:R-:W-:Y:S01]  /*1fc50*/  FMUL R27, R17, R111 ;  /* 0x0000006f111b7220 */ /* 0x000fe20000400000 */
[----:B------:R-:W-:Y:S01]  /*1fc60*/  FFMA R31, R16, R35, R31 ;  /* 0x00000023101f7223 */ /* 0x000fe2000000001f */
[----:B------:R-:W-:Y:S01]  /*1fc70*/  FFMA.SAT R35, -R24, R64, 0.5 ;  /* 0x3f00000018237423 */ /* 0x000fe20000002140 */
[----:B------:R-:W-:-:S02]  /*1fc80*/  HADD2.F32 R30, -RZ, R4.H0_H0 ;  /* 0x20000004ff1e7230 */ /* 0x000fc40000004100 */
[----:B------:R-:W-:Y:S01]  /*1fc90*/  FFMA R33, -R22, 1.925963033500011079e-08, R33 ;  /* 0x32a5706016217823 */ /* 0x000fe20000000121 */
[----:B------:R-:W-:Y:S01]  /*1fca0*/  FFMA.RM R44, R36, R66, 12582913 ;  /* 0x4b400001242c7423 */ /* 0x000fe20000004042 */
[----:B------:R-:W-:Y:S01]  /*1fcb0*/  FMUL R29, R17, R112 ;  /* 0x00000070111d7220 */ /* 0x000fe20000400000 */
[----:B------:R-:W-:Y:S01]  /*1fcc0*/  FFMA R27, R16, R2, R27 ;  /* 0x00000002101b7223 */ /* 0x000fe2000000001b */
[-C--:B------:R-:W-:Y:S01]  /*1fcd0*/  FFMA.SAT R2, -R21, R64.reuse, 0.5 ;  /* 0x3f00000015027423 */ /* 0x080fe20000002140 */
[----:B------:R-:W-:Y:S01]  /*1fce0*/  FFMA.SAT R43, -R26, R64, 0.5 ;  /* 0x3f0000001a2b7423 */ /* 0x000fe20000002140 */
[----:B------:R-:W-:Y:S01]  /*1fcf0*/  FFMA.RM R42, R35, R66, 12582913 ;  /* 0x4b400001232a7423 */ /* 0x000fe20000004042 */
[-C--:B------:R-:W-:Y:S01]  /*1fd00*/  FFMA.SAT R0, -R20, R64.reuse, 0.5 ;  /* 0x3f00000014007423 */ /* 0x080fe20000002140 */
[----:B------:R-:W-:Y:S01]  /*1fd10*/  FFMA.SAT R34, -R23, R64, 0.5 ;  /* 0x3f00000017227423 */ /* 0x000fe20000002140 */
[----:B------:R1:W-:Y:S01]  /*1fd20*/  MUFU.EX2 R39, R33 ;  /* 0x0000002100277308 */ /* 0x0003e20000000800 */
[----:B------:R-:W-:-:S02]  /*1fd30*/  HADD2.F32 R45, -RZ, R6.H0_H0 ;  /* 0x20000006ff2d7230 */ /* 0x000fc40000004100 */
[----:B------:R-:W-:Y:S01]  /*1fd40*/  FADD R36, R44, -12583039 ;  /* 0xcb40007f2c247421 */ /* 0x000fe20000000000 */
[----:B------:R-:W-:Y:S01]  /*1fd50*/  FFMA R29, R16, R30, R29 ;  /* 0x0000001e101d7223 */ /* 0x000fe2000000001d */
[-C--:B------:R-:W-:Y:S01]  /*1fd60*/  FFMA.RM R2, R2, R66.reuse, 12582913 ;  /* 0x4b40000102027423 */ /* 0x080fe20000004042 */
[-C--:B------:R-:W-:Y:S01]  /*1fd70*/  FFMA.RM R46, R43, R66.reuse, 12582913 ;  /* 0x4b4000012b2e7423 */ /* 0x080fe20000004042 */
[----:B------:R-:W-:Y:S01]  /*1fd80*/  FADD R35, R42, -12583039 ;  /* 0xcb40007f2a237421 */ /* 0x000fe20000000000 */
[-C--:B------:R-:W-:Y:S01]  /*1fd90*/  FFMA.RM R0, R0, R66.reuse, 12582913 ;  /* 0x4b40000100007423 */ /* 0x080fe20000004042 */
[----:B------:R-:W-:Y:S01]  /*1fda0*/  FFMA.RM R40, R34, R66, 12582913 ;  /* 0x4b40000122287423 */ /* 0x000fe20000004042 */
[----:B-1----:R-:W-:Y:S01]  /*1fdb0*/  FMUL R33, R17, R116 ;  /* 0x0000007411217220 */ /* 0x002fe20000400000 */
[----:B------:R-:W-:Y:S01]  /*1fdc0*/  FFMA R36, -R25, 1.4426950216293334961, -R36 ;  /* 0x3fb8aa3b19247823 */ /* 0x000fe20000000924 */
[-C--:B------:R-:W-:Y:S01]  /*1fdd0*/  FFMA.SAT R49, -R29, R64.reuse, 0.5 ;  /* 0x3f0000001d317423 */ /* 0x080fe20000002140 */
[----:B------:R-:W-:Y:S01]  /*1fde0*/  FADD R32, R2, -12583039 ;  /* 0xcb40007f02207421 */ /* 0x000fe20000000000 */
[----:B------:R-:W-:Y:S01]  /*1fdf0*/  FFMA R33, R16, R45, R33 ;  /* 0x0000002d10217223 */ /* 0x000fe20000000021 */
[----:B------:R-:W-:Y:S01]  /*1fe00*/  FFMA.SAT R47, -R27, R64, 0.5 ;  /* 0x3f0000001b2f7423 */ /* 0x000fe20000002140 */
[----:B------:R-:W-:Y:S01]  /*1fe10*/  FADD R45, R46, -12583039 ;  /* 0xcb40007f2e2d7421 */ /* 0x000fe20000000000 */
[----:B------:R-:W-:Y:S01]  /*1fe20*/  FFMA R35, -R24, 1.4426950216293334961, -R35 ;  /* 0x3fb8aa3b18237823 */ /* 0x000fe20000000923 */
[----:B------:R-:W-:Y:S01]  /*1fe30*/  FADD R3, R0, -12583039 ;  /* 0xcb40007f00037421 */ /* 0x000fe20000000000 */
[----:B------:R-:W-:Y:S01]  /*1fe40*/  FADD R34, R40, -12583039 ;  /* 0xcb40007f28227421 */ /* 0x000fe20000000000 */
[----:B------:R-:W-:Y:S01]  /*1fe50*/  FFMA R36, -R25, 1.925963033500011079e-08, R36 ;  /* 0x32a5706019247823 */ /* 0x000fe20000000124 */
[-C--:B------:R-:W-:Y:S01]  /*1fe60*/  FFMA.RM R51, R49, R66.reuse, 12582913 ;  /* 0x4b40000131337423 */ /* 0x080fe20000004042 */
[----:B------:R-:W-:Y:S01]  /*1fe70*/  FFMA R32, -R21, 1.4426950216293334961, -R32 ;  /* 0x3fb8aa3b15207823 */ /* 0x000fe20000000920 */
[----:B------:R-:W-:Y:S01]  /*1fe80*/  FFMA.RM R48, R47, R66, 12582913 ;  /* 0x4b4000012f307423 */ /* 0x000fe20000004042 */
[----:B------:R-:W-:Y:S01]  /*1fe90*/  FFMA R35, -R24, 1.925963033500011079e-08, R35 ;  /* 0x32a5706018237823 */ /* 0x000fe20000000123 */
[----:B------:R-:W-:Y:S01]  /*1fea0*/  FFMA R47, -R26, 1.4426950216293334961, -R45 ;  /* 0x3fb8aa3b1a2f7823 */ /* 0x000fe2000000092d */
[----:B------:R-:W-:Y:S01]  /*1feb0*/  FFMA R3, -R20, 1.4426950216293334961, -R3 ;  /* 0x3fb8aa3b14037823 */ /* 0x000fe20000000903 */
[----:B------:R-:W-:Y:S01]  /*1fec0*/  FFMA R34, -R23, 1.4426950216293334961, -R34 ;  /* 0x3fb8aa3b17227823 */ /* 0x000fe20000000922 */
[----:B------:R1:W-:Y:S01]  /*1fed0*/  MUFU.EX2 R45, R36 ;  /* 0x00000024002d7308 */ /* 0x0003e20000000800 */
[----:B------:R-:W-:-:S02]  /*1fee0*/  HADD2.F32 R30, -RZ, R4.H1_H1 ;  /* 0x30000004ff1e7230 */ /* 0x000fc40000004100 */
[----:B------:R-:W-:Y:S01]  /*1fef0*/  FMUL R113, R17, R113 ;  /* 0x0000007111717220 */ /* 0x000fe20000400000 */
[----:B------:R-:W-:Y:S01]  /*1ff00*/  FFMA R32, -R21, 1.925963033500011079e-08, R32 ;  /* 0x32a5706015207823 */ /* 0x000fe20000000120 */
[----:B------:R-:W-:Y:S02]  /*1ff10*/  HADD2.F32 R41, -RZ, R5.H1_H1 ;  /* 0x30000005ff297230 */ /* 0x000fe40000004100 */
[----:B------:R-:W-:Y:S01]  /*1ff20*/  FMUL R115, R17, R115 ;  /* 0x0000007311737220 */ /* 0x000fe20000400000 */
[--C-:B------:R-:W-:Y:S02]  /*1ff30*/  HADD2.F32 R52, -RZ, R7.reuse.H0_H0 ;  /* 0x20000007ff347230 */ /* 0x100fe40000004100 */
[----:B------:R-:W-:Y:S01]  /*1ff40*/  FFMA R3, -R20, 1.925963033500011079e-08, R3 ;  /* 0x32a5706014037823 */ /* 0x000fe20000000103 */
[----:B------:R2:W-:Y:S01]  /*1ff50*/  MUFU.EX2 R43, R35 ;  /* 0x00000023002b7308 */ /* 0x0005e20000000800 */
[----:B-1----:R-:W-:Y:S01]  /*1ff60*/  FADD R36, R51, -12583039 ;  /* 0xcb40007f33247421 */ /* 0x002fe20000000000 */
[----:B------:R-:W-:Y:S01]  /*1ff70*/  FFMA R34, -R23, 1.925963033500011079e-08, R34 ;  /* 0x32a5706017227823 */ /* 0x000fe20000000122 */
[----:B------:R-:W-:Y:S01]  /*1ff80*/  FADD R50, R48, -12583039 ;  /* 0xcb40007f30327421 */ /* 0x000fe20000000000 */
[----:B------:R-:W-:Y:S01]  /*1ff90*/  FFMA R30, R16, R30, R113 ;  /* 0x0000001e101e7223 */ /* 0x000fe20000000071 */
[----:B------:R-:W-:Y:S01]  /*1ffa0*/  FFMA R36, -R29, 1.4426950216293334961, -R36 ;  /* 0x3fb8aa3b1d247823 */ /* 0x000fe20000000924 */
[----:B------:R-:W-:Y:S01]  /*1ffb0*/  FFMA.SAT R54, -R31, R64, 0.5 ;  /* 0x3f0000001f367423 */ /* 0x000fe20000002140 */
[----:B------:R-:W-:Y:S01]  /*1ffc0*/  FFMA R50, -R27, 1.4426950216293334961, -R50 ;  /* 0x3fb8aa3b1b327823 */ /* 0x000fe20000000932 */
[----:B------:R1:W3:Y:S01]  /*1ffd0*/  MUFU.EX2 R37, R32 ;  /* 0x0000002000257308 */ /* 0x0002e20000000800 */
[C---:B--2---:R-:W-:Y:S01]  /*1ffe0*/  FMUL R35, R17.reuse, R118 ;  /* 0x0000007611237220 */ /* 0x044fe20000400000 */
[C---:B------:R-:W-:Y:S01]  /*1fff0*/  FMUL R117, R17.reuse, R117 ;  /* 0x0000007511757220 */ /* 0x040fe20000400000 */
[----:B------:R-:W-:Y:S01]  /*20000*/  FFMA.SAT R49, -R30, R64, 0.5 ;  /* 0x3f0000001e317423 */ /* 0x000fe20000002140 */
[----:B------:R-:W-:Y:S01]  /*20010*/  FMUL R119, R17, R119 ;  /* 0x0000007711777220 */ /* 0x000fe20000400000 */
[C---:B------:R-:W-:Y:S01]  /*20020*/  FFMA R35, R16.reuse, R52, R35 ;  /* 0x0000003410237223 */ /* 0x040fe20000000023 */
[----:B------:R-:W-:Y:S01]  /*20030*/  FFMA R52, -R29, 1.925963033500011079e-08, R36 ;  /* 0x32a570601d347823 */ /* 0x000fe20000000124 */
[----:B------:R-:W-:Y:S01]  /*20040*/  HADD2.F32 R36, -RZ, R7.H1_H1 ;  /* 0x30000007ff247230 */ /* 0x000fe20000004100 */
[----:B------:R-:W2:Y:S01]  /*20050*/  MUFU.EX2 R3, R3 ;  /* 0x0000000300037308 */ /* 0x000ea20000000800 */
[----:B-1----:R-:W-:Y:S01]  /*20060*/  FFMA R32, R16, R41, R115 ;  /* 0x0000002910207223 */ /* 0x002fe20000000073 */
[----:B------:R-:W-:Y:S01]  /*20070*/  FFMA R50, -R27, 1.925963033500011079e-08, R50 ;  /* 0x32a570601b327823 */ /* 0x000fe20000000132 */
[-C--:B------:R-:W-:Y:S01]  /*20080*/  FFMA.RM R54, R54, R66.reuse, 12582913 ;  /* 0x4b40000136367423 */ /* 0x080fe20000004042 */
[----:B------:R-:W-:Y:S01]  /*20090*/  FFMA.RM R53, R49, R66, 12582913 ;  /* 0x4b40000131357423 */ /* 0x000fe20000004042 */
[----:B------:R-:W-:Y:S01]  /*200a0*/  FFMA.SAT R56, -R32, R64, 0.5 ;  /* 0x3f00000020387423 */ /* 0x000fe20000002140 */
[----:B------:R-:W-:Y:S01]  /*200b0*/  FFMA R36, R16, R36, R119 ;  /* 0x0000002410247223 */ /* 0x000fe20000000077 */
[-C--:B------:R-:W-:Y:S01]  /*200c0*/  FFMA.SAT R59, -R33, R64.reuse, 0.5 ;  /* 0x3f000000213b7423 */ /* 0x080fe20000002140 */
[----:B------:R1:W4:Y:S01]  /*200d0*/  MUFU.EX2 R41, R34 ;  /* 0x0000002200297308 */ /* 0x0003220000000800 */
[----:B------:R-:W-:Y:S01]  /*200e0*/  FFMA.SAT R63, -R35, R64, 0.5 ;  /* 0x3f000000233f7423 */ /* 0x000fe20000002140 */
[-C--:B------:R-:W-:Y:S01]  /*200f0*/  FFMA.RM R58, R56, R66.reuse, 12582913 ;  /* 0x4b400001383a7423 */ /* 0x080fe20000004042 */
[----:B------:R-:W-:Y:S01]  /*20100*/  FADD R55, R53, -12583039 ;  /* 0xcb40007f35377421 */ /* 0x000fe20000000000 */
[----:B------:R-:W-:Y:S01]  /*20110*/  SHF.L.U32 R2, R2, 0x17, RZ ;  /* 0x0000001702027819 */ /* 0x000fe200000006ff */
[----:B------:R-:W-:Y:S01]  /*20120*/  FFMA.RM R63, R63, R66, 12582913 ;  /* 0x4b4000013f3f7423 */ /* 0x000fe20000004042 */
[----:B------:R-:W-:Y:S01]  /*20130*/  SHF.L.U32 R0, R0, 0x17, RZ ;  /* 0x0000001700007819 */ /* 0x000fe200000006ff */
[----:B------:R-:W-:Y:S01]  /*20140*/  FADD R57, R58, -12583039 ;  /* 0xcb40007f3a397421 */ /* 0x000fe20000000000 */
[----:B------:R5:W-:Y:S01]  /*20150*/  MUFU.EX2 R49, R50 ;  /* 0x0000003200317308 */ /* 0x000be20000000800 */
[----:B-1----:R-:W-:-:S02]  /*20160*/  HADD2.F32 R34, -RZ, R6.H1_H1 ;  /* 0x30000006ff227230 */ /* 0x002fc40000004100 */
[----:B------:R-:W-:Y:S01]  /*20170*/  FFMA R55, -R30, 1.4426950216293334961, -R55 ;  /* 0x3fb8aa3b1e377823 */ /* 0x000fe20000000937 */
[----:B------:R-:W-:Y:S01]  /*20180*/  FFMA.RM R60, R59, R66, 12582913 ;  /* 0x4b4000013b3c7423 */ /* 0x000fe20000004042 */
[----:B------:R-:W-:Y:S01]  /*20190*/  SHF.L.U32 R38, R38, 0x17, RZ ;  /* 0x0000001726267819 */ /* 0x000fe200000006ff */
[----:B---3--:R-:W-:Y:S01]  /*201a0*/  FFMA R65, R2, R37, 1 ;  /* 0x3f80000002417423 */ /* 0x008fe20000000025 */
[----:B------:R-:W-:Y:S01]  /*201b0*/  FFMA R34, R16, R34, R117 ;  /* 0x0000002210227223 */ /* 0x000fe20000000075 */
[----:B------:R-:W-:Y:S01]  /*201c0*/  FFMA R55, -R30, 1.925963033500011079e-08, R55 ;  /* 0x32a570601e377823 */ /* 0x000fe20000000137 */
[----:B------:R-:W-:Y:S01]  /*201d0*/  FFMA R59, -R32, 1.4426950216293334961, -R57 ;  /* 0x3fb8aa3b203b7823 */ /* 0x000fe20000000939 */
[----:B-----5:R-:W-:Y:S01]  /*201e0*/  FADD R50, R54, -12583039 ;  /* 0xcb40007f36327421 */ /* 0x020fe20000000000 */
[-C--:B------:R-:W-:Y:S01]  /*201f0*/  FFMA.SAT R61, -R34, R64.reuse, 0.5 ;  /* 0x3f000000223d7423 */ /* 0x080fe20000002140 */
[----:B------:R-:W-:Y:S01]  /*20200*/  FFMA.SAT R64, -R36, R64, 0.5 ;  /* 0x3f00000024407423 */ /* 0x000fe20000002140 */
[----:B------:R-:W-:Y:S01]  /*20210*/  FADD R62, R60, -12583039 ;  /* 0xcb40007f3c3e7421 */ /* 0x000fe20000000000 */
[----:B------:R-:W-:Y:S01]  /*20220*/  FFMA R56, -R31, 1.4426950216293334961, -R50 ;  /* 0x3fb8aa3b1f387823 */ /* 0x000fe20000000932 */
[-C--:B------:R-:W-:Y:S01]  /*20230*/  FFMA.RM R61, R61, R66.reuse, 12582913 ;  /* 0x4b4000013d3d7423 */ /* 0x080fe20000004042 */
[----:B------:R-:W-:Y:S01]  /*20240*/  FFMA.RM R64, R64, R66, 12582913 ;  /* 0x4b40000140407423 */ /* 0x000fe20000004042 */
[----:B--2---:R-:W-:Y:S01]  /*20250*/  FFMA R66, R0, R3, 1 ;  /* 0x3f80000000427423 */ /* 0x004fe20000000003 */
[----:B------:R-:W-:Y:S01]  /*20260*/  FFMA R56, -R31, 1.925963033500011079e-08, R56 ;  /* 0x32a570601f387823 */ /* 0x000fe20000000138 */
[----:B------:R-:W-:Y:S01]  /*20270*/  FADD R0, R63, -12583039 ;  /* 0xcb40007f3f007421 */ /* 0x000fe20000000000 */
[----:B------:R-:W-:Y:S01]  /*20280*/  FADD R37, R64, -12583039 ;  /* 0xcb40007f40257421 */ /* 0x000fe20000000000 */
[----:B------:R-:W-:Y:S01]  /*20290*/  FADD R3, R61, -12583039 ;  /* 0xcb40007f3d037421 */ /* 0x000fe20000000000 */
[----:B------:R1:W-:Y:S01]  /*202a0*/  MUFU.EX2 R57, R56 ;  /* 0x0000003800397308 */ /* 0x0003e20000000800 */
[----:B------:R-:W-:Y:S01]  /*202b0*/  FFMA R2, -R35, 1.4426950216293334961, -R0 ;  /* 0x3fb8aa3b23027823 */ /* 0x000fe20000000900 */
[----:B------:R-:W-:Y:S01]  /*202c0*/  FFMA R62, -R33, 1.4426950216293334961, -R62 ;  /* 0x3fb8aa3b213e7823 */ /* 0x000fe2000000093e */
[----:B------:R-:W-:Y:S01]  /*202d0*/  FFMA R47, -R26, 1.925963033500011079e-08, R47 ;  /* 0x32a570601a2f7823 */ /* 0x000fe2000000012f */
[----:B------:R-:W-:Y:S01]  /*202e0*/  FFMA R59, -R32, 1.925963033500011079e-08, R59 ;  /* 0x32a57060203b7823 */ /* 0x000fe2000000013b */
[----:B------:R-:W-:Y:S01]  /*202f0*/  FFMA R2, -R35, 1.925963033500011079e-08, R2 ;  /* 0x32a5706023027823 */ /* 0x000fe20000000102 */
[----:B------:R-:W-:Y:S01]  /*20300*/  FFMA R62, -R33, 1.925963033500011079e-08, R62 ;  /* 0x32a57060213e7823 */ /* 0x000fe2000000013e */
[----:B------:R-:W-:Y:S01]  /*20310*/  SHF.L.U32 R40, R40, 0x17, RZ ;  /* 0x0000001728287819 */ /* 0x000fe200000006ff */
[----:B------:R2:W3:Y:S01]  /*20320*/  MUFU.EX2 R50, R55 ;  /* 0x0000003700327308 */ /* 0x0004e20000000800 */
[----:B-1----:R-:W-:Y:S01]  /*20330*/  FFMA R56, R38, R39, 1 ;  /* 0x3f80000026387423 */ /* 0x002fe20000000027 */
[----:B------:R-:W-:Y:S01]  /*20340*/  FFMA R39, -R36, 1.4426950216293334961, -R37 ;  /* 0x3fb8aa3b24277823 */ /* 0x000fe20000000925 */
[----:B------:R-:W-:Y:S01]  /*20350*/  IADD3 R38, R66, 0x1800000, RZ ;  /* 0x0180000042267810 */ /* 0x000fe20007ffe0ff */
[----:B----4-:R-:W-:Y:S01]  /*20360*/  FFMA R67, R40, R41, 1 ;  /* 0x3f80000028437423 */ /* 0x010fe20000000029 */
[----:B------:R-:W-:Y:S01]  /*20370*/  SHF.L.U32 R53, R53, 0x17, RZ ;  /* 0x0000001735357819 */ /* 0x000fe200000006ff */
[----:B------:R-:W-:Y:S01]  /*20380*/  FFMA R39, -R36, 1.925963033500011079e-08, R39 ;  /* 0x32a5706024277823 */ /* 0x000fe20000000127 */
[----:B------:R-:W-:Y:S01]  /*20390*/  LOP3.LUT R38, R38, 0x7f800000, RZ, 0xc0, !PT ;  /* 0x7f80000026267812 */ /* 0x000fe200078ec0ff */
[----:B------:R-:W1:Y:S01]  /*203a0*/  MUFU.EX2 R37, R2 ;  /* 0x0000000200257308 */ /* 0x000e620000000800 */
[----:B--2---:R-:W-:Y:S01]  /*203b0*/  FFMA R55, -R34, 1.4426950216293334961, -R3 ;  /* 0x3fb8aa3b22377823 */ /* 0x004fe20000000903 */
[----:B------:R-:W-:Y:S01]  /*203c0*/  SHF.L.U32 R42, R42, 0x17, RZ ;  /* 0x000000172a2a7819 */ /* 0x000fe200000006ff */
[----:B------:R-:W-:Y:S01]  /*203d0*/  BSSY B1, `(.L_x_689) ;  /* 0x0000029000017945 */ /* 0x000fe20003800000 */
[----:B------:R-:W-:Y:S01]  /*203e0*/  ISETP.GT.U32.AND P2, PT, R38, 0x1ffffff, PT ;  /* 0x01ffffff2600780c */ /* 0x000fe20003f44070 */
[----:B------:R-:W-:Y:S01]  /*203f0*/  FFMA R55, -R34, 1.925963033500011079e-08, R55 ;  /* 0x32a5706022377823 */ /* 0x000fe20000000137 */
[----:B------:R-:W-:-:S02]  /*20400*/  SHF.L.U32 R38, R63, 0x17, RZ ;  /* 0x000000173f267819 */ /* 0x000fc400000006ff */
[----:B------:R-:W2:Y:S01]  /*20410*/  MUFU.EX2 R47, R47 ;  /* 0x0000002f002f7308 */ /* 0x000ea20000000800 */
[----:B------:R-:W-:Y:S01]  /*20420*/  SHF.L.U32 R44, R44, 0x17, RZ ;  /* 0x000000172c2c7819 */ /* 0x000fe200000006ff */
[----:B---3--:R-:W-:Y:S01]  /*20430*/  FFMA R50, R53, R50, 1 ;  /* 0x3f80000035327423 */ /* 0x008fe20000000032 */
[----:B------:R-:W-:Y:S02]  /*20440*/  SHF.L.U32 R46, R46, 0x17, RZ ;  /* 0x000000172e2e7819 */ /* 0x000fe400000006ff */
[----:B------:R-:W-:Y:S01]  /*20450*/  SHF.L.U32 R48, R48, 0x17, RZ ;  /* 0x0000001730307819 */ /* 0x000fe200000006ff */
[----:B------:R-:W-:Y:S01]  /*20460*/  FFMA R69, R44, R45, 1 ;  /* 0x3f8000002c457423 */ /* 0x000fe2000000002d */
[----:B------:R-:W-:Y:S01]  /*20470*/  SHF.L.U32 R51, R51, 0x17, RZ ;  /* 0x0000001733337819 */ /* 0x000fe200000006ff */
[----:B------:R-:W3:Y:S01]  /*20480*/  MUFU.EX2 R52, R52 ;  /* 0x0000003400347308 */ /* 0x000ee20000000800 */
[----:B------:R-:W-:Y:S01]  /*20490*/  SHF.L.U32 R54, R54, 0x17, RZ ;  /* 0x0000001736367819 */ /* 0x000fe200000006ff */
[----:B-1----:R-:W-:Y:S01]  /*204a0*/  FFMA R38, R38, R37, 1 ;  /* 0x3f80000026267423 */ /* 0x002fe20000000025 */
[----:B------:R-:W-:Y:S01]  /*204b0*/  SHF.L.U32 R58, R58, 0x17, RZ ;  /* 0x000000173a3a7819 */ /* 0x000fe200000006ff */
[----:B------:R-:W-:Y:S01]  /*204c0*/  FFMA R49, R48, R49, 1 ;  /* 0x3f80000030317423 */ /* 0x000fe20000000031 */
[----:B------:R-:W-:Y:S01]  /*204d0*/  SHF.L.U32 R60, R60, 0x17, RZ ;  /* 0x000000173c3c7819 */ /* 0x000fe200000006ff */
[----:B------:R-:W-:Y:S01]  /*204e0*/  FFMA R57, R54, R57, 1 ;  /* 0x3f80000036397423 */ /* 0x000fe20000000039 */
[----:B------:R-:W-:Y:S01]  /*204f0*/  SHF.L.U32 R41, R61, 0x17, RZ ;  /* 0x000000173d297819 */ /* 0x000fe200000006ff */
[----:B------:R-:W1:Y:S01]  /*20500*/  MUFU.EX2 R59, R59 ;  /* 0x0000003b003b7308 */ /* 0x000e620000000800 */
[----:B------:R-:W-:Y:S01]  /*20510*/  SHF.L.U32 R64, R64, 0x17, RZ ;  /* 0x0000001740407819 */ /* 0x000fe200000006ff */
[----:B--2---:R-:W-:-:S06]  /*20520*/  FFMA R46, R46, R47, 1 ;  /* 0x3f8000002e2e7423 */ /* 0x004fcc000000002f */
[----:B------:R2:W4:Y:S01]  /*20530*/  MUFU.EX2 R3, R62 ;  /* 0x0000003e00037308 */ /* 0x0005220000000800 */
[----:B---3--:R-:W-:-:S07]  /*20540*/  FFMA R51, R51, R52, 1 ;  /* 0x3f80000033337423 */ /* 0x008fce0000000034 */
[----:B------:R-:W3:Y:S01]  /*20550*/  MUFU.EX2 R0, R55 ;  /* 0x0000003700007308 */ /* 0x000ee20000000800 */
[----:B--2---:R-:W-:Y:S01]  /*20560*/  FFMA R62, R42, R43, 1 ;  /* 0x3f8000002a3e7423 */ /* 0x004fe2000000002b */
[----:B-1----:R-:W-:-:S06]  /*20570*/  FFMA R58, R58, R59, 1 ;  /* 0x3f8000003a3a7423 */ /* 0x002fcc000000003b */
[----:B------:R-:W1:Y:S01]  /*20580*/  MUFU.EX2 R39, R39 ;  /* 0x0000002700277308 */ /* 0x000e620000000800 */
[----:B----4-:R-:W-:Y:S01]  /*20590*/  FFMA R53, R60, R3, 1 ;  /* 0x3f8000003c357423 */ /* 0x010fe20000000003 */
        /* <DEDUP_REMOVED lines=8> */
.L_x_690:
[----:B------:R-:W1:Y:S02]  /*20620*/  MUFU.RCP R39, R66 ;  /* 0x0000004200277308 */ /* 0x000e640000001000 */
[----:B-1----:R-:W-:-:S04]  /*20630*/  FFMA R0, R66, R39, -1 ;  /* 0xbf80000042007423 */ /* 0x002fc80000000027 */
[----:B------:R-:W-:-:S04]  /*20640*/  FADD.FTZ R0, -R0, -RZ ;  /* 0x800000ff00007221 */ /* 0x000fc80000010100 */
[----:B------:R-:W-:-:S07]  /*20650*/  FFMA R39, R39, R0, R39 ;  /* 0x0000000027277223 */ /* 0x000fce0000000027 */
.L_x_691:
[----:B------:R-:W-:Y:S05]  /*20660*/  BSYNC B1 ;  /* 0x0000000000017941 */ /* 0x000fea0003800000 */
.L_x_689:
        /* <DEDUP_REMOVED lines=10> */
.L_x_693:
[----:B------:R-:W1:Y:S02]  /*20710*/  MUFU.RCP R40, R65 ;  /* 0x0000004100287308 */ /* 0x000e640000001000 */
[----:B-1----:R-:W-:-:S04]  /*20720*/  FFMA R0, R65, R40, -1 ;  /* 0xbf80000041007423 */ /* 0x002fc80000000028 */
[----:B------:R-:W-:-:S04]  /*20730*/  FADD.FTZ R3, -R0, -RZ ;  /* 0x800000ff00037221 */ /* 0x000fc80000010100 */
[----:B------:R-:W-:-:S07]  /*20740*/  FFMA R40, R40, R3, R40 ;  /* 0x0000000328287223 */ /* 0x000fce0000000028 */
.L_x_694:
[----:B------:R-:W-:Y:S05]  /*20750*/  BSYNC B1 ;  /* 0x0000000000017941 */ /* 0x000fea0003800000 */
.L_x_692:
        /* <DEDUP_REMOVED lines=10> */
.L_x_696:
[----:B------:R-:W1:Y:S02]  /*20800*/  MUFU.RCP R43, R56 ;  /* 0x00000038002b7308 */ /* 0x000e640000001000 */
[----:B-1----:R-:W-:-:S04]  /*20810*/  FFMA R0, R56, R43, -1 ;  /* 0xbf80000038007423 */ /* 0x002fc8000000002b */
[----:B------:R-:W-:-:S04]  /*20820*/  FADD.FTZ R0, -R0, -RZ ;  /* 0x800000ff00007221 */ /* 0x000fc80000010100 */
[----:B------:R-:W-:-:S07]  /*20830*/  FFMA R43, R43, R0, R43 ;  /* 0x000000002b2b7223 */ /* 0x000fce000000002b */
.L_x_697:
[----:B------:R-:W-:Y:S05]  /*20840*/  BSYNC B1 ;  /* 0x0000000000017941 */ /* 0x000fea0003800000 */
.L_x_695:
        /* <DEDUP_REMOVED lines=10> */
.L_x_699:
[----:B------:R-:W1:Y:S02]  /*208f0*/  MUFU.RCP R42, R67 ;  /* 0x00000043002a7308 */ /* 0x000e640000001000 */
[----:B-1----:R-:W-:-:S04]  /*20900*/  FFMA R0, R67, R42, -1 ;  /* 0xbf80000043007423 */ /* 0x002fc8000000002a */
[----:B------:R-:W-:-:S04]  /*20910*/  FADD.FTZ R3, -R0, -RZ ;  /* 0x800000ff00037221 */ /* 0x000fc80000010100 */
[----:B------:R-:W-:-:S07]  /*20920*/  FFMA R42, R42, R3, R42 ;  /* 0x000000032a2a7223 */ /* 0x000fce000000002a */
.L_x_700:
[----:B------:R-:W-:Y:S05]  /*20930*/  BSYNC B1 ;  /* 0x0000000000017941 */ /* 0x000fea0003800000 */
.L_x_698:
        /* <DEDUP_REMOVED lines=10> */
.L_x_702:
[----:B------:R-:W1:Y:S02]  /*209e0*/  MUFU.RCP R45, R62 ;  /* 0x0000003e002d7308 */ /* 0x000e640000001000 */
[----:B-1----:R-:W-:-:S04]  /*209f0*/  FFMA R0, R62, R45, -1 ;  /* 0xbf8000003e007423 */ /* 0x002fc8000000002d */
[----:B------:R-:W-:-:S04]  /*20a00*/  FADD.FTZ R0, -R0, -RZ ;  /* 0x800000ff00007221 */ /* 0x000fc80000010100 */
[----:B------:R-:W-:-:S07]  /*20a10*/  FFMA R45, R45, R0, R45 ;  /* 0x000000002d2d7223 */ /* 0x000fce000000002d */
.L_x_703:
[----:B------:R-:W-:Y:S05]  /*20a20*/  BSYNC B1 ;  /* 0x0000000000017941 */ /* 0x000fea0003800000 */
.L_x_701:
        /* <DEDUP_REMOVED lines=10> */
.L_x_705:
[----:B------:R-:W1:Y:S02]  /*20ad0*/  MUFU.RCP R44, R69 ;  /* 0x00000045002c7308 */ /* 0x000e640000001000 */
[----:B-1----:R-:W-:-:S04]  /*20ae0*/  FFMA R0, R69, R44, -1 ;  /* 0xbf80000045007423 */ /* 0x002fc8000000002c */
[----:B------:R-:W-:-:S04]  /*20af0*/  FADD.FTZ R3, -R0, -RZ ;  /* 0x800000ff00037221 */ /* 0x000fc80000010100 */
[----:B------:R-:W-:-:S07]  /*20b00*/  FFMA R44, R44, R3, R44 ;  /* 0x000000032c2c7223 */ /* 0x000fce000000002c */
.L_x_706:
[----:B------:R-:W-:Y:S05]  /*20b10*/  BSYNC B1 ;  /* 0x0000000000017941 */ /* 0x000fea0003800000 */
.L_x_704:
        /* <DEDUP_REMOVED lines=10> */
.L_x_708:
[----:B------:R-:W1:Y:S02]  /*20bc0*/  MUFU.RCP R47, R46 ;  /* 0x0000002e002f7308 */ /* 0x000e640000001000 */
[----:B-1----:R-:W-:-:S04]  /*20bd0*/  FFMA R0, R46, R47, -1 ;  /* 0xbf8000002e007423 */ /* 0x002fc8000000002f */
[----:B------:R-:W-:-:S04]  /*20be0*/  FADD.FTZ R0, -R0, -RZ ;  /* 0x800000ff00007221 */ /* 0x000fc80000010100 */
[----:B------:R-:W-:-:S07]  /*20bf0*/  FFMA R47, R47, R0, R47 ;  /* 0x000000002f2f7223 */ /* 0x000fce000000002f */
.L_x_709:
[----:B------:R-:W-:Y:S05]  /*20c00*/  BSYNC B1 ;  /* 0x0000000000017941 */ /* 0x000fea0003800000 */
.L_x_707:
        /* <DEDUP_REMOVED lines=10> */
.L_x_711:
[----:B------:R-:W1:Y:S02]  /*20cb0*/  MUFU.RCP R46, R49 ;  /* 0x00000031002e7308 */ /* 0x000e640000001000 */
[----:B-1----:R-:W-:-:S04]  /*20cc0*/  FFMA R0, R49, R46, -1 ;  /* 0xbf80000031007423 */ /* 0x002fc8000000002e */
[----:B------:R-:W-:-:S04]  /*20cd0*/  FADD.FTZ R3, -R0, -RZ ;  /* 0x800000ff00037221 */ /* 0x000fc80000010100 */
[----:B------:R-:W-:-:S07]  /*20ce0*/  FFMA R46, R46, R3, R46 ;  /* 0x000000032e2e7223 */ /* 0x000fce000000002e */
.L_x_712:
[----:B------:R-:W-:Y:S05]  /*20cf0*/  BSYNC B1 ;  /* 0x0000000000017941 */ /* 0x000fea0003800000 */
.L_x_710:
        /* <DEDUP_REMOVED lines=10> */
.L_x_714:
[----:B------:R-:W1:Y:S02]  /*20da0*/  MUFU.RCP R48, R51 ;  /* 0x0000003300307308 */ /* 0x000e640000001000 */
[----:B-1----:R-:W-:-:S04]  /*20db0*/  FFMA R0, R51, R48, -1 ;  /* 0xbf80000033007423 */ /* 0x002fc80000000030 */
[----:B------:R-:W-:-:S04]  /*20dc0*/  FADD.FTZ R3, -R0, -RZ ;  /* 0x800000ff00037221 */ /* 0x000fc80000010100 */
[----:B------:R-:W-:-:S07]  /*20dd0*/  FFMA R48, R48, R3, R48 ;  /* 0x0000000330307223 */ /* 0x000fce0000000030 */
.L_x_715:
[----:B------:R-:W-:Y:S05]  /*20de0*/  BSYNC B1 ;  /* 0x0000000000017941 */ /* 0x000fea0003800000 */
.L_x_713:
        /* <DEDUP_REMOVED lines=10> */
.L_x_717:
[----:B------:R-:W1:Y:S02]  /*20e90*/  MUFU.RCP R49, R50 ;  /* 0x0000003200317308 */ /* 0x000e640000001000 */
[----:B-1----:R-:W-:-:S04]  /*20ea0*/  FFMA R0, R50, R49, -1 ;  /* 0xbf80000032007423 */ /* 0x002fc80000000031 */
[----:B------:R-:W-:-:S04]  /*20eb0*/  FADD.FTZ R0, -R0, -RZ ;  /* 0x800000ff00007221 */ /* 0x000fc80000010100 */
[----:B------:R-:W-:-:S07]  /*20ec0*/  FFMA R49, R49, R0, R49 ;  /* 0x0000000031317223 */ /* 0x000fce0000000031 */
.L_x_718:
[----:B------:R-:W-:Y:S05]  /*20ed0*/  BSYNC B1 ;  /* 0x0000000000017941 */ /* 0x000fea0003800000 */
.L_x_716:
        /* <DEDUP_REMOVED lines=10> */
.L_x_720:
[----:B------:R-:W1:Y:S02]  /*20f80*/  MUFU.RCP R50, R57 ;  /* 0x0000003900327308 */ /* 0x000e640000001000 */
[----:B-1----:R-:W-:-:S04]  /*20f90*/  FFMA R0, R57, R50, -1 ;  /* 0xbf80000039007423 */ /* 0x002fc80000000032 */
[----:B------:R-:W-:-:S04]  /*20fa0*/  FADD.FTZ R3, -R0, -RZ ;  /* 0x800000ff00037221 */ /* 0x000fc80000010100 */
[----:B------:R-:W-:-:S07]  /*20fb0*/  FFMA R50, R50, R3, R50 ;  /* 0x0000000332327223 */ /* 0x000fce0000000032 */
.L_x_721:
[----:B------:R-:W-:Y:S05]  /*20fc0*/  BSYNC B1 ;  /* 0x0000000000017941 */ /* 0x000fea0003800000 */
.L_x_719:
        /* <DEDUP_REMOVED lines=10> */
.L_x_723:
[----:B------:R-:W1:Y:S02]  /*21070*/  MUFU.RCP R51, R58 ;  /* 0x0000003a00337308 */ /* 0x000e640000001000 */
[----:B-1----:R-:W-:-:S04]  /*21080*/  FFMA R0, R58, R51, -1 ;  /* 0xbf8000003a007423 */ /* 0x002fc80000000033 */
[----:B------:R-:W-:-:S04]  /*21090*/  FADD.FTZ R0, -R0, -RZ ;  /* 0x800000ff00007221 */ /* 0x000fc80000010100 */
[----:B------:R-:W-:-:S07]  /*210a0*/  FFMA R51, R51, R0, R51 ;  /* 0x0000000033337223 */ /* 0x000fce0000000033 */
.L_x_724:
[----:B------:R-:W-:Y:S05]  /*210b0*/  BSYNC B1 ;  /* 0x0000000000017941 */ /* 0x000fea0003800000 */
.L_x_722:
        /* <DEDUP_REMOVED lines=10> */
.L_x_726:
[----:B------:R-:W1:Y:S02]  /*21160*/  MUFU.RCP R52, R53 ;  /* 0x0000003500347308 */ /* 0x000e640000001000 */
[----:B-1----:R-:W-:-:S04]  /*21170*/  FFMA R0, R53, R52, -1 ;  /* 0xbf80000035007423 */ /* 0x002fc80000000034 */
[----:B------:R-:W-:-:S04]  /*21180*/  FADD.FTZ R3, -R0, -RZ ;  /* 0x800000ff00037221 */ /* 0x000fc80000010100 */
[----:B------:R-:W-:-:S07]  /*21190*/  FFMA R52, R52, R3, R52 ;  /* 0x0000000334347223 */ /* 0x000fce0000000034 */
.L_x_727:
[----:B------:R-:W-:Y:S05]  /*211a0*/  BSYNC B1 ;  /* 0x0000000000017941 */ /* 0x000fea0003800000 */
.L_x_725:
        /* <DEDUP_REMOVED lines=10> */
.L_x_729:
[----:B------:R-:W1:Y:S02]  /*21250*/  MUFU.RCP R0, R41 ;  /* 0x0000002900007308 */ /* 0x000e640000001000 */
[----:B-1----:R-:W-:-:S04]  /*21260*/  FFMA R2, R41, R0, -1 ;  /* 0xbf80000029027423 */ /* 0x002fc80000000000 */
[----:B------:R-:W-:-:S04]  /*21270*/  FADD.FTZ R53, -R2, -RZ ;  /* 0x800000ff02357221 */ /* 0x000fc80000010100 */
[----:B------:R-:W-:-:S07]  /*21280*/  FFMA R53, R0, R53, R0 ;  /* 0x0000003500357223 */ /* 0x000fce0000000000 */
.L_x_730:
[----:B------:R-:W-:Y:S05]  /*21290*/  BSYNC B1 ;  /* 0x0000000000017941 */ /* 0x000fea0003800000 */
.L_x_728:
        /* <DEDUP_REMOVED lines=10> */
.L_x_732:
[----:B------:R-:W1:Y:S02]  /*21340*/  MUFU.RCP R3, R38 ;  /* 0x0000002600037308 */ /* 0x000e640000001000 */
[----:B-1----:R-:W-:-:S04]  /*21350*/  FFMA R0, R38, R3, -1 ;  /* 0xbf80000026007423 */ /* 0x002fc80000000003 */
[----:B------:R-:W-:-:S04]  /*21360*/  FADD.FTZ R0, -R0, -RZ ;  /* 0x800000ff00007221 */ /* 0x000fc80000010100 */
[----:B------:R-:W-:-:S07]  /*21370*/  FFMA R54, R3, R0, R3 ;  /* 0x0000000003367223 */ /* 0x000fce0000000003 */
.L_x_733:
[----:B------:R-:W-:Y:S05]  /*21380*/  BSYNC B1 ;  /* 0x0000000000017941 */ /* 0x000fea0003800000 */
.L_x_731:
        /* <DEDUP_REMOVED lines=9> */
.L_x_735:
[----:B------:R-:W1:Y:S02]  /*21420*/  MUFU.RCP R0, R37 ;  /* 0x0000002500007308 */ /* 0x000e640000001000 */
[----:B-1----:R-:W-:-:S04]  /*21430*/  FFMA R2, R37, R0, -1 ;  /* 0xbf80000025027423 */ /* 0x002fc80000000000 */
[----:B------:R-:W-:-:S04]  /*21440*/  FADD.FTZ R3, -R2, -RZ ;  /* 0x800000ff02037221 */ /* 0x000fc80000010100 */
[----:B------:R-:W-:-:S07]  /*21450*/  FFMA R0, R0, R3, R0 ;  /* 0x0000000300007223 */ /* 0x000fce0000000000 */
.L_x_736:
[----:B------:R-:W-:Y:S05]  /*21460*/  BSYNC B1 ;  /* 0x0000000000017941 */ /* 0x000fea0003800000 */
.L_x_734:
        /* <DEDUP_REMOVED lines=45> */
.L_x_738:
[----:B------:R-:W-:Y:S05]  /*21740*/  BSYNC B0 ;  /* 0x0000000000007941 */ /* 0x000fea0003800000 */
.L_x_737:
[----:B------:R-:W-:Y:S06]  /*21750*/  BAR.SYNC.DEFER_BLOCKING 0x1, 0x100 ;  /* 0x0044000000007b1d */ /* 0x000fec0000010000 */
[----:B------:R-:W-:Y:S04]  /*21760*/  BSSY B0, `(.L_x_739) ;  /* 0x000000a000007945 */ /* 0x000fe80003800000 */
[----:B------:R-:W-:Y:S05]  /*21770*/  @P0 BRA `(.L_x_740) ;  /* 0x0000000000200947 */ /* 0x000fea0003800000 */
[----:B------:R-:W-:-:S06]  /*21780*/  UISETP.NE.AND UP0, UPT, UR43, 0x3, UPT ;  /* 0x000000032b00788c */ /* 0x000fcc000bf05270 */
[----:B------:R-:W-:-:S13]  /*21790*/  PLOP3.LUT P2, PT, PT, PT, UP0, 0x80, 0x0 ;  /* 0x000000000000781c */ /* 0x000fda0003f4f008 */
[----:B------:R-:W-:Y:S05]  /*217a0*/  @!P2 BRA `(.L_x_741) ;  /* 0x000000000004a947 */ /* 0x000fea0003800000 */
[----:B------:R-:W-:Y:S01]  /*217b0*/  BPT.TRAP 0x1 ;  /* 0x000000040000795c */ /* 0x000fe20000300000 */
.L_x_741:
[----:B------:R-:W-:-:S04]  /*217c0*/  ULEA UR4, UR8, UR46, 0x3 ;  /* 0x0000002e08047291 */ /* 0x000fc8000f8e183f */
[----:B------:R-:W-:-:S04]  /*217d0*/  UIADD3 UR4, UR4, 0x50, URZ ;  /* 0x0000005004047890 */ /* 0x000fc8000fffe03f */
[----:B------:R-:W-:-:S09]  /*217e0*/  UPRMT UR4, UR47, 0x654, UR4 ;  /* 0x000006542f047896 */ /* 0x000fd20008000004 */
[----:B------:R-:W-:Y:S03]  /*217f0*/  SYNCS.ARRIVE.TRANS64.RED.A1T0 RZ, [UR4], RZ ;  /* 0x000000ffffff79a7 */ /* 0x000fe60008100404 */
.L_x_740:
[----:B------:R-:W-:Y:S05]  /*21800*/  BSYNC B0 ;  /* 0x0000000000007941 */ /* 0x000fea0003800000 */
.L_x_739:
        /* <DEDUP_REMOVED lines=9> */
.L_x_744:
[C---:B------:R-:W-:Y:S01]  /*218a0*/  LEA R0, R12.reuse, UR46, 0x3 ;  /* 0x0000002e0c007c11 */ /* 0x040fe2000f8e18ff */
[----:B------:R-:W-:Y:S01]  /*218b0*/  BSSY B1, `(.L_x_745) ;  /* 0x0000006000017945 */ /* 0x000fe20003800000 */
[----:B------:R-:W-:Y:S02]  /*218c0*/  SHF.L.U32 R3, R13, 0x1f, RZ ;  /* 0x0000001f0d037819 */ /* 0x000fe400000006ff */
[----:B------:R-:W-:Y:S02]  /*218d0*/  @!P1 LEA R21, R12, R15, 0xd ;  /* 0x0000000f0c159211 */ /* 0x000fe400078e68ff */
[----:B------:R-:W2:Y:S02]  /*218e0*/  SYNCS.PHASECHK.TRANS64.TRYWAIT P2, [R0+URZ+0x30], R3 ;  /* 0x00003003000075a7 */ /* 0x000ea4000804017f */
[----:B------:R-:W-:Y:S01]  /*218f0*/  @!P1 LEA R2, R18, R21, 0x1 ;  /* 0x0000001512029211 */ /* 0x000fe200078e08ff */
[----:B--2---:R-:W-:Y:S06]  /*21900*/  @!P2 BRA `(.L_x_746) ;  /* 0x000000c400b8a947 */ /* 0x004fec0003800000 */
.L_x_1134:
[----:B------:R-:W-:Y:S05]  /*21910*/  BSYNC B1 ;  /* 0x0000000000017941 */ /* 0x000fea0003800000 */
.L_x_745:
        /* <DEDUP_REMOVED lines=8> */
.L_x_743:
[----:B------:R-:W-:Y:S05]  /*219a0*/  BSYNC B0 ;  /* 0x0000000000007941 */ /* 0x000fea0003800000 */
.L_x_742:
[----:B------:R-:W2:Y:S04]  /*219b0*/  LDL.LU R3, [R1+0x180] ;  /* 0x0001800001037983 */ /* 0x000ea80000300800 */
[----:B------:R-:W3:Y:S04]  /*219c0*/  LDL.LU R2, [R1+0x184] ;  /* 0x0001840001027983 */ /* 0x000ee80000300800 */
        /* <DEDUP_REMOVED lines=11> */
[----:B-1----:R-:W5:Y:S04]  /*21a80*/  LDL.LU R49, [R1+0x1b4] ;  /* 0x0001b40001317983 */ /* 0x002f680000300800 */
[----:B------:R-:W5:Y:S04]  /*21a90*/  LDL.LU R51, [R1+0x1b8] ;  /* 0x0001b80001337983 */ /* 0x000f680000300800 */
[----:B------:R-:W5:Y:S01]  /*21aa0*/  LDL.LU R57, [R1+0x1bc] ;  /* 0x0001bc0001397983 */ /* 0x000f620000300800 */
[----:B----4-:R-:W-:Y:S01]  /*21ab0*/  HADD2.F32 R22, -RZ, R9.H0_H0 ;  /* 0x20000009ff167230 */ /* 0x010fe20000004100 */
[----:B------:R-:W-:Y:S01]  /*21ac0*/  MOV R63, 0x3bbb989d ;  /* 0x3bbb989d003f7802 */ /* 0x000fe20000000f00 */
[----:B------:R-:W-:Y:S01]  /*21ad0*/  HADD2.F32 R20, -RZ, R8.H0_H0 ;  /* 0x20000008ff147230 */ /* 0x000fe20000004100 */
[----:B------:R-:W-:Y:S01]  /*21ae0*/  MOV R66, 0x437c0000 ;  /* 0x437c000000427802 */ /* 0x000fe20000000f00 */
[----:B------:R-:W-:Y:S01]  /*21af0*/  HADD2.F32 R34, -RZ, R5.H0_H0 ;  /* 0x20000005ff227230 */ /* 0x000fe20000004100 */
[----:B------:R-:W-:Y:S01]  /*21b00*/  BSSY B1, `(.L_x_747) ;  /* 0x00000bb000017945 */ /* 0x000fe20003800000 */
[----:B------:R-:W-:-:S02]  /*21b10*/  HADD2.F32 R55, -RZ, R7.H0_H0 ;  /* 0x20000007ff377230 */ /* 0x000fc40000004100 */
[C---:B--2---:R-:W-:Y:S01]  /*21b20*/  FMUL R3, R17.reuse, R3 ;  /* 0x0000000311037220 */ /* 0x044fe20000400000 */
[C---:B---3--:R-:W-:Y:S01]  /*21b30*/  FMUL R21, R17.reuse, R2 ;  /* 0x0000000211157220 */ /* 0x048fe20000400000 */
[----:B------:R-:W-:Y:S02]  /*21b40*/  HADD2.F32 R2, -RZ, R9.H1_H1 ;  /* 0x30000009ff027230 */ /* 0x000fe40000004100 */
[C---:B------:R-:W-:Y:S01]  /*21b50*/  FFMA R20, R16.reuse, R20, R3 ;  /* 0x0000001410147223 */ /* 0x040fe20000000003 */
[C---:B-----5:R-:W-:Y:S01]  /*21b60*/  FMUL R23, R17.reuse, R0 ;  /* 0x0000000011177220 */ /* 0x060fe20000400000 */
[----:B------:R-:W-:Y:S02]  /*21b70*/  HADD2.F32 R0, -RZ, R8.H1_H1 ;  /* 0x30000008ff007230 */ /* 0x000fe40000004100 */
[----:B------:R-:W-:Y:S01]  /*21b80*/  FMUL R25, R17, R25 ;  /* 0x0000001911197220 */ /* 0x000fe20000400000 */
[C---:B------:R-:W-:Y:S02]  /*21b90*/  FFMA R22, R16.reuse, R22, R23 ;  /* 0x0000001610167223 */ /* 0x040fe40000000017 */
[----:B------:R-:W-:Y:S01]  /*21ba0*/  FFMA R21, R16, R0, R21 ;  /* 0x0000000010157223 */ /* 0x000fe20000000015 */
[----:B------:R-:W-:-:S02]  /*21bb0*/  HADD2.F32 R0, -RZ, R10.H1_H1 ;  /* 0x3000000aff007230 */ /* 0x000fc40000004100 */
[----:B------:R-:W-:Y:S01]  /*21bc0*/  FFMA R23, R16, R2, R25 ;  /* 0x0000000210177223 */ /* 0x000fe20000000019 */
[C---:B------:R-:W-:Y:S01]  /*21bd0*/  FMUL R3, R17.reuse, R26 ;  /* 0x0000001a11037220 */ /* 0x040fe20000400000 */
[--C-:B------:R-:W-:Y:S02]  /*21be0*/  HADD2.F32 R26, -RZ, R11.reuse.H0_H0 ;  /* 0x2000000bff1a7230 */ /* 0x100fe40000004100 */
        /* <DEDUP_REMOVED lines=40> */
[----:B------:R-:W-:Y:S01]  /*21e70*/  FFMA.SAT R35, -R25, R63, 0.5 ;  /* 0x3f00000019237423 */ /* 0x000fe2000000213f */
[----:B------:R-:W-:Y:S01]  /*21e80*/  FFMA R33, -R24, 1.4426950216293334961, -R33 ;  /* 0x3fb8aa3b18217823 */ /* 0x000fe20000000921 */
[----:B------:R1:W2:Y:S01]  /*21e90*/  MUFU.EX2 R39, R32 ;  /* 0x0000002000277308 */ /* 0x0002a20000000800 */
[----:B------:R-:W-:Y:S01]  /*21ea0*/  FADD R34, R42, -12583039 ;  /* 0xcb40007f2a227421 */ /* 0x000fe20000000000 */
[----:B------:R-:W-:Y:S01]  /*21eb0*/  FFMA.RM R46, R35, R66, 12582913 ;  /* 0x4b400001232e7423 */ /* 0x000fe20000004042 */
[----:B------:R-:W-:Y:S01]  /*21ec0*/  HADD2.F32 R35, -RZ, R6.H0_H0 ;  /* 0x20000006ff237230 */ /* 0x000fe20000004100 */
[----:B------:R-:W-:Y:S01]  /*21ed0*/  SHF.L.U32 R0, R0, 0x17, RZ ;  /* 0x0000001700007819 */ /* 0x000fe200000006ff */
[----:B------:R-:W-:Y:S01]  /*21ee0*/  FFMA R34, -R23, 1.4426950216293334961, -R34 ;  /* 0x3fb8aa3b17227823 */ /* 0x000fe20000000922 */
[----:B------:R-:W-:-:S02]  /*21ef0*/  SHF.L.U32 R38, R38, 0x17, RZ ;  /* 0x0000001726267819 */ /* 0x000fc400000006ff */
[----:B------:R3:W-:Y:S01]  /*21f00*/  MUFU.EX2 R41, R2 ;  /* 0x0000000200297308 */ /* 0x0007e20000000800 */
[----:B-1----:R-:W-:Y:S01]  /*21f10*/  FFMA R32, R16, R36, R3 ;  /* 0x0000002410207223 */ /* 0x002fe20000000003 */
[----:B------:R-:W-:Y:S01]  /*21f20*/  FFMA.SAT R3, -R26, R63, 0.5 ;  /* 0x3f0000001a037423 */ /* 0x000fe2000000213f */
[----:B------:R-:W-:Y:S01]  /*21f30*/  FFMA R34, -R23, 1.925963033500011079e-08, R34 ;  /* 0x32a5706017227823 */ /* 0x000fe20000000122 */
[----:B------:R-:W-:Y:S01]  /*21f40*/  FADD R36, R46, -12583039 ;  /* 0xcb40007f2e247421 */ /* 0x000fe20000000000 */
[----:B------:R-:W-:Y:S01]  /*21f50*/  SHF.L.U32 R40, R40, 0x17, RZ ;  /* 0x0000001728287819 */ /* 0x000fe200000006ff */
[-C--:B------:R-:W-:Y:S01]  /*21f60*/  FFMA.RM R48, R3, R66.reuse, 12582913 ;  /* 0x4b40000103307423 */ /* 0x080fe20000004042 */
[----:B------:R-:W-:Y:S01]  /*21f70*/  SHF.L.U32 R42, R42, 0x17, RZ ;  /* 0x000000172a2a7819 */ /* 0x000fe200000006ff */
[----:B------:R1:W4:Y:S01]  /*21f80*/  MUFU.EX2 R43, R34 ;  /* 0x00000022002b7308 */ /* 0x0003220000000800 */
[----:B---3--:R-:W-:Y:S01]  /*21f90*/  FFMA R2, -R24, 1.925963033500011079e-08, R33 ;  /* 0x32a5706018027823 */ /* 0x008fe20000000121 */
[----:B------:R-:W-:Y:S01]  /*21fa0*/  FMUL R33, R17, R45 ;  /* 0x0000002d11217220 */ /* 0x000fe20000400000 */
[----:B------:R-:W-:Y:S01]  /*21fb0*/  FADD R3, R48, -12583039 ;  /* 0xcb40007f30037421 */ /* 0x000fe20000000000 */
[----:B------:R-:W-:Y:S01]  /*21fc0*/  FFMA R36, -R25, 1.4426950216293334961, -R36 ;  /* 0x3fb8aa3b19247823 */ /* 0x000fe20000000924 */
[----:B--2---:R-:W-:Y:S01]  /*21fd0*/  FFMA R67, R38, R39, 1 ;  /* 0x3f80000026437423 */ /* 0x004fe20000000027 */
        /* <DEDUP_REMOVED lines=8> */
[-C--:B------:R-:W-:Y:S01]  /*22060*/  FFMA.SAT R49, -R29, R63.reuse, 0.5 ;  /* 0x3f0000001d317423 */ /* 0x080fe2000000213f */
[----:B------:R-:W-:Y:S01]  /*22070*/  FADD R52, R50, -12583039 ;  /* 0xcb40007f32347421 */ /* 0x000fe20000000000 */
[-C--:B------:R-:W-:Y:S01]  /*22080*/  FFMA.SAT R58, -R33, R63.reuse, 0.5 ;  /* 0x3f000000213a7423 */ /* 0x080fe2000000213f */
[----:B------:R-:W-:Y:S01]  /*22090*/  FFMA R34, R16, R34, R3 ;  /* 0x0000002210227223 */ /* 0x000fe20000000003 */
[-C--:B------:R-:W-:Y:S01]  /*220a0*/  FFMA.RM R53, R49, R66.reuse, 12582913 ;  /* 0x4b40000131357423 */ /* 0x080fe20000004042 */
[----:B------:R-:W-:Y:S01]  /*220b0*/  FFMA.SAT R3, -R30, R63, 0.5 ;  /* 0x3f0000001e037423 */ /* 0x000fe2000000213f */
[----:B-1----:R-:W-:Y:S01]  /*220c0*/  FFMA R2, -R26, 1.925963033500011079e-08, R35 ;  /* 0x32a570601a027823 */ /* 0x002fe20000000123 */
[----:B------:R1:W-:Y:S01]  /*220d0*/  MUFU.EX2 R47, R36 ;  /* 0x00000024002f7308 */ /* 0x0003e20000000800 */
[----:B------:R-:W-:Y:S01]  /*220e0*/  FMUL R35, R17, R51 ;  /* 0x0000003311237220 */ /* 0x000fe20000400000 */
[-C--:B------:R-:W-:Y:S01]  /*220f0*/  FFMA.RM R54, R3, R66.reuse, 12582913 ;  /* 0x4b40000103367423 */ /* 0x080fe20000004042 */
[----:B------:R-:W-:Y:S01]  /*22100*/  FFMA R52, -R27, 1.4426950216293334961, -R52 ;  /* 0x3fb8aa3b1b347823 */ /* 0x000fe20000000934 */
[----:B------:R-:W-:Y:S01]  /*22110*/  FFMA.SAT R61, -R34, R63, 0.5 ;  /* 0x3f000000223d7423 */ /* 0x000fe2000000213f */
[----:B------:R-:W-:Y:S01]  /*22120*/  FFMA R35, R16, R55, R35 ;  /* 0x0000003710237223 */ /* 0x000fe20000000023 */
[----:B------:R-:W-:Y:S01]  /*22130*/  FFMA.SAT R55, -R31, R63, 0.5 ;  /* 0x3f0000001f377423 */ /* 0x000fe2000000213f */
[----:B------:R-:W-:Y:S01]  /*22140*/  FADD R3, R54, -12583039 ;  /* 0xcb40007f36037421 */ /* 0x000fe20000000000 */
[----:B------:R2:W3:Y:S01]  /*22150*/  MUFU.EX2 R49, R2 ;  /* 0x0000000200317308 */ /* 0x0004e20000000800 */
[----:B-1----:R-:W-:Y:S01]  /*22160*/  FADD R36, R53, -12583039 ;  /* 0xcb40007f35247421 */ /* 0x002fe20000000000 */
[-C--:B------:R-:W-:Y:S01]  /*22170*/  FFMA.RM R56, R55, R66.reuse, 12582913 ;  /* 0x4b40000137387423 */ /* 0x080fe20000004042 */
[----:B------:R-:W-:Y:S01]  /*22180*/  FFMA R55, -R30, 1.4426950216293334961, -R3 ;  /* 0x3fb8aa3b1e377823 */ /* 0x000fe20000000903 */
[----:B------:R-:W-:Y:S01]  /*22190*/  FMUL R3, R17, R57 ;  /* 0x0000003911037220 */ /* 0x000fe20000400000 */
[----:B------:R-:W-:Y:S01]  /*221a0*/  FFMA R36, -R29, 1.4426950216293334961, -R36 ;  /* 0x3fb8aa3b1d247823 */ /* 0x000fe20000000924 */
[----:B------:R-:W-:Y:S01]  /*221b0*/  FFMA R52, -R27, 1.925963033500011079e-08, R52 ;  /* 0x32a570601b347823 */ /* 0x000fe20000000134 */
[-C--:B------:R-:W-:Y:S01]  /*221c0*/  FFMA.SAT R57, -R32, R63.reuse, 0.5 ;  /* 0x3f00000020397423 */ /* 0x080fe2000000213f */
[-C--:B------:R-:W-:Y:S01]  /*221d0*/  FFMA.SAT R62, -R35, R63.reuse, 0.5 ;  /* 0x3f000000233e7423 */ /* 0x080fe2000000213f */
[----:B--2---:R-:W-:Y:S01]  /*221e0*/  FFMA R2, -R29, 1.925963033500011079e-08, R36 ;  /* 0x32a570601d027823 */ /* 0x004fe20000000124 */
[----:B------:R-:W-:Y:S01]  /*221f0*/  HADD2.F32 R36, -RZ, R7.H1_H1 ;  /* 0x30000007ff247230 */ /* 0x000fe20000004100 */
[----:B------:R1:W-:Y:S01]  /*22200*/  MUFU.EX2 R51, R52 ;  /* 0x0000003400337308 */ /* 0x0003e20000000800 */
[-C--:B------:R-:W-:Y:S01]  /*22210*/  FFMA.RM R57, R57, R66.reuse, 12582913 ;  /* 0x4b40000139397423 */ /* 0x080fe20000004042 */
[-C--:B------:R-:W-:Y:S01]  /*22220*/  FFMA.RM R60, R58, R66.reuse, 12582913 ;  /* 0x4b4000013a3c7423 */ /* 0x080fe20000004042 */
[----:B------:R-:W-:Y:S01]  /*22230*/  FFMA.RM R61, R61, R66, 12582913 ;  /* 0x4b4000013d3d7423 */ /* 0x000fe20000004042 */
[----:B------:R-:W-:Y:S01]  /*22240*/  FFMA R36, R16, R36, R3 ;  /* 0x0000002410247223 */ /* 0x000fe20000000003 */
[----:B------:R-:W-:Y:S01]  /*22250*/  FADD R3, R57, -12583039 ;  /* 0xcb40007f39037421 */ /* 0x000fe20000000000 */
[-C--:B------:R-:W-:Y:S01]  /*22260*/  FFMA.RM R64, R62, R66.reuse, 12582913 ;  /* 0x4b4000013e407423 */ /* 0x080fe20000004042 */
[----:B------:R-:W-:Y:S01]  /*22270*/  FADD R58, R60, -12583039 ;  /* 0xcb40007f3c3a7421 */ /* 0x000fe20000000000 */
[----:B------:R-:W-:Y:S01]  /*22280*/  FFMA.SAT R63, -R36, R63, 0.5 ;  /* 0x3f000000243f7423 */ /* 0x000fe2000000213f */
[----:B-1----:R-:W-:Y:S01]  /*22290*/  FADD R52, R56, -12583039 ;  /* 0xcb40007f38347421 */ /* 0x002fe20000000000 */
[----:B------:R-:W-:Y:S01]  /*222a0*/  FFMA R59, -R32, 1.4426950216293334961, -R3 ;  /* 0x3fb8aa3b203b7823 */ /* 0x000fe20000000903 */
[----:B------:R-:W-:Y:S01]  /*222b0*/  FFMA R62, -R33, 1.4426950216293334961, -R58 ;  /* 0x3fb8aa3b213e7823 */ /* 0x000fe2000000093a */
[----:B------:R-:W-:Y:S01]  /*222c0*/  FFMA.RM R65, R63, R66, 12582913 ;  /* 0x4b4000013f417423 */ /* 0x000fe20000004042 */
[----:B------:R-:W-:Y:S01]  /*222d0*/  FFMA R52, -R31, 1.4426950216293334961, -R52 ;  /* 0x3fb8aa3b1f347823 */ /* 0x000fe20000000934 */
[----:B------:R-:W-:Y:S01]  /*222e0*/  FFMA R66, R0, R37, 1 ;  /* 0x3f80000000427423 */ /* 0x000fe20000000025 */
[----:B------:R-:W-:Y:S01]  /*222f0*/  FADD R37, R61, -12583039 ;  /* 0xcb40007f3d257421 */ /* 0x000fe20000000000 */
[----:B------:R-:W-:Y:S01]  /*22300*/  FADD R0, R64, -12583039 ;  /* 0xcb40007f40007421 */ /* 0x000fe20000000000 */
[----:B------:R-:W-:Y:S01]  /*22310*/  FFMA R52, -R31, 1.925963033500011079e-08, R52 ;  /* 0x32a570601f347823 */ /* 0x000fe20000000134 */
[----:B------:R-:W-:Y:S01]  /*22320*/  FADD R39, R65, -12583039 ;  /* 0xcb40007f41277421 */ /* 0x000fe20000000000 */
[----:B------:R-:W-:Y:S01]  /*22330*/  FFMA R63, -R34, 1.4426950216293334961, -R37 ;  /* 0x3fb8aa3b223f7823 */ /* 0x000fe20000000925 */
[----:B------:R-:W-:Y:S01]  /*22340*/  FFMA R38, -R35, 1.4426950216293334961, -R0 ;  /* 0x3fb8aa3b23267823 */ /* 0x000fe20000000900 */
[----:B------:R1:W2:Y:S01]  /*22350*/  MUFU.EX2 R3, R52 ;  /* 0x0000003400037308 */ /* 0x0002a20000000800 */
[----:B------:R-:W-:Y:S01]  /*22360*/  FFMA R55, -R30, 1.925963033500011079e-08, R55 ;  /* 0x32a570601e377823 */ /* 0x000fe20000000137 */
[----:B----4-:R-:W-:Y:S01]  /*22370*/  FFMA R43, R42, R43, 1 ;  /* 0x3f8000002a2b7423 */ /* 0x010fe2000000002b */
[----:B------:R-:W-:Y:S01]  /*22380*/  IADD3 R42, R66, 0x1800000, RZ ;  /* 0x01800000422a7810 */ /* 0x000fe20007ffe0ff */
[----:B------:R-:W-:Y:S01]  /*22390*/  FFMA R59, -R32, 1.925963033500011079e-08, R59 ;  /* 0x32a57060203b7823 */ /* 0x000fe2000000013b */
[----:B------:R-:W-:Y:S01]  /*223a0*/  FFMA R62, -R33, 1.925963033500011079e-08, R62 ;  /* 0x32a57060213e7823 */ /* 0x000fe2000000013e */
[----:B------:R-:W-:Y:S01]  /*223b0*/  FFMA R63, -R34, 1.925963033500011079e-08, R63 ;  /* 0x32a57060223f7823 */ /* 0x000fe2000000013f */
[----:B------:R-:W-:Y:S01]  /*223c0*/  FFMA R38, -R35, 1.925963033500011079e-08, R38 ;  /* 0x32a5706023267823 */ /* 0x000fe20000000126 */
[----:B------:R-:W-:Y:S01]  /*223d0*/  LOP3.LUT R42, R42, 0x7f800000, RZ, 0xc0, !PT ;  /* 0x7f8000002a2a7812 */ /* 0x000fe200078ec0ff */
[----:B-1----:R-:W-:Y:S01]  /*223e0*/  FFMA R52, R40, R41, 1 ;  /* 0x3f80000028347423 */ /* 0x002fe20000000029 */
[----:B------:R-:W-:Y:S01]  /*223f0*/  FFMA R41, -R36, 1.4426950216293334961, -R39 ;  /* 0x3fb8aa3b24297823 */ /* 0x000fe20000000927 */
[----:B------:R-:W1:Y:S01]  /*22400*/  MUFU.EX2 R55, R55 ;  /* 0x0000003700377308 */ /* 0x000e620000000800 */
[----:B------:R-:W-:-:S02]  /*22410*/  ISETP.GT.U32.AND P2, PT, R42, 0x1ffffff, PT ;  /* 0x01ffffff2a00780c */ /* 0x000fc40003f44070 */
[----:B------:R-:W-:Y:S01]  /*22420*/  FFMA R41, -R36, 1.925963033500011079e-08, R41 ;  /* 0x32a5706024297823 */ /* 0x000fe20000000129 */
[----:B------:R-:W-:Y:S02]  /*22430*/  SHF.L.U32 R48, R48, 0x17, RZ ;  /* 0x0000001730307819 */ /* 0x000fe400000006ff */
[----:B------:R-:W-:Y:S02]  /*22440*/  SHF.L.U32 R54, R54, 0x17, RZ ;  /* 0x0000001736367819 */ /* 0x000fe400000006ff */
[----:B------:R-:W4:Y:S01]  /*22450*/  MUFU.EX2 R58, R59 ;  /* 0x0000003b003a7308 */ /* 0x000f220000000800 */
[----:B------:R-:W-:Y:S01]  /*22460*/  SHF.L.U32 R56, R56, 0x17, RZ ;  /* 0x0000001738387819 */ /* 0x000fe200000006ff */
[----:B---3--:R-:W-:Y:S01]  /*22470*/  FFMA R48, R48, R49, 1 ;  /* 0x3f80000030307423 */ /* 0x008fe20000000031 */
[----:B------:R-:W-:Y:S02]  /*22480*/  SHF.L.U32 R57, R57, 0x17, RZ ;  /* 0x0000001739397819 */ /* 0x000fe400000006ff */
[----:B------:R-:W-:Y:S01]  /*22490*/  SHF.L.U32 R44, R44, 0x17, RZ ;  /* 0x000000172c2c7819 */ /* 0x000fe200000006ff */
[----:B--2---:R-:W-:Y:S01]  /*224a0*/  FFMA R49, R56, R3, 1 ;  /* 0x3f80000038317423 */ /* 0x004fe20000000003 */
[----:B------:R-:W-:Y:S01]  /*224b0*/  SHF.L.U32 R46, R46, 0x17, RZ ;  /* 0x000000172e2e7819 */ /* 0x000fe200000006ff */
[----:B------:R-:W2:Y:S01]  /*224c0*/  MUFU.EX2 R2, R2 ;  /* 0x0000000200027308 */ /* 0x000ea20000000800 */
        /* <DEDUP_REMOVED lines=9> */
[----:B----4-:R-:W-:Y:S01]  /*22560*/  FFMA R58, R57, R58, 1 ;  /* 0x3f800000393a7423 */ /* 0x010fe2000000003a */
[----:B------:R-:W-:Y:S01]  /*22570*/  SHF.L.U32 R65, R65, 0x17, RZ ;  /* 0x0000001741417819 */ /* 0x000fe200000006ff */
[----:B------:R-:W-:-:S04]  /*22580*/  FFMA R51, R50, R51, 1 ;  /* 0x3f80000032337423 */ /* 0x000fc80000000033 */
[----:B------:R-:W3:Y:S01]  /*22590*/  MUFU.EX2 R0, R63 ;  /* 0x0000003f00007308 */ /* 0x000ee20000000800 */
[----:B--2---:R-:W-:-:S07]  /*225a0*/  FFMA R53, R53, R2, 1 ;  /* 0x3f80000035357423 */ /* 0x004fce0000000002 */
[----:B------:R-:W2:Y:S01]  /*225b0*/  MUFU.EX2 R39, R38 ;  /* 0x0000002600277308 */ /* 0x000ea20000000800 */
[----:B-1----:R-:W-:-:S07]  /*225c0*/  FFMA R55, R60, R37, 1 ;  /* 0x3f8000003c377423 */ /* 0x002fce0000000025 */
[----:B------:R-:W1:Y:S01]  /*225d0*/  MUFU.EX2 R40, R41 ;  /* 0x0000002900287308 */ /* 0x000e620000000800 */
[----:B---3--:R-:W-:Y:S01]  /*225e0*/  FFMA R56, R61, R0, 1 ;  /* 0x3f8000003d387423 */ /* 0x008fe20000000000 */
        /* <DEDUP_REMOVED lines=8> */
.L_x_748:
[----:B------:R-:W1:Y:S02]  /*22670*/  MUFU.RCP R37, R66 ;  /* 0x0000004200257308 */ /* 0x000e640000001000 */
[----:B-1----:R-:W-:-:S04]  /*22680*/  FFMA R0, R66, R37, -1 ;  /* 0xbf80000042007423 */ /* 0x002fc80000000025 */
[----:B------:R-:W-:-:S04]  /*22690*/  FADD.FTZ R0, -R0, -RZ ;  /* 0x800000ff00007221 */ /* 0x000fc80000010100 */
[----:B------:R-:W-:-:S07]  /*226a0*/  FFMA R37, R37, R0, R37 ;  /* 0x0000000025257223 */ /* 0x000fce0000000025 */
.L_x_749:
[----:B------:R-:W-:Y:S05]  /*226b0*/  BSYNC B1 ;  /* 0x0000000000017941 */ /* 0x000fea0003800000 */
.L_x_747:
        /* <DEDUP_REMOVED lines=10> */
.L_x_751:
[----:B------:R-:W1:Y:S02]  /*22760*/  MUFU.RCP R38, R67 ;  /* 0x0000004300267308 */ /* 0x000e640000001000 */
[----:B-1----:R-:W-:-:S04]  /*22770*/  FFMA R0, R67, R38, -1 ;  /* 0xbf80000043007423 */ /* 0x002fc80000000026 */
[----:B------:R-:W-:-:S04]  /*22780*/  FADD.FTZ R3, -R0, -RZ ;  /* 0x800000ff00037221 */ /* 0x000fc80000010100 */
[----:B------:R-:W-:-:S07]  /*22790*/  FFMA R38, R38, R3, R38 ;  /* 0x0000000326267223 */ /* 0x000fce0000000026 */
.L_x_752:
[----:B------:R-:W-:Y:S05]  /*227a0*/  BSYNC B1 ;  /* 0x0000000000017941 */ /* 0x000fea0003800000 */
.L_x_750:
        /* <DEDUP_REMOVED lines=10> */
.L_x_754:
[----:B------:R-:W1:Y:S02]  /*22850*/  MUFU.RCP R39, R52 ;  /* 0x0000003400277308 */ /* 0x000e640000001000 */
[----:B-1----:R-:W-:-:S04]  /*22860*/  FFMA R0, R52, R39, -1 ;  /* 0xbf80000034007423 */ /* 0x002fc80000000027 */
[----:B------:R-:W-:-:S04]  /*22870*/  FADD.FTZ R0, -R0, -RZ ;  /* 0x800000ff00007221 */ /* 0x000fc80000010100 */
[----:B------:R-:W-:-:S07]  /*22880*/  FFMA R39, R39, R0, R39 ;  /* 0x0000000027277223 */ /* 0x000fce0000000027 */
.L_x_755:
[----:B------:R-:W-:Y:S05]  /*22890*/  BSYNC B1 ;  /* 0x0000000000017941 */ /* 0x000fea0003800000 */
.L_x_753:
        /* <DEDUP_REMOVED lines=10> */
.L_x_757:
[----:B------:R-:W1:Y:S02]  /*22940*/  MUFU.RCP R40, R43 ;  /* 0x0000002b00287308 */ /* 0x000e640000001000 */
[----:B-1----:R-:W-:-:S04]  /*22950*/  FFMA R0, R43, R40, -1 ;  /* 0xbf8000002b007423 */ /* 0x002fc80000000028 */
[----:B------:R-:W-:-:S04]  /*22960*/  FADD.FTZ R3, -R0, -RZ ;  /* 0x800000ff00037221 */ /* 0x000fc80000010100 */
[----:B------:R-:W-:-:S07]  /*22970*/  FFMA R40, R40, R3, R40 ;  /* 0x0000000328287223 */ /* 0x000fce0000000028 */
.L_x_758:
[----:B------:R-:W-:Y:S05]  /*22980*/  BSYNC B1 ;  /* 0x0000000000017941 */ /* 0x000fea0003800000 */
.L_x_756:
        /* <DEDUP_REMOVED lines=10> */
.L_x_760:
[----:B------:R-:W1:Y:S02]  /*22a30*/  MUFU.RCP R41, R44 ;  /* 0x0000002c00297308 */ /* 0x000e640000001000 */
[----:B-1----:R-:W-:-:S04]  /*22a40*/  FFMA R0, R44, R41, -1 ;  /* 0xbf8000002c007423 */ /* 0x002fc80000000029 */
[----:B------:R-:W-:-:S04]  /*22a50*/  FADD.FTZ R0, -R0, -RZ ;  /* 0x800000ff00007221 */ /* 0x000fc80000010100 */
[----:B------:R-:W-:-:S07]  /*22a60*/  FFMA R41, R41, R0, R41 ;  /* 0x0000000029297223 */ /* 0x000fce0000000029 */
.L_x_761:
[----:B------:R-:W-:Y:S05]  /*22a70*/  BSYNC B1 ;  /* 0x0000000000017941 */ /* 0x000fea0003800000 */
.L_x_759:
        /* <DEDUP_REMOVED lines=10> */
.L_x_763:
[----:B------:R-:W1:Y:S02]  /*22b20*/  MUFU.RCP R42, R47 ;  /* 0x0000002f002a7308 */ /* 0x000e640000001000 */
[----:B-1----:R-:W-:-:S04]  /*22b30*/  FFMA R0, R47, R42, -1 ;  /* 0xbf8000002f007423 */ /* 0x002fc8000000002a */
[----:B------:R-:W-:-:S04]  /*22b40*/  FADD.FTZ R3, -R0, -RZ ;  /* 0x800000ff00037221 */ /* 0x000fc80000010100 */
[----:B------:R-:W-:-:S07]  /*22b50*/  FFMA R42, R42, R3, R42 ;  /* 0x000000032a2a7223 */ /* 0x000fce000000002a */
.L_x_764:
[----:B------:R-:W-:Y:S05]  /*22b60*/  BSYNC B1 ;  /* 0x0000000000017941 */ /* 0x000fea0003800000 */
.L_x_762:
        /* <DEDUP_REMOVED lines=10> */
.L_x_766:
[----:B------:R-:W1:Y:S02]  /*22c10*/  MUFU.RCP R43, R48 ;  /* 0x00000030002b7308 */ /* 0x000e640000001000 */
[----:B-1----:R-:W-:-:S04]  /*22c20*/  FFMA R0, R48, R43, -1 ;  /* 0xbf80000030007423 */ /* 0x002fc8000000002b */
[----:B------:R-:W-:-:S04]  /*22c30*/  FADD.FTZ R0, -R0, -RZ ;  /* 0x800000ff00007221 */ /* 0x000fc80000010100 */
[----:B------:R-:W-:-:S07]  /*22c40*/  FFMA R43, R43, R0, R43 ;  /* 0x000000002b2b7223 */ /* 0x000fce000000002b */
.L_x_767:
[----:B------:R-:W-:Y:S05]  /*22c50*/  BSYNC B1 ;  /* 0x0000000000017941 */ /* 0x000fea0003800000 */
.L_x_765:
        /* <DEDUP_REMOVED lines=10> */
.L_x_769:
[----:B------:R-:W1:Y:S02]  /*22d00*/  MUFU.RCP R44, R51 ;  /* 0x00000033002c7308 */ /* 0x000e640000001000 */
[----:B-1----:R-:W-:-:S04]  /*22d10*/  FFMA R0, R51, R44, -1 ;  /* 0xbf80000033007423 */ /* 0x002fc8000000002c */
[----:B------:R-:W-:-:S04]  /*22d20*/  FADD.FTZ R3, -R0, -RZ ;  /* 0x800000ff00037221 */ /* 0x000fc80000010100 */
[----:B------:R-:W-:-:S07]  /*22d30*/  FFMA R44, R44, R3, R44 ;  /* 0x000000032c2c7223 */ /* 0x000fce000000002c */
.L_x_770:
[----:B------:R-:W-:Y:S05]  /*22d40*/  BSYNC B1 ;  /* 0x0000000000017941 */ /* 0x000fea0003800000 */
.L_x_768:
        /* <DEDUP_REMOVED lines=10> */
.L_x_772:
[----:B------:R-:W1:Y:S02]  /*22df0*/  MUFU.RCP R46, R53 ;  /* 0x00000035002e7308 */ /* 0x000e640000001000 */
[----:B-1----:R-:W-:-:S04]  /*22e00*/  FFMA R0, R53, R46, -1 ;  /* 0xbf80000035007423 */ /* 0x002fc8000000002e */
[----:B------:R-:W-:-:S04]  /*22e10*/  FADD.FTZ R3, -R0, -RZ ;  /* 0x800000ff00037221 */ /* 0x000fc80000010100 */
[----:B------:R-:W-:-:S07]  /*22e20*/  FFMA R46, R46, R3, R46 ;  /* 0x000000032e2e7223 */ /* 0x000fce000000002e */
.L_x_773:
[----:B------:R-:W-:Y:S05]  /*22e30*/  BSYNC B1 ;  /* 0x0000000000017941 */ /* 0x000fea0003800000 */
.L_x_771:
        /* <DEDUP_REMOVED lines=10> */
.L_x_775:
[----:B------:R-:W1:Y:S02]  /*22ee0*/  MUFU.RCP R45, R54 ;  /* 0x00000036002d7308 */ /* 0x000e640000001000 */
[----:B-1----:R-:W-:-:S04]  /*22ef0*/  FFMA R0, R54, R45, -1 ;  /* 0xbf80000036007423 */ /* 0x002fc8000000002d */
[----:B------:R-:W-:-:S04]  /*22f00*/  FADD.FTZ R0, -R0, -RZ ;  /* 0x800000ff00007221 */ /* 0x000fc80000010100 */
[----:B------:R-:W-:-:S07]  /*22f10*/  FFMA R45, R45, R0, R45 ;  /* 0x000000002d2d7223 */ /* 0x000fce000000002d */
.L_x_776:
[----:B------:R-:W-:Y:S05]  /*22f20*/  BSYNC B1 ;  /* 0x0000000000017941 */ /* 0x000fea0003800000 */
.L_x_774:
        /* <DEDUP_REMOVED lines=10> */
.L_x_778:
[----:B------:R-:W1:Y:S02]  /*22fd0*/  MUFU.RCP R48, R49 ;  /* 0x0000003100307308 */ /* 0x000e640000001000 */
[----:B-1----:R-:W-:-:S04]  /*22fe0*/  FFMA R0, R49, R48, -1 ;  /* 0xbf80000031007423 */ /* 0x002fc80000000030 */
[----:B------:R-:W-:-:S04]  /*22ff0*/  FADD.FTZ R3, -R0, -RZ ;  /* 0x800000ff00037221 */ /* 0x000fc80000010100 */
[----:B------:R-:W-:-:S07]  /*23000*/  FFMA R48, R48, R3, R48 ;  /* 0x0000000330307223 */ /* 0x000fce0000000030 */
.L_x_779:
[----:B------:R-:W-:Y:S05]  /*23010*/  BSYNC B1 ;  /* 0x0000000000017941 */ /* 0x000fea0003800000 */
.L_x_777:
        /* <DEDUP_REMOVED lines=10> */
.L_x_781:
[----:B------:R-:W1:Y:S02]  /*230c0*/  MUFU.RCP R47, R58 ;  /* 0x0000003a002f7308 */ /* 0x000e640000001000 */
[----:B-1----:R-:W-:-:S04]  /*230d0*/  FFMA R0, R58, R47, -1 ;  /* 0xbf8000003a007423 */ /* 0x002fc8000000002f */
[----:B------:R-:W-:-:S04]  /*230e0*/  FADD.FTZ R0, -R0, -RZ ;  /* 0x800000ff00007221 */ /* 0x000fc80000010100 */
[----:B------:R-:W-:-:S07]  /*230f0*/  FFMA R47, R47, R0, R47 ;  /* 0x000000002f2f7223 */ /* 0x000fce000000002f */
.L_x_782:
[----:B------:R-:W-:Y:S05]  /*23100*/  BSYNC B1 ;  /* 0x0000000000017941 */ /* 0x000fea0003800000 */
.L_x_780:
        /* <DEDUP_REMOVED lines=10> */
.L_x_784:
[----:B------:R-:W1:Y:S02]  /*231b0*/  MUFU.RCP R50, R55 ;  /* 0x0000003700327308 */ /* 0x000e640000001000 */
[----:B-1----:R-:W-:-:S04]  /*231c0*/  FFMA R0, R55, R50, -1 ;  /* 0xbf80000037007423 */ /* 0x002fc80000000032 */
[----:B------:R-:W-:-:S04]  /*231d0*/  FADD.FTZ R3, -R0, -RZ ;  /* 0x800000ff00037221 */ /* 0x000fc80000010100 */
[----:B------:R-:W-:-:S07]  /*231e0*/  FFMA R50, R50, R3, R50 ;  /* 0x0000000332327223 */ /* 0x000fce0000000032 */
.L_x_785:
[----:B------:R-:W-:Y:S05]  /*231f0*/  BSYNC B1 ;  /* 0x0000000000017941 */ /* 0x000fea0003800000 */
.L_x_783:
        /* <DEDUP_REMOVED lines=10> */
.L_x_787:
[----:B------:R-:W1:Y:S02]  /*232a0*/  MUFU.RCP R49, R56 ;  /* 0x0000003800317308 */ /* 0x000e640000001000 */
[----:B-1----:R-:W-:-:S04]  /*232b0*/  FFMA R0, R56, R49, -1 ;  /* 0xbf80000038007423 */ /* 0x002fc80000000031 */
[----:B------:R-:W-:-:S04]  /*232c0*/  FADD.FTZ R0, -R0, -RZ ;  /* 0x800000ff00007221 */ /* 0x000fc80000010100 */
[----:B------:R-:W-:-:S07]  /*232d0*/  FFMA R49, R49, R0, R49 ;  /* 0x0000000031317223 */ /* 0x000fce0000000031 */
.L_x_788:
[----:B------:R-:W-:Y:S05]  /*232e0*/  BSYNC B1 ;  /* 0x0000000000017941 */ /* 0x000fea0003800000 */
.L_x_786:
        /* <DEDUP_REMOVED lines=10> */
.L_x_790:
[----:B------:R-:W1:Y:S02]  /*23390*/  MUFU.RCP R52, R57 ;  /* 0x0000003900347308 */ /* 0x000e640000001000 */
[----:B-1----:R-:W-:-:S04]  /*233a0*/  FFMA R0, R57, R52, -1 ;  /* 0xbf80000039007423 */ /* 0x002fc80000000034 */
[----:B------:R-:W-:-:S04]  /*233b0*/  FADD.FTZ R3, -R0, -RZ ;  /* 0x800000ff00037221 */ /* 0x000fc80000010100 */
[----:B------:R-:W-:-:S07]  /*233c0*/  FFMA R52, R52, R3, R52 ;  /* 0x0000000334347223 */ /* 0x000fce0000000034 */
.L_x_791:
[----:B------:R-:W-:Y:S05]  /*233d0*/  BSYNC B1 ;  /* 0x0000000000017941 */ /* 0x000fea0003800000 */
.L_x_789:
        /* <DEDUP_REMOVED lines=9> */
.L_x_793:
[----:B------:R-:W1:Y:S02]  /*23470*/  MUFU.RCP R0, R65 ;  /* 0x0000004100007308 */ /* 0x000e640000001000 */
[----:B-1----:R-:W-:-:S04]  /*23480*/  FFMA R2, R65, R0, -1 ;  /* 0xbf80000041027423 */ /* 0x002fc80000000000 */
[----:B------:R-:W-:-:S04]  /*23490*/  FADD.FTZ R3, -R2, -RZ ;  /* 0x800000ff02037221 */ /* 0x000fc80000010100 */
[----:B------:R-:W-:-:S07]  /*234a0*/  FFMA R0, R0, R3, R0 ;  /* 0x0000000300007223 */ /* 0x000fce0000000000 */
.L_x_794:
[----:B------:R-:W-:Y:S05]  /*234b0*/  BSYNC B1 ;  /* 0x0000000000017941 */ /* 0x000fea0003800000 */
.L_x_792:
        /* <DEDUP_REMOVED lines=45> */
.L_x_796:
[----:B------:R-:W-:Y:S05]  /*23790*/  BSYNC B0 ;  /* 0x0000000000007941 */ /* 0x000fea0003800000 */
.L_x_795:
[----:B------:R-:W-:Y:S06]  /*237a0*/  BAR.SYNC.DEFER_BLOCKING 0x1, 0x100 ;  /* 0x0044000000007b1d */ /* 0x000fec0000010000 */
[----:B------:R-:W-:Y:S04]  /*237b0*/  BSSY B0, `(.L_x_797) ;  /* 0x000000a000007945 */ /* 0x000fe80003800000 */
[----:B------:R-:W-:Y:S05]  /*237c0*/  @P0 BRA `(.L_x_798) ;  /* 0x0000000000200947 */ /* 0x000fea0003800000 */
[----:B------:R-:W-:-:S06]  /*237d0*/  UISETP.NE.AND UP0, UPT, UR43, 0x3, UPT ;  /* 0x000000032b00788c */ /* 0x000fcc000bf05270 */
[----:B------:R-:W-:-:S13]  /*237e0*/  PLOP3.LUT P2, PT, PT, PT, UP0, 0x80, 0x0 ;  /* 0x000000000000781c */ /* 0x000fda0003f4f008 */
[----:B------:R-:W-:Y:S05]  /*237f0*/  @!P2 BRA `(.L_x_799) ;  /* 0x000000000004a947 */ /* 0x000fea0003800000 */
[----:B------:R-:W-:Y:S01]  /*23800*/  BPT.TRAP 0x1 ;  /* 0x000000040000795c */ /* 0x000fe20000300000 */
.L_x_799:
[----:B------:R-:W-:-:S04]  /*23810*/  ULEA UR4, UR8, UR46, 0x3 ;  /* 0x0000002e08047291 */ /* 0x000fc8000f8e183f */
[----:B------:R-:W-:-:S04]  /*23820*/  UIADD3 UR4, UR4, 0x50, URZ ;  /* 0x0000005004047890 */ /* 0x000fc8000fffe03f */
[----:B------:R-:W-:-:S09]  /*23830*/  UPRMT UR4, UR47, 0x654, UR4 ;  /* 0x000006542f047896 */ /* 0x000fd20008000004 */
[----:B------:R-:W-:Y:S03]  /*23840*/  SYNCS.ARRIVE.TRANS64.RED.A1T0 RZ, [UR4], RZ ;  /* 0x000000ffffff79a7 */ /* 0x000fe60008100404 */
.L_x_798:
[----:B------:R-:W-:Y:S05]  /*23850*/  BSYNC B0 ;  /* 0x0000000000007941 */ /* 0x000fea0003800000 */
.L_x_797:
        /* <DEDUP_REMOVED lines=9> */
.L_x_802:
[C---:B------:R-:W-:Y:S01]  /*238f0*/  LEA R0, R12.reuse, UR46, 0x3 ;  /* 0x0000002e0c007c11 */ /* 0x040fe2000f8e18ff */
[----:B------:R-:W-:Y:S01]  /*23900*/  BSSY B1, `(.L_x_803) ;  /* 0x0000006000017945 */ /* 0x000fe20003800000 */
[----:B------:R-:W-:Y:S02]  /*23910*/  SHF.L.U32 R3, R13, 0x1f, RZ ;  /* 0x0000001f0d037819 */ /* 0x000fe400000006ff */
[----:B-1----:R-:W-:Y:S02]  /*23920*/  @!P1 LEA R21, R12, R15, 0xd ;  /* 0x0000000f0c159211 */ /* 0x002fe400078e68ff */
[----:B------:R-:W1:Y:S02]  /*23930*/  SYNCS.PHASECHK.TRANS64.TRYWAIT P2, [R0+URZ+0x30], R3 ;  /* 0x00003003000075a7 */ /* 0x000e64000804017f */
[----:B------:R-:W-:Y:S01]  /*23940*/  @!P1 LEA R2, R18, R21, 0x1 ;  /* 0x0000001512029211 */ /* 0x000fe200078e08ff */
[----:B-1----:R-:W-:Y:S06]  /*23950*/  @!P2 BRA `(.L_x_804) ;  /* 0x000000a400b8a947 */ /* 0x002fec0003800000 */
.L_x_1135:
[----:B------:R-:W-:Y:S05]  /*23960*/  BSYNC B1 ;  /* 0x0000000000017941 */ /* 0x000fea0003800000 */
.L_x_803:
        /* <DEDUP_REMOVED lines=8> */
.L_x_801:
[----:B------:R-:W-:Y:S05]  /*239f0*/  BSYNC B0 ;  /* 0x0000000000007941 */ /* 0x000fea0003800000 */
.L_x_800:
[----:B-1-3--:R-:W-:Y:S02]  /*23a00*/  HADD2.F32 R22, -RZ, R9.H0_H0 ;  /* 0x20000009ff167230 */ /* 0x00afe40000004100 */
        /* <DEDUP_REMOVED lines=12> */
[----:B------:R-:W-:Y:S01]  /*23ad0*/  FFMA.RM R38, R31, R66, 12582913 ;  /* 0x4b4000011f267423 */ /* 0x000fe20000004042 */
        /* <DEDUP_REMOVED lines=9> */
[----:B----4-:R-:W-:-:S02]  /*23b70*/  HADD2.F32 R35, -RZ, R5.H0_H0 ;  /* 0x20000005ff237230 */ /* 0x010fc40000004100 */
        /* <DEDUP_REMOVED lines=16> */
[-C--:B------:R-:W-:Y:S01]  /*23c80*/  FFMA.SAT R43, -R26, R64.reuse, 0.5 ;  /* 0x3f0000001a2b7423 */ /* 0x080fe20000002140 */
[----:B------:R-:W-:Y:S01]  /*23c90*/  FFMA.SAT R0, -R20, R64, 0.5 ;  /* 0x3f00000014007423 */ /* 0x000fe20000002140 */
[----:B------:R-:W-:Y:S01]  /*23ca0*/  FFMA.RM R42, R35, R66, 12582913 ;  /* 0x4b400001232a7423 */ /* 0x000fe20000004042 */
[----:B------:R-:W-:Y:S01]  /*23cb0*/  FFMA.SAT R34, -R23, R64, 0.5 ;  /* 0x3f00000017227423 */ /* 0x000fe20000002140 */
[----:B------:R1:W-:Y:S01]  /*23cc0*/  MUFU.EX2 R39, R33 ;  /* 0x0000002100277308 */ /* 0x0003e20000000800 */
[----:B------:R-:W-:-:S02]  /*23cd0*/  HADD2.F32 R45, -RZ, R6.H0_H0 ;  /* 0x20000006ff2d7230 */ /* 0x000fc40000004100 */
[----:B------:R-:W-:Y:S01]  /*23ce0*/  FADD R36, R44, -12583039 ;  /* 0xcb40007f2c247421 */ /* 0x000fe20000000000 */
[----:B------:R-:W-:Y:S01]  /*23cf0*/  FFMA R29, R16, R30, R29 ;  /* 0x0000001e101d7223 */ /* 0x000fe2000000001d */
[-C--:B------:R-:W-:Y:S01]  /*23d00*/  FFMA.RM R2, R2, R66.reuse, 12582913 ;  /* 0x4b40000102027423 */ /* 0x080fe20000004042 */
[-C--:B------:R-:W-:Y:S01]  /*23d10*/  FFMA.RM R46, R43, R66.reuse, 12582913 ;  /* 0x4b4000012b2e7423 */ /* 0x080fe20000004042 */
[-C--:B------:R-:W-:Y:S01]  /*23d20*/  FFMA.RM R0, R0, R66.reuse, 12582913 ;  /* 0x4b40000100007423 */ /* 0x080fe20000004042 */
[----:B------:R-:W-:Y:S01]  /*23d30*/  FADD R35, R42, -12583039 ;  /* 0xcb40007f2a237421 */ /* 0x000fe20000000000 */
        /* <DEDUP_REMOVED lines=8> */
[----:B------:R-:W-:Y:S01]  /*23dc0*/  FADD R3, R0, -12583039 ;  /* 0xcb40007f00037421 */ /* 0x000fe20000000000 */
[----:B------:R-:W-:Y:S01]  /*23dd0*/  FFMA R35, -R24, 1.4426950216293334961, -R35 ;  /* 0x3fb8aa3b18237823 */ /* 0x000fe20000000923 */
[----:B------:R-:W-:Y:S01]  /*23de0*/  FADD R34, R40, -12583039 ;  /* 0xcb40007f28227421 */ /* 0x000fe20000000000 */
[----:B------:R-:W-:Y:S01]  /*23df0*/  FFMA R36, -R25, 1.925963033500011079e-08, R36 ;  /* 0x32a5706019247823 */ /* 0x000fe20000000124 */
[-C--:B------:R-:W-:Y:S01]  /*23e00*/  FFMA.RM R51, R49, R66.reuse, 12582913 ;  /* 0x4b40000131337423 */ /* 0x080fe20000004042 */
[----:B------:R-:W-:Y:S01]  /*23e10*/  FFMA R32, -R21, 1.4426950216293334961, -R32 ;  /* 0x3fb8aa3b15207823 */ /* 0x000fe20000000920 */
[----:B------:R-:W-:Y:S01]  /*23e20*/  FFMA.RM R48, R47, R66, 12582913 ;  /* 0x4b4000012f307423 */ /* 0x000fe20000004042 */
[----:B------:R-:W-:Y:S01]  /*23e30*/  FFMA R3, -R20, 1.4426950216293334961, -R3 ;  /* 0x3fb8aa3b14037823 */ /* 0x000fe20000000903 */
[----:B------:R-:W-:Y:S01]  /*23e40*/  FFMA R35, -R24, 1.925963033500011079e-08, R35 ;  /* 0x32a5706018237823 */ /* 0x000fe20000000123 */
[----:B------:R-:W-:Y:S01]  /*23e50*/  FFMA R47, -R26, 1.4426950216293334961, -R45 ;  /* 0x3fb8aa3b1a2f7823 */ /* 0x000fe2000000092d */
[----:B------:R-:W-:Y:S01]  /*23e60*/  FFMA R34, -R23, 1.4426950216293334961, -R34 ;  /* 0x3fb8aa3b17227823 */ /* 0x000fe20000000922 */
[----:B------:R1:W-:Y:S01]  /*23e70*/  MUFU.EX2 R45, R36 ;  /* 0x00000024002d7308 */ /* 0x0003e20000000800 */
[----:B------:R-:W-:Y:S01]  /*23e80*/  FFMA R32, -R21, 1.925963033500011079e-08, R32 ;  /* 0x32a5706015207823 */ /* 0x000fe20000000120 */
[----:B------:R-:W-:-:S02]  /*23e90*/  HADD2.F32 R41, -RZ, R5.H1_H1 ;  /* 0x30000005ff297230 */ /* 0x000fc40000004100 */
[----:B------:R-:W-:Y:S01]  /*23ea0*/  FFMA R3, -R20, 1.925963033500011079e-08, R3 ;  /* 0x32a5706014037823 */ /* 0x000fe20000000103 */
[----:B------:R-:W-:Y:S02]  /*23eb0*/  HADD2.F32 R30, -RZ, R4.H1_H1 ;  /* 0x30000004ff1e7230 */ /* 0x000fe40000004100 */
[C---:B------:R-:W-:Y:S01]  /*23ec0*/  FMUL R131, R17.reuse, R131 ;  /* 0x0000008311837220 */ /* 0x040fe20000400000 */
[--C-:B------:R-:W-:Y:S02]  /*23ed0*/  HADD2.F32 R52, -RZ, R7.reuse.H0_H0 ;  /* 0x20000007ff347230 */ /* 0x100fe40000004100 */
[----:B------:R-:W-:Y:S01]  /*23ee0*/  FMUL R129, R17, R129 ;  /* 0x0000008111817220 */ /* 0x000fe20000400000 */
[----:B------:R2:W-:Y:S01]  /*23ef0*/  MUFU.EX2 R43, R35 ;  /* 0x00000023002b7308 */ /* 0x0005e20000000800 */
[----:B-1----:R-:W-:Y:S01]  /*23f00*/  FADD R36, R51, -12583039 ;  /* 0xcb40007f33247421 */ /* 0x002fe20000000000 */
[----:B------:R-:W-:Y:S01]  /*23f10*/  FFMA R34, -R23, 1.925963033500011079e-08, R34 ;  /* 0x32a5706017227823 */ /* 0x000fe20000000122 */
[----:B------:R-:W-:Y:S01]  /*23f20*/  FFMA R30, R16, R30, R129 ;  /* 0x0000001e101e7223 */ /* 0x000fe20000000081 */
[----:B------:R-:W-:Y:S01]  /*23f30*/  FADD R50, R48, -12583039 ;  /* 0xcb40007f30327421 */ /* 0x000fe20000000000 */
[----:B------:R-:W-:Y:S01]  /*23f40*/  FFMA R36, -R29, 1.4426950216293334961, -R36 ;  /* 0x3fb8aa3b1d247823 */ /* 0x000fe20000000924 */
[C---:B------:R-:W-:Y:S01]  /*23f50*/  FMUL R133, R17.reuse, R133 ;  /* 0x0000008511857220 */ /* 0x040fe20000400000 */
[C---:B------:R-:W-:Y:S01]  /*23f60*/  FMUL R135, R17.reuse, R135 ;  /* 0x0000008711877220 */ /* 0x040fe20000400000 */
[----:B------:R1:W3:Y:S01]  /*23f70*/  MUFU.EX2 R37, R32 ;  /* 0x0000002000257308 */ /* 0x0002e20000000800 */
[----:B--2---:R-:W-:Y:S01]  /*23f80*/  FMUL R35, R17, R134 ;  /* 0x0000008611237220 */ /* 0x004fe20000400000 */
[----:B------:R-:W-:Y:S01]  /*23f90*/  FFMA R50, -R27, 1.4426950216293334961, -R50 ;  /* 0x3fb8aa3b1b327823 */ /* 0x000fe20000000932 */
[-C--:B------:R-:W-:Y:S01]  /*23fa0*/  FFMA.SAT R49, -R30, R64.reuse, 0.5 ;  /* 0x3f0000001e317423 */ /* 0x080fe20000002140 */
[----:B------:R-:W-:Y:S01]  /*23fb0*/  FFMA.SAT R54, -R31, R64, 0.5 ;  /* 0x3f0000001f367423 */ /* 0x000fe20000002140 */
[C---:B------:R-:W-:Y:S01]  /*23fc0*/  FFMA R35, R16.reuse, R52, R35 ;  /* 0x0000003410237223 */ /* 0x040fe20000000023 */
[----:B------:R-:W-:Y:S01]  /*23fd0*/  FFMA R52, -R29, 1.925963033500011079e-08, R36 ;  /* 0x32a570601d347823 */ /* 0x000fe20000000124 */
[----:B------:R-:W-:Y:S01]  /*23fe0*/  HADD2.F32 R36, -RZ, R7.H1_H1 ;  /* 0x30000007ff247230 */ /* 0x000fe20000004100 */
[----:B------:R-:W2:Y:S01]  /*23ff0*/  MUFU.EX2 R3, R3 ;  /* 0x0000000300037308 */ /* 0x000ea20000000800 */
[C---:B-1----:R-:W-:Y:S01]  /*24000*/  FFMA R32, R16.reuse, R41, R131 ;  /* 0x0000002910207223 */ /* 0x042fe20000000083 */
[----:B------:R-:W-:Y:S01]  /*24010*/  FFMA R50, -R27, 1.925963033500011079e-08, R50 ;  /* 0x32a570601b327823 */ /* 0x000fe20000000132 */
[----:B------:R-:W-:Y:S01]  /*24020*/  FFMA.RM R53, R49, R66, 12582913 ;  /* 0x4b40000131357423 */ /* 0x000fe20000004042 */
[----:B------:R-:W-:Y:S01]  /*24030*/  FFMA R36, R16, R36, R135 ;  /* 0x0000002410247223 */ /* 0x000fe20000000087 */
[----:B------:R-:W-:Y:S01]  /*24040*/  FFMA.RM R54, R54, R66, 12582913 ;  /* 0x4b40000136367423 */ /* 0x000fe20000004042 */
[-C--:B------:R-:W-:Y:S01]  /*24050*/  FFMA.SAT R56, -R32, R64.reuse, 0.5 ;  /* 0x3f00000020387423 */ /* 0x080fe20000002140 */
[-C--:B------:R-:W-:Y:S01]  /*24060*/  FFMA.SAT R59, -R33, R64.reuse, 0.5 ;  /* 0x3f000000213b7423 */ /* 0x080fe20000002140 */
[----:B------:R1:W-:Y:S01]  /*24070*/  MUFU.EX2 R41, R34 ;  /* 0x0000002200297308 */ /* 0x0003e20000000800 */
[----:B------:R-:W-:Y:S01]  /*24080*/  FFMA.SAT R63, -R35, R64, 0.5 ;  /* 0x3f000000233f7423 */ /* 0x000fe20000002140 */
[----:B------:R-:W-:Y:S01]  /*24090*/  FADD R55, R53, -12583039 ;  /* 0xcb40007f35377421 */ /* 0x000fe20000000000 */
[----:B------:R-:W-:Y:S01]  /*240a0*/  SHF.L.U32 R0, R0, 0x17, RZ ;  /* 0x0000001700007819 */ /* 0x000fe200000006ff */
[-C--:B------:R-:W-:Y:S01]  /*240b0*/  FFMA.RM R58, R56, R66.reuse, 12582913 ;  /* 0x4b400001383a7423 */ /* 0x080fe20000004042 */
[----:B------:R-:W-:Y:S01]  /*240c0*/  SHF.L.U32 R2, R2, 0x17, RZ ;  /* 0x0000001702027819 */ /* 0x000fe200000006ff */
[----:B------:R-:W-:Y:S01]  /*240d0*/  FFMA.RM R63, R63, R66, 12582913 ;  /* 0x4b4000013f3f7423 */ /* 0x000fe20000004042 */
[----:B------:R-:W-:Y:S01]  /*240e0*/  FFMA R55, -R30, 1.4426950216293334961, -R55 ;  /* 0x3fb8aa3b1e377823 */ /* 0x000fe20000000937 */
[----:B------:R4:W-:Y:S01]  /*240f0*/  MUFU.EX2 R49, R50 ;  /* 0x0000003200317308 */ /* 0x0009e20000000800 */
[----:B-1----:R-:W-:-:S02]  /*24100*/  HADD2.F32 R34, -RZ, R6.H1_H1 ;  /* 0x30000006ff227230 */ /* 0x002fc40000004100 */
[----:B------:R-:W-:Y:S01]  /*24110*/  FFMA.RM R60, R59, R66, 12582913 ;  /* 0x4b4000013b3c7423 */ /* 0x000fe20000004042 */
[----:B---3--:R-:W-:Y:S01]  /*24120*/  FFMA R65, R2, R37, 1 ;  /* 0x3f80000002417423 */ /* 0x008fe20000000025 */
[----:B------:R-:W-:Y:S01]  /*24130*/  FADD R57, R58, -12583039 ;  /* 0xcb40007f3a397421 */ /* 0x000fe20000000000 */
[----:B------:R-:W-:Y:S01]  /*24140*/  FFMA R55, -R30, 1.925963033500011079e-08, R55 ;  /* 0x32a570601e377823 */ /* 0x000fe20000000137 */
[----:B------:R-:W-:Y:S01]  /*24150*/  FFMA R34, R16, R34, R133 ;  /* 0x0000002210227223 */ /* 0x000fe20000000085 */
[----:B------:R-:W-:Y:S01]  /*24160*/  FADD R62, R60, -12583039 ;  /* 0xcb40007f3c3e7421 */ /* 0x000fe20000000000 */
[----:B------:R-:W-:Y:S01]  /*24170*/  SHF.L.U32 R38, R38, 0x17, RZ ;  /* 0x0000001726267819 */ /* 0x000fe200000006ff */
[----:B----4-:R-:W-:Y:S01]  /*24180*/  FADD R50, R54, -12583039 ;  /* 0xcb40007f36327421 */ /* 0x010fe20000000000 */
[-C--:B------:R-:W-:Y:S01]  /*24190*/  FFMA.SAT R61, -R34, R64.reuse, 0.5 ;  /* 0x3f000000223d7423 */ /* 0x080fe20000002140 */
[----:B------:R-:W-:Y:S01]  /*241a0*/  FFMA.SAT R64, -R36, R64, 0.5 ;  /* 0x3f00000024407423 */ /* 0x000fe20000002140 */
[----:B------:R-:W-:Y:S01]  /*241b0*/  FFMA R59, -R32, 1.4426950216293334961, -R57 ;  /* 0x3fb8aa3b203b7823 */ /* 0x000fe20000000939 */
[----:B------:R-:W-:Y:S01]  /*241c0*/  FFMA R56, -R31, 1.4426950216293334961, -R50 ;  /* 0x3fb8aa3b1f387823 */ /* 0x000fe20000000932 */
[-C--:B------:R-:W-:Y:S01]  /*241d0*/  FFMA.RM R61, R61, R66.reuse, 12582913 ;  /* 0x4b4000013d3d7423 */ /* 0x080fe20000004042 */
[----:B------:R-:W-:Y:S01]  /*241e0*/  FFMA.RM R64, R64, R66, 12582913 ;  /* 0x4b40000140407423 */ /* 0x000fe20000004042 */
[----:B--2---:R-:W-:Y:S01]  /*241f0*/  FFMA R66, R0, R3, 1 ;  /* 0x3f80000000427423 */ /* 0x004fe20000000003 */
[----:B------:R-:W-:Y:S01]  /*24200*/  FADD R0, R63, -12583039 ;  /* 0xcb40007f3f007421 */ /* 0x000fe20000000000 */
[----:B------:R-:W-:Y:S01]  /*24210*/  FFMA R56, -R31, 1.925963033500011079e-08, R56 ;  /* 0x32a570601f387823 */ /* 0x000fe20000000138 */
[----:B------:R-:W-:Y:S01]  /*24220*/  FADD R37, R64, -12583039 ;  /* 0xcb40007f40257421 */ /* 0x000fe20000000000 */
[----:B------:R-:W-:Y:S01]  /*24230*/  FADD R3, R61, -12583039 ;  /* 0xcb40007f3d037421 */ /* 0x000fe20000000000 */
[----:B------:R-:W-:Y:S01]  /*24240*/  FFMA R2, -R35, 1.4426950216293334961, -R0 ;  /* 0x3fb8aa3b23027823 */ /* 0x000fe20000000900 */
[----:B------:R1:W2:Y:S01]  /*24250*/  MUFU.EX2 R50, R55 ;  /* 0x0000003700327308 */ /* 0x0002a20000000800 */
[----:B------:R-:W-:Y:S01]  /*24260*/  FFMA R37, -R36, 1.4426950216293334961, -R37 ;  /* 0x3fb8aa3b24257823 */ /* 0x000fe20000000925 */
[----:B------:R-:W-:Y:S01]  /*24270*/  FFMA R62, -R33, 1.4426950216293334961, -R62 ;  /* 0x3fb8aa3b213e7823 */ /* 0x000fe2000000093e */
[----:B------:R-:W-:Y:S01]  /*24280*/  FFMA R47, -R26, 1.925963033500011079e-08, R47 ;  /* 0x32a570601a2f7823 */ /* 0x000fe2000000012f */
[----:B------:R-:W-:Y:S01]  /*24290*/  FFMA R59, -R32, 1.925963033500011079e-08, R59 ;  /* 0x32a57060203b7823 */ /* 0x000fe2000000013b */
[----:B------:R-:W-:Y:S01]  /*242a0*/  FFMA R2, -R35, 1.925963033500011079e-08, R2 ;  /* 0x32a5706023027823 */ /* 0x000fe20000000102 */
[----:B------:R-:W-:Y:S01]  /*242b0*/  FFMA R37, -R36, 1.925963033500011079e-08, R37 ;  /* 0x32a5706024257823 */ /* 0x000fe20000000125 */
[----:B------:R-:W-:Y:S01]  /*242c0*/  FFMA R62, -R33, 1.925963033500011079e-08, R62 ;  /* 0x32a57060213e7823 */ /* 0x000fe2000000013e */
[----:B------:R3:W-:Y:S01]  /*242d0*/  MUFU.EX2 R57, R56 ;  /* 0x0000003800397308 */ /* 0x0007e20000000800 */
[C---:B-1----:R-:W-:Y:S01]  /*242e0*/  FFMA R55, -R34.reuse, 1.4426950216293334961, -R3 ;  /* 0x3fb8aa3b22377823 */ /* 0x042fe20000000903 */
[----:B------:R-:W-:Y:S01]  /*242f0*/  SHF.L.U32 R51, R51, 0x17, RZ ;  /* 0x0000001733337819 */ /* 0x000fe200000006ff */
[----:B------:R-:W-:Y:S01]  /*24300*/  BSSY B1, `(.L_x_805) ;  /* 0x0000030000017945 */ /* 0x000fe20003800000 */
[----:B------:R-:W-:Y:S01]  /*24310*/  SHF.L.U32 R53, R53, 0x17, RZ ;  /* 0x0000001735357819 */ /* 0x000fe200000006ff */
[----:B------:R-:W-:Y:S01]  /*24320*/  FFMA R55, -R34, 1.925963033500011079e-08, R55 ;  /* 0x32a5706022377823 */ /* 0x000fe20000000137 */
[----:B------:R-:W-:-:S02]  /*24330*/  SHF.L.U32 R40, R40, 0x17, RZ ;  /* 0x0000001728287819 */ /* 0x000fc400000006ff */
[----:B------:R-:W1:Y:S01]  /*24340*/  MUFU.EX2 R52, R52 ;  /* 0x0000003400347308 */ /* 0x000e620000000800 */
[----:B---3--:R-:W-:Y:S01]  /*24350*/  FFMA R56, R38, R39, 1 ;  /* 0x3f80000026387423 */ /* 0x008fe20000000027 */
[----:B------:R-:W-:Y:S01]  /*24360*/  IADD3 R38, R66, 0x1800000, RZ ;  /* 0x0180000042267810 */ /* 0x000fe20007ffe0ff */
[----:B--2---:R-:W-:Y:S01]  /*24370*/  FFMA R50, R53, R50, 1 ;  /* 0x3f80000035327423 */ /* 0x004fe20000000032 */
[----:B------:R-:W-:Y:S01]  /*24380*/  SHF.L.U32 R42, R42, 0x17, RZ ;  /* 0x000000172a2a7819 */ /* 0x000fe200000006ff */
[----:B------:R-:W-:Y:S01]  /*24390*/  FFMA R41, R40, R41, 1 ;  /* 0x3f80000028297423 */ /* 0x000fe20000000029 */
[----:B------:R-:W-:Y:S02]  /*243a0*/  LOP3.LUT R38, R38, 0x7f800000, RZ, 0xc0, !PT ;  /* 0x7f80000026267812 */ /* 0x000fe400078ec0ff */
[----:B------:R-:W2:Y:S01]  /*243b0*/  MUFU.EX2 R47, R47 ;  /* 0x0000002f002f7308 */ /* 0x000ea20000000800 */
[----:B------:R-:W-:Y:S01]  /*243c0*/  SHF.L.U32 R44, R44, 0x17, RZ ;  /* 0x000000172c2c7819 */ /* 0x000fe200000006ff */
[----:B------:R-:W-:Y:S01]  /*243d0*/  FFMA R42, R42, R43, 1 ;  /* 0x3f8000002a2a7423 */ /* 0x000fe2000000002b */
[----:B------:R-:W-:-:S02]  /*243e0*/  ISETP.GT.U32.AND P2, PT, R38, 0x1ffffff, PT ;  /* 0x01ffffff2600780c */ /* 0x000fc40003f44070 */
        /* <DEDUP_REMOVED lines=13> */
[----:B--2---:R-:W-:Y:S01]  /*244c0*/  FFMA R46, R46, R47, 1 ;  /* 0x3f8000002e2e7423 */ /* 0x004fe2000000002f */
[----:B------:R-:W-:-:S05]  /*244d0*/  SHF.L.U32 R64, R64, 0x17, RZ ;  /* 0x0000001740407819 */ /* 0x000fca00000006ff */
[----:B------:R-:W2:Y:S01]  /*244e0*/  MUFU.EX2 R0, R55 ;  /* 0x0000003700007308 */ /* 0x000ea20000000800 */
[----:B---3--:R-:W-:-:S07]  /*244f0*/  FFMA R58, R58, R59, 1 ;  /* 0x3f8000003a3a7423 */ /* 0x008fce000000003b */
[----:B------:R-:W3:Y:S01]  /*24500*/  MUFU.EX2 R2, R2 ;  /* 0x0000000200027308 */ /* 0x000ee20000000800 */
[----:B-1----:R-:W-:-:S07]  /*24510*/  FFMA R53, R60, R3, 1 ;  /* 0x3f8000003c357423 */ /* 0x002fce0000000003 */
[----:B------:R-:W1:Y:S01]  /*24520*/  MUFU.EX2 R37, R37 ;  /* 0x0000002500257308 */ /* 0x000e620000000800 */
[----:B--2---:R-:W-:Y:S01]  /*24530*/  FFMA R52, R61, R0, 1 ;  /* 0x3f8000003d347423 */ /* 0x004fe20000000000 */
        /* <DEDUP_REMOVED lines=8> */
.L_x_806:
[----:B------:R-:W1:Y:S02]  /*245c0*/  MUFU.RCP R37, R66 ;  /* 0x0000004200257308 */ /* 0x000e640000001000 */
[----:B-1----:R-:W-:-:S04]  /*245d0*/  FFMA R0, R66, R37, -1 ;  /* 0xbf80000042007423 */ /* 0x002fc80000000025 */
[----:B------:R-:W-:-:S04]  /*245e0*/  FADD.FTZ R0, -R0, -RZ ;  /* 0x800000ff00007221 */ /* 0x000fc80000010100 */
[----:B------:R-:W-:-:S07]  /*245f0*/  FFMA R37, R37, R0, R37 ;  /* 0x0000000025257223 */ /* 0x000fce0000000025 */
.L_x_807:
[----:B------:R-:W-:Y:S05]  /*24600*/  BSYNC B1 ;  /* 0x0000000000017941 */ /* 0x000fea0003800000 */
.L_x_805:
        /* <DEDUP_REMOVED lines=10> */
.L_x_809:
[----:B------:R-:W1:Y:S02]  /*246b0*/  MUFU.RCP R38, R65 ;  /* 0x0000004100267308 */ /* 0x000e640000001000 */
[----:B-1----:R-:W-:-:S04]  /*246c0*/  FFMA R0, R65, R38, -1 ;  /* 0xbf80000041007423 */ /* 0x002fc80000000026 */
[----:B------:R-:W-:-:S04]  /*246d0*/  FADD.FTZ R3, -R0, -RZ ;  /* 0x800000ff00037221 */ /* 0x000fc80000010100 */
[----:B------:R-:W-:-:S07]  /*246e0*/  FFMA R38, R38, R3, R38 ;  /* 0x0000000326267223 */ /* 0x000fce0000000026 */
.L_x_810:
[----:B------:R-:W-:Y:S05]  /*246f0*/  BSYNC B1 ;  /* 0x0000000000017941 */ /* 0x000fea0003800000 */
.L_x_808:
        /* <DEDUP_REMOVED lines=10> */
.L_x_812:
[----:B------:R-:W1:Y:S02]  /*247a0*/  MUFU.RCP R39, R56 ;  /* 0x0000003800277308 */ /* 0x000e640000001000 */
[----:B-1----:R-:W-:-:S04]  /*247b0*/  FFMA R0, R56, R39, -1 ;  /* 0xbf80000038007423 */ /* 0x002fc80000000027 */
[----:B------:R-:W-:-:S04]  /*247c0*/  FADD.FTZ R0, -R0, -RZ ;  /* 0x800000ff00007221 */ /* 0x000fc80000010100 */
[----:B------:R-:W-:-:S07]  /*247d0*/  FFMA R39, R39, R0, R39 ;  /* 0x0000000027277223 */ /* 0x000fce0000000027 */
.L_x_813:
[----:B------:R-:W-:Y:S05]  /*247e0*/  BSYNC B1 ;  /* 0x0000000000017941 */ /* 0x000fea0003800000 */
.L_x_811:
        /* <DEDUP_REMOVED lines=10> */
.L_x_815:
[----:B------:R-:W1:Y:S02]  /*24890*/  MUFU.RCP R40, R41 ;  /* 0x0000002900287308 */ /* 0x000e640000001000 */
[----:B-1----:R-:W-:-:S04]  /*248a0*/  FFMA R0, R41, R40, -1 ;  /* 0xbf80000029007423 */ /* 0x002fc80000000028 */
[----:B------:R-:W-:-:S04]  /*248b0*/  FADD.FTZ R3, -R0, -RZ ;  /* 0x800000ff00037221 */ /* 0x000fc80000010100 */
[----:B------:R-:W-:-:S07]  /*248c0*/  FFMA R40, R40, R3, R40 ;  /* 0x0000000328287223 */ /* 0x000fce0000000028 */
.L_x_816:
[----:B------:R-:W-:Y:S05]  /*248d0*/  BSYNC B1 ;  /* 0x0000000000017941 */ /* 0x000fea0003800000 */
.L_x_814:
        /* <DEDUP_REMOVED lines=10> */
.L_x_818:
[----:B------:R-:W1:Y:S02]  /*24980*/  MUFU.RCP R41, R42 ;  /* 0x0000002a00297308 */ /* 0x000e640000001000 */
[----:B-1----:R-:W-:-:S04]  /*24990*/  FFMA R0, R42, R41, -1 ;  /* 0xbf8000002a007423 */ /* 0x002fc80000000029 */
[----:B------:R-:W-:-:S04]  /*249a0*/  FADD.FTZ R0, -R0, -RZ ;  /* 0x800000ff00007221 */ /* 0x000fc80000010100 */
[----:B------:R-:W-:-:S07]  /*249b0*/  FFMA R41, R41, R0, R41 ;  /* 0x0000000029297223 */ /* 0x000fce0000000029 */
.L_x_819:
[----:B------:R-:W-:Y:S05]  /*249c0*/  BSYNC B1 ;  /* 0x0000000000017941 */ /* 0x000fea0003800000 */
.L_x_817:
        /* <DEDUP_REMOVED lines=10> */
.L_x_821:
[----:B------:R-:W1:Y:S02]  /*24a70*/  MUFU.RCP R42, R45 ;  /* 0x0000002d002a7308 */ /* 0x000e640000001000 */
[----:B-1----:R-:W-:-:S04]  /*24a80*/  FFMA R0, R45, R42, -1 ;  /* 0xbf8000002d007423 */ /* 0x002fc8000000002a */
[----:B------:R-:W-:-:S04]  /*24a90*/  FADD.FTZ R3, -R0, -RZ ;  /* 0x800000ff00037221 */ /* 0x000fc80000010100 */
[----:B------:R-:W-:-:S07]  /*24aa0*/  FFMA R42, R42, R3, R42 ;  /* 0x000000032a2a7223 */ /* 0x000fce000000002a */
.L_x_822:
[----:B------:R-:W-:Y:S05]  /*24ab0*/  BSYNC B1 ;  /* 0x0000000000017941 */ /* 0x000fea0003800000 */
.L_x_820:
        /* <DEDUP_REMOVED lines=10> */
.L_x_824:
[----:B------:R-:W1:Y:S02]  /*24b60*/  MUFU.RCP R43, R46 ;  /* 0x0000002e002b7308 */ /* 0x000e640000001000 */
[----:B-1----:R-:W-:-:S04]  /*24b70*/  FFMA R0, R46, R43, -1 ;  /* 0xbf8000002e007423 */ /* 0x002fc8000000002b */
[----:B------:R-:W-:-:S04]  /*24b80*/  FADD.FTZ R0, -R0, -RZ ;  /* 0x800000ff00007221 */ /* 0x000fc80000010100 */
[----:B------:R-:W-:-:S07]  /*24b90*/  FFMA R43, R43, R0, R43 ;  /* 0x000000002b2b7223 */ /* 0x000fce000000002b */
.L_x_825:
[----:B------:R-:W-:Y:S05]  /*24ba0*/  BSYNC B1 ;  /* 0x0000000000017941 */ /* 0x000fea0003800000 */
.L_x_823:
        /* <DEDUP_REMOVED lines=10> */
.L_x_827:
[----:B------:R-:W1:Y:S02]  /*24c50*/  MUFU.RCP R44, R49 ;  /* 0x00000031002c7308 */ /* 0x000e640000001000 */
[----:B-1----:R-:W-:-:S04]  /*24c60*/  FFMA R0, R49, R44, -1 ;  /* 0xbf80000031007423 */ /* 0x002fc8000000002c */
[----:B------:R-:W-:-:S04]  /*24c70*/  FADD.FTZ R3, -R0, -RZ ;  /* 0x800000ff00037221 */ /* 0x000fc80000010100 */
[----:B------:R-:W-:-:S07]  /*24c80*/  FFMA R44, R44, R3, R44 ;  /* 0x000000032c2c7223 */ /* 0x000fce000000002c */
.L_x_828:
[----:B------:R-:W-:Y:S05]  /*24c90*/  BSYNC B1 ;  /* 0x0000000000017941 */ /* 0x000fea0003800000 */
.L_x_826:
        /* <DEDUP_REMOVED lines=10> */
.L_x_830:
[----:B------:R-:W1:Y:S02]  /*24d40*/  MUFU.RCP R46, R51 ;  /* 0x00000033002e7308 */ /* 0x000e640000001000 */
[----:B-1----:R-:W-:-:S04]  /*24d50*/  FFMA R0, R51, R46, -1 ;  /* 0xbf80000033007423 */ /* 0x002fc8000000002e */
[----:B------:R-:W-:-:S04]  /*24d60*/  FADD.FTZ R3, -R0, -RZ ;  /* 0x800000ff00037221 */ /* 0x000fc80000010100 */
[----:B------:R-:W-:-:S07]  /*24d70*/  FFMA R46, R46, R3, R46 ;  /* 0x000000032e2e7223 */ /* 0x000fce000000002e */
.L_x_831:
[----:B------:R-:W-:Y:S05]  /*24d80*/  BSYNC B1 ;  /* 0x0000000000017941 */ /* 0x000fea0003800000 */
.L_x_829:
        /* <DEDUP_REMOVED lines=10> */
.L_x_833:
[----:B------:R-:W1:Y:S02]  /*24e30*/  MUFU.RCP R45, R50 ;  /* 0x00000032002d7308 */ /* 0x000e640000001000 */
[----:B-1----:R-:W-:-:S04]  /*24e40*/  FFMA R0, R50, R45, -1 ;  /* 0xbf80000032007423 */ /* 0x002fc8000000002d */
[----:B------:R-:W-:-:S04]  /*24e50*/  FADD.FTZ R0, -R0, -RZ ;  /* 0x800000ff00007221 */ /* 0x000fc80000010100 */
[----:B------:R-:W-:-:S07]  /*24e60*/  FFMA R45, R45, R0, R45 ;  /* 0x000000002d2d7223 */ /* 0x000fce000000002d */
.L_x_834:
[----:B------:R-:W-:Y:S05]  /*24e70*/  BSYNC B1 ;  /* 0x0000000000017941 */ /* 0x000fea0003800000 */
.L_x_832:
        /* <DEDUP_REMOVED lines=10> */
.L_x_836:
[----:B------:R-:W1:Y:S02]  /*24f20*/  MUFU.RCP R48, R57 ;  /* 0x0000003900307308 */ /* 0x000e640000001000 */
[----:B-1----:R-:W-:-:S04]  /*24f30*/  FFMA R0, R57, R48, -1 ;  /* 0xbf80000039007423 */ /* 0x002fc80000000030 */
[----:B------:R-:W-:-:S04]  /*24f40*/  FADD.FTZ R3, -R0, -RZ ;  /* 0x800000ff00037221 */ /* 0x000fc80000010100 */
[----:B------:R-:W-:-:S07]  /*24f50*/  FFMA R48, R48, R3, R48 ;  /* 0x0000000330307223 */ /* 0x000fce0000000030 */
.L_x_837:
[----:B------:R-:W-:Y:S05]  /*24f60*/  BSYNC B1 ;  /* 0x0000000000017941 */ /* 0x000fea0003800000 */
.L_x_835:
        /* <DEDUP_REMOVED lines=10> */
.L_x_839:
[----:B------:R-:W1:Y:S02]  /*25010*/  MUFU.RCP R47, R58 ;  /* 0x0000003a002f7308 */ /* 0x000e640000001000 */
[----:B-1----:R-:W-:-:S04]  /*25020*/  FFMA R0, R58, R47, -1 ;  /* 0xbf8000003a007423 */ /* 0x002fc8000000002f */
[----:B------:R-:W-:-:S04]  /*25030*/  FADD.FTZ R0, -R0, -RZ ;  /* 0x800000ff00007221 */ /* 0x000fc80000010100 */
[----:B------:R-:W-:-:S07]  /*25040*/  FFMA R47, R47, R0, R47 ;  /* 0x000000002f2f7223 */ /* 0x000fce000000002f */
.L_x_840:
[----:B------:R-:W-:Y:S05]  /*25050*/  BSYNC B1 ;  /* 0x0000000000017941 */ /* 0x000fea0003800000 */
.L_x_838:
        /* <DEDUP_REMOVED lines=10> */
.L_x_842:
[----:B------:R-:W1:Y:S02]  /*25100*/  MUFU.RCP R50, R53 ;  /* 0x0000003500327308 */ /* 0x000e640000001000 */
[----:B-1----:R-:W-:-:S04]  /*25110*/  FFMA R0, R53, R50, -1 ;  /* 0xbf80000035007423 */ /* 0x002fc80000000032 */
[----:B------:R-:W-:-:S04]  /*25120*/  FADD.FTZ R3, -R0, -RZ ;  /* 0x800000ff00037221 */ /* 0x000fc80000010100 */
[----:B------:R-:W-:-:S07]  /*25130*/  FFMA R50, R50, R3, R50 ;  /* 0x0000000332327223 */ /* 0x000fce0000000032 */
.L_x_843:
[----:B------:R-:W-:Y:S05]  /*25140*/  BSYNC B1 ;  /* 0x0000000000017941 */ /* 0x000fea0003800000 */
.L_x_841:
        /* <DEDUP_REMOVED lines=10> */
.L_x_845:
[----:B------:R-:W1:Y:S02]  /*251f0*/  MUFU.RCP R49, R52 ;  /* 0x0000003400317308 */ /* 0x000e640000001000 */
[----:B-1----:R-:W-:-:S04]  /*25200*/  FFMA R0, R52, R49, -1 ;  /* 0xbf80000034007423 */ /* 0x002fc80000000031 */
[----:B------:R-:W-:-:S04]  /*25210*/  FADD.FTZ R0, -R0, -RZ ;  /* 0x800000ff00007221 */ /* 0x000fc80000010100 */
[----:B------:R-:W-:-:S07]  /*25220*/  FFMA R49, R49, R0, R49 ;  /* 0x0000000031317223 */ /* 0x000fce0000000031 */
.L_x_846:
[----:B------:R-:W-:Y:S05]  /*25230*/  BSYNC B1 ;  /* 0x0000000000017941 */ /* 0x000fea0003800000 */
.L_x_844:
        /* <DEDUP_REMOVED lines=10> */
.L_x_848:
[----:B------:R-:W1:Y:S02]  /*252e0*/  MUFU.RCP R52, R63 ;  /* 0x0000003f00347308 */ /* 0x000e640000001000 */
[----:B-1----:R-:W-:-:S04]  /*252f0*/  FFMA R0, R63, R52, -1 ;  /* 0xbf8000003f007423 */ /* 0x002fc80000000034 */
[----:B------:R-:W-:-:S04]  /*25300*/  FADD.FTZ R3, -R0, -RZ ;  /* 0x800000ff00037221 */ /* 0x000fc80000010100 */
[----:B------:R-:W-:-:S07]  /*25310*/  FFMA R52, R52, R3, R52 ;  /* 0x0000000334347223 */ /* 0x000fce0000000034 */
.L_x_849:
[----:B------:R-:W-:Y:S05]  /*25320*/  BSYNC B1 ;  /* 0x0000000000017941 */ /* 0x000fea0003800000 */
.L_x_847:
        /* <DEDUP_REMOVED lines=9> */
.L_x_851:
[----:B------:R-:W1:Y:S02]  /*253c0*/  MUFU.RCP R0, R55 ;  /* 0x0000003700007308 */ /* 0x000e640000001000 */
[----:B-1----:R-:W-:-:S04]  /*253d0*/  FFMA R2, R55, R0, -1 ;  /* 0xbf80000037027423 */ /* 0x002fc80000000000 */
[----:B------:R-:W-:-:S04]  /*253e0*/  FADD.FTZ R3, -R2, -RZ ;  /* 0x800000ff02037221 */ /* 0x000fc80000010100 */
[----:B------:R-:W-:-:S07]  /*253f0*/  FFMA R0, R0, R3, R0 ;  /* 0x0000000300007223 */ /* 0x000fce0000000000 */
.L_x_852:
[----:B------:R-:W-:Y:S05]  /*25400*/  BSYNC B1 ;  /* 0x0000000000017941 */ /* 0x000fea0003800000 */
.L_x_850:
        /* <DEDUP_REMOVED lines=45> */
.L_x_854:
[----:B------:R-:W-:Y:S05]  /*256e0*/  BSYNC B0 ;  /* 0x0000000000007941 */ /* 0x000fea0003800000 */
.L_x_853:
[----:B------:R-:W-:Y:S06]  /*256f0*/  BAR.SYNC.DEFER_BLOCKING 0x1, 0x100 ;  /* 0x0044000000007b1d */ /* 0x000fec0000010000 */
[----:B------:R-:W-:Y:S04]  /*25700*/  BSSY B0, `(.L_x_855) ;  /* 0x000000a000007945 */ /* 0x000fe80003800000 */
[----:B------:R-:W-:Y:S05]  /*25710*/  @P0 BRA `(.L_x_856) ;  /* 0x0000000000200947 */ /* 0x000fea0003800000 */
[----:B------:R-:W-:-:S06]  /*25720*/  UISETP.NE.AND UP0, UPT, UR43, 0x3, UPT ;  /* 0x000000032b00788c */ /* 0x000fcc000bf05270 */
[----:B------:R-:W-:-:S13]  /*25730*/  PLOP3.LUT P2, PT, PT, PT, UP0, 0x80, 0x0 ;  /* 0x000000000000781c */ /* 0x000fda0003f4f008 */
[----:B------:R-:W-:Y:S05]  /*25740*/  @!P2 BRA `(.L_x_857) ;  /* 0x000000000004a947 */ /* 0x000fea0003800000 */
[----:B------:R-:W-:Y:S01]  /*25750*/  BPT.TRAP 0x1 ;  /* 0x000000040000795c */ /* 0x000fe20000300000 */
.L_x_857:
[----:B------:R-:W-:-:S04]  /*25760*/  ULEA UR4, UR8, UR46, 0x3 ;  /* 0x0000002e08047291 */ /* 0x000fc8000f8e183f */
[----:B------:R-:W-:-:S04]  /*25770*/  UIADD3 UR4, UR4, 0x50, URZ ;  /* 0x0000005004047890 */ /* 0x000fc8000fffe03f */
[----:B------:R-:W-:-:S09]  /*25780*/  UPRMT UR4, UR47, 0x654, UR4 ;  /* 0x000006542f047896 */ /* 0x000fd20008000004 */
[----:B------:R-:W-:Y:S03]  /*25790*/  SYNCS.ARRIVE.TRANS64.RED.A1T0 RZ, [UR4], RZ ;  /* 0x000000ffffff79a7 */ /* 0x000fe60008100404 */
.L_x_856:
[----:B------:R-:W-:Y:S05]  /*257a0*/  BSYNC B0 ;  /* 0x0000000000007941 */ /* 0x000fea0003800000 */
.L_x_855:
        /* <DEDUP_REMOVED lines=9> */
.L_x_860:
[C---:B------:R-:W-:Y:S01]  /*25840*/  LEA R0, R12.reuse, UR46, 0x3 ;  /* 0x0000002e0c007c11 */ /* 0x040fe2000f8e18ff */
[----:B------:R-:W-:Y:S01]  /*25850*/  BSSY B1, `(.L_x_861) ;  /* 0x0000006000017945 */ /* 0x000fe20003800000 */
[----:B------:R-:W-:Y:S02]  /*25860*/  SHF.L.U32 R3, R13, 0x1f, RZ ;  /* 0x0000001f0d037819 */ /* 0x000fe400000006ff */
[----:B-1----:R-:W-:Y:S02]  /*25870*/  @!P1 LEA R21, R12, R15, 0xd ;  /* 0x0000000f0c159211 */ /* 0x002fe400078e68ff */
[----:B------:R-:W1:Y:S02]  /*25880*/  SYNCS.PHASECHK.TRANS64.TRYWAIT P2, [R0+URZ+0x30], R3 ;  /* 0x00003003000075a7 */ /* 0x000e64000804017f */
[----:B------:R-:W-:Y:S01]  /*25890*/  @!P1 LEA R2, R18, R21, 0x1 ;  /* 0x0000001512029211 */ /* 0x000fe200078e08ff */
[----:B-1----:R-:W-:Y:S06]  /*258a0*/  @!P2 BRA `(.L_x_862) ;  /* 0x0000008400f8a947 */ /* 0x002fec0003800000 */
.L_x_1136:
[----:B------:R-:W-:Y:S05]  /*258b0*/  BSYNC B1 ;  /* 0x0000000000017941 */ /* 0x000fea0003800000 */
.L_x_861:
        /* <DEDUP_REMOVED lines=8> */
.L_x_859:
[----:B------:R-:W-:Y:S05]  /*25940*/  BSYNC B0 ;  /* 0x0000000000007941 */ /* 0x000fea0003800000 */
.L_x_858:
[----:B------:R-:W2:Y:S04]  /*25950*/  LDL.LU R3, [R1+0x1c0] ;  /* 0x0001c00001037983 */ /* 0x000ea80000300800 */
[----:B-1----:R-:W5:Y:S04]  /*25960*/  LDL.LU R21, [R1+0x1c4] ;  /* 0x0001c40001157983 */ /* 0x002f680000300800 */
        /* <DEDUP_REMOVED lines=14> */
[----:B------:R-:W-:Y:S01]  /*25a50*/  MOV R63, 0x3bbb989d ;  /* 0x3bbb989d003f7802 */ /* 0x000fe20000000f00 */
[--C-:B----4-:R-:W-:Y:S01]  /*25a60*/  HADD2.F32 R34, -RZ, R4.reuse.H0_H0 ;  /* 0x20000004ff227230 */ /* 0x110fe20000004100 */
[----:B------:R-:W-:Y:S01]  /*25a70*/  MOV R66, 0x437c0000 ;  /* 0x437c000000427802 */ /* 0x000fe20000000f00 */
[----:B------:R-:W-:Y:S01]  /*25a80*/  HADD2.F32 R36, -RZ, R4.H1_H1 ;  /* 0x30000004ff247230 */ /* 0x000fe20000004100 */
[----:B------:R-:W-:Y:S01]  /*25a90*/  BSSY B1, `(.L_x_863) ;  /* 0x00000bc000017945 */ /* 0x000fe20003800000 */
[----:B------:R-:W-:-:S02]  /*25aa0*/  HADD2.F32 R48, -RZ, R5.H1_H1 ;  /* 0x30000005ff307230 */ /* 0x000fc40000004100 */
[--C-:B------:R-:W-:Y:S02]  /*25ab0*/  HADD2.F32 R52, -RZ, R6.reuse.H0_H0 ;  /* 0x20000006ff347230 */ /* 0x100fe40000004100 */
[----:B------:R-:W-:Y:S02]  /*25ac0*/  HADD2.F32 R54, -RZ, R6.H1_H1 ;  /* 0x30000006ff367230 */ /* 0x000fe40000004100 */
[--C-:B------:R-:W-:Y:S02]  /*25ad0*/  HADD2.F32 R58, -RZ, R7.reuse.H0_H0 ;  /* 0x20000007ff3a7230 */ /* 0x100fe40000004100 */
[----:B------:R-:W-:Y:S02]  /*25ae0*/  HADD2.F32 R59, -RZ, R7.H1_H1 ;  /* 0x30000007ff3b7230 */ /* 0x000fe40000004100 */
[C---:B--2---:R-:W-:Y:S01]  /*25af0*/  FMUL R3, R17.reuse, R3 ;  /* 0x0000000311037220 */ /* 0x044fe20000400000 */
[C---:B-----5:R-:W-:Y:S01]  /*25b00*/  FMUL R21, R17.reuse, R21 ;  /* 0x0000001511157220 */ /* 0x060fe20000400000 */
[C---:B---3--:R-:W-:Y:S01]  /*25b10*/  FMUL R23, R17.reuse, R23 ;  /* 0x0000001711177220 */ /* 0x048fe20000400000 */
[C---:B------:R-:W-:Y:S01]  /*25b20*/  FMUL R25, R17.reuse, R25 ;  /* 0x0000001911197220 */ /* 0x040fe20000400000 */
[C---:B------:R-:W-:Y:S01]  /*25b30*/  FMUL R27, R17.reuse, R27 ;  /* 0x0000001b111b7220 */ /* 0x040fe20000400000 */
[C---:B------:R-:W-:Y:S01]  /*25b40*/  FMUL R29, R17.reuse, R29 ;  /* 0x0000001d111d7220 */ /* 0x040fe20000400000 */
[C---:B------:R-:W-:Y:S01]  /*25b50*/  FMUL R31, R17.reuse, R31 ;  /* 0x0000001f111f7220 */ /* 0x040fe20000400000 */
[C---:B------:R-:W-:Y:S01]  /*25b60*/  FMUL R33, R17.reuse, R33 ;  /* 0x0000002111217220 */ /* 0x040fe20000400000 */
[----:B------:R-:W-:Y:S01]  /*25b70*/  FMUL R35, R17, R32 ;  /* 0x0000002011237220 */ /* 0x000fe20000400000 */
[----:B------:R-:W-:-:S02]  /*25b80*/  HADD2.F32 R32, -RZ, R11.H1_H1 ;  /* 0x3000000bff207230 */ /* 0x000fc40000004100 */
[C---:B------:R-:W-:Y:S01]  /*25b90*/  FMUL R37, R17.reuse, R30 ;  /* 0x0000001e11257220 */ /* 0x040fe20000400000 */
[C---:B------:R-:W-:Y:S01]  /*25ba0*/  FMUL R39, R17.reuse, R26 ;  /* 0x0000001a11277220 */ /* 0x040fe20000400000 */
[--C-:B------:R-:W-:Y:S02]  /*25bb0*/  HADD2.F32 R26, -RZ, R10.reuse.H1_H1 ;  /* 0x3000000aff1a7230 */ /* 0x100fe40000004100 */
[C---:B------:R-:W-:Y:S01]  /*25bc0*/  FMUL R41, R17.reuse, R24 ;  /* 0x0000001811297220 */ /* 0x040fe20000400000 */
[----:B------:R-:W-:Y:S02]  /*25bd0*/  HADD2.F32 R24, -RZ, R10.H0_H0 ;  /* 0x2000000aff187230 */ /* 0x000fe40000004100 */
[C---:B------:R-:W-:Y:S01]  /*25be0*/  FMUL R43, R17.reuse, R22 ;  /* 0x00000016112b7220 */ /* 0x040fe20000400000 */
[----:B------:R-:W-:Y:S02]  /*25bf0*/  HADD2.F32 R22, -RZ, R9.H0_H0 ;  /* 0x20000009ff167230 */ /* 0x000fe40000004100 */
[----:B------:R-:W-:Y:S01]  /*25c00*/  FFMA R24, R16, R24, R27 ;  /* 0x0000001810187223 */ /* 0x000fe2000000001b */
[----:B------:R-:W-:Y:S01]  /*25c10*/  FMUL R45, R17, R20 ;  /* 0x00000014112d7220 */ /* 0x000fe20000400000 */
[----:B------:R-:W-:-:S02]  /*25c20*/  HADD2.F32 R20, -RZ, R8.H0_H0 ;  /* 0x20000008ff147230 */ /* 0x000fc40000004100 */
[----:B------:R-:W-:Y:S01]  /*25c30*/  FFMA R22, R16, R22, R23 ;  /* 0x0000001610167223 */ /* 0x000fe20000000017 */
[C---:B------:R-:W-:Y:S01]  /*25c40*/  FMUL R47, R17.reuse, R0 ;  /* 0x00000000112f7220 */ /* 0x040fe20000400000 */
[----:B------:R-:W-:Y:S02]  /*25c50*/  HADD2.F32 R0, -RZ, R8.H1_H1 ;  /* 0x30000008ff007230 */ /* 0x000fe40000004100 */
[-C--:B------:R-:W-:Y:S01]  /*25c60*/  FFMA.SAT R27, -R22, R63.reuse, 0.5 ;  /* 0x3f000000161b7423 */ /* 0x080fe2000000213f */
[C---:B------:R-:W-:Y:S01]  /*25c70*/  FFMA R20, R16.reuse, R20, R3 ;  /* 0x0000001410147223 */ /* 0x040fe20000000003 */
[----:B------:R-:W-:Y:S01]  /*25c80*/  FMUL R49, R17, R2 ;  /* 0x0000000211317220 */ /* 0x000fe20000400000 */
[----:B------:R-:W-:Y:S02]  /*25c90*/  HADD2.F32 R2, -RZ, R9.H1_H1 ;  /* 0x30000009ff027230 */ /* 0x000fe40000004100 */
[C---:B------:R-:W-:Y:S01]  /*25ca0*/  FFMA R21, R16.reuse, R0, R21 ;  /* 0x0000000010157223 */ /* 0x040fe20000000015 */
[----:B------:R-:W-:Y:S01]  /*25cb0*/  FFMA.RM R38, R27, R66, 12582913 ;  /* 0x4b4000011b267423 */ /* 0x000fe20000004042 */
[----:B------:R-:W-:Y:S01]  /*25cc0*/  FFMA R27, R16, R32, R33 ;  /* 0x00000020101b7223 */ /* 0x000fe20000000021 */
[-C--:B------:R-:W-:Y:S01]  /*25cd0*/  FFMA.SAT R33, -R24, R63.reuse, 0.5 ;  /* 0x3f00000018217423 */ /* 0x080fe2000000213f */
[C---:B------:R-:W-:Y:S01]  /*25ce0*/  FFMA R23, R16.reuse, R2, R25 ;  /* 0x0000000210177223 */ /* 0x040fe20000000019 */
[----:B------:R-:W-:Y:S01]  /*25cf0*/  FFMA.SAT R2, -R21, R63, 0.5 ;  /* 0x3f00000015027423 */ /* 0x000fe2000000213f */
[----:B------:R-:W-:Y:S01]  /*25d00*/  FFMA R25, R16, R26, R29 ;  /* 0x0000001a10197223 */ /* 0x000fe2000000001d */
[----:B------:R-:W-:-:S02]  /*25d10*/  HADD2.F32 R29, -RZ, R11.H0_H0 ;  /* 0x2000000bff1d7230 */ /* 0x000fc40000004100 */
[-C--:B------:R-:W-:Y:S01]  /*25d20*/  FFMA.RM R42, R33, R66.reuse, 12582913 ;  /* 0x4b400001212a7423 */ /* 0x080fe20000004042 */
[-C--:B------:R-:W-:Y:S01]  /*25d30*/  FFMA.RM R2, R2, R66.reuse, 12582913 ;  /* 0x4b40000102027423 */ /* 0x080fe20000004042 */
[----:B------:R-:W-:Y:S02]  /*25d40*/  FFMA.SAT R0, -R20, R63, 0.5 ;  /* 0x3f00000014007423 */ /* 0x000fe4000000213f */
[----:B------:R-:W-:Y:S01]  /*25d50*/  FADD R33, R42, -12583039 ;  /* 0xcb40007f2a217421 */ /* 0x000fe20000000000 */
[----:B------:R-:W-:Y:S01]  /*25d60*/  FADD R26, R2, -12583039 ;  /* 0xcb40007f021a7421 */ /* 0x000fe20000000000 */
[-C--:B------:R-:W-:Y:S01]  /*25d70*/  FFMA.RM R0, R0, R66.reuse, 12582913 ;  /* 0x4b40000100007423 */ /* 0x080fe20000004042 */
[----:B------:R-:W-:Y:S01]  /*25d80*/  SHF.L.U32 R2, R2, 0x17, RZ ;  /* 0x0000001702027819 */ /* 0x000fe200000006ff */
[----:B------:R-:W-:Y:S01]  /*25d90*/  FFMA R33, -R24, 1.4426950216293334961, -R33 ;  /* 0x3fb8aa3b18217823 */ /* 0x000fe20000000921 */
[----:B------:R-:W-:Y:S01]  /*25da0*/  FFMA R30, -R21, 1.4426950216293334961, -R26 ;  /* 0x3fb8aa3b151e7823 */ /* 0x000fe2000000091a */
[----:B------:R-:W-:Y:S01]  /*25db0*/  FFMA R26, R16, R29, R31 ;  /* 0x0000001d101a7223 */ /* 0x000fe2000000001f */
[----:B------:R-:W-:Y:S01]  /*25dc0*/  FADD R29, R38, -12583039 ;  /* 0xcb40007f261d7421 */ /* 0x000fe20000000000 */
[-C--:B------:R-:W-:Y:S01]  /*25dd0*/  FFMA.SAT R31, -R23, R63.reuse, 0.5 ;  /* 0x3f000000171f7423 */ /* 0x080fe2000000213f */
[----:B------:R-:W-:Y:S01]  /*25de0*/  FFMA R30, -R21, 1.925963033500011079e-08, R30 ;  /* 0x32a57060151e7823 */ /* 0x000fe2000000011e */
[----:B------:R-:W-:Y:S01]  /*25df0*/  FFMA R33, -R24, 1.925963033500011079e-08, R33 ;  /* 0x32a5706018217823 */ /* 0x000fe20000000121 */
[----:B------:R-:W-:Y:S01]  /*25e00*/  FFMA R29, -R22, 1.4426950216293334961, -R29 ;  /* 0x3fb8aa3b161d7823 */ /* 0x000fe2000000091d */
[----:B------:R-:W-:Y:S01]  /*25e10*/  FFMA.RM R40, R31, R66, 12582913 ;  /* 0x4b4000011f287423 */ /* 0x000fe20000004042 */
[----:B------:R1:W2:Y:S01]  /*25e20*/  MUFU.EX2 R51, R30 ;  /* 0x0000001e00337308 */ /* 0x0002a20000000800 */
[----:B------:R-:W-:Y:S01]  /*25e30*/  FADD R3, R0, -12583039 ;  /* 0xcb40007f00037421 */ /* 0x000fe20000000000 */
[----:B------:R-:W-:Y:S01]  /*25e40*/  FFMA R31, -R22, 1.925963033500011079e-08, R29 ;  /* 0x32a57060161f7823 */ /* 0x000fe2000000011d */
[----:B------:R-:W-:Y:S01]  /*25e50*/  FFMA R29, R16, R34, R35 ;  /* 0x00000022101d7223 */ /* 0x000fe20000000023 */
[-C--:B------:R-:W-:Y:S01]  /*25e60*/  FFMA.SAT R34, -R25, R63.reuse, 0.5 ;  /* 0x3f00000019227423 */ /* 0x080fe2000000213f */
[----:B------:R-:W-:Y:S01]  /*25e70*/  FADD R32, R40, -12583039 ;  /* 0xcb40007f28207421 */ /* 0x000fe20000000000 */
[----:B------:R-:W-:Y:S01]  /*25e80*/  FFMA.SAT R35, -R26, R63, 0.5 ;  /* 0x3f0000001a237423 */ /* 0x000fe2000000213f */
[----:B------:R-:W-:Y:S01]  /*25e90*/  FFMA R3, -R20, 1.4426950216293334961, -R3 ;  /* 0x3fb8aa3b14037823 */ /* 0x000fe20000000903 */
[----:B------:R-:W-:Y:S01]  /*25ea0*/  FFMA.RM R44, R34, R66, 12582913 ;  /* 0x4b400001222c7423 */ /* 0x000fe20000004042 */
[----:B-1----:R-:W-:Y:S01]  /*25eb0*/  FFMA R30, R16, R36, R37 ;  /* 0x00000024101e7223 */ /* 0x002fe20000000025 */
[----:B------:R-:W-:Y:S01]  /*25ec0*/  FFMA R32, -R23, 1.4426950216293334961, -R32 ;  /* 0x3fb8aa3b17207823 */ /* 0x000fe20000000920 */
[----:B------:R-:W-:-:S02]  /*25ed0*/  HADD2.F32 R36, -RZ, R5.H0_H0 ;  /* 0x20000005ff247230 */ /* 0x000fc40000004100 */
[----:B------:R-:W-:Y:S01]  /*25ee0*/  FADD R34, R44, -12583039 ;  /* 0xcb40007f2c227421 */ /* 0x000fe20000000000 */
[----:B------:R-:W-:Y:S01]  /*25ef0*/  FFMA.RM R46, R35, R66, 12582913 ;  /* 0x4b400001232e7423 */ /* 0x000fe20000004042 */
[----:B------:R1:W-:Y:S01]  /*25f00*/  MUFU.EX2 R53, R31 ;  /* 0x0000001f00357308 */ /* 0x0003e20000000800 */
[----:B------:R-:W-:Y:S01]  /*25f10*/  FFMA R32, -R23, 1.925963033500011079e-08, R32 ;  /* 0x32a5706017207823 */ /* 0x000fe20000000120 */
[C---:B------:R-:W-:Y:S01]  /*25f20*/  FFMA R34, -R25.reuse, 1.4426950216293334961, -R34 ;  /* 0x3fb8aa3b19227823 */ /* 0x040fe20000000922 */
[----:B------:R-:W-:Y:S01]  /*25f30*/  FADD R35, R46, -12583039 ;  /* 0xcb40007f2e237421 */ /* 0x000fe20000000000 */
[----:B------:R-:W-:Y:S01]  /*25f40*/  FFMA R3, -R20, 1.925963033500011079e-08, R3 ;  /* 0x32a5706014037823 */ /* 0x000fe20000000103 */
[----:B------:R-:W-:Y:S01]  /*25f50*/  SHF.L.U32 R38, R38, 0x17, RZ ;  /* 0x0000001726267819 */ /* 0x000fe200000006ff */
[----:B------:R-:W-:Y:S01]  /*25f60*/  FFMA R34, -R25, 1.925963033500011079e-08, R34 ;  /* 0x32a5706019227823 */ /* 0x000fe20000000122 */
[----:B------:R-:W-:Y:S01]  /*25f70*/  FFMA R35, -R26, 1.4426950216293334961, -R35 ;  /* 0x3fb8aa3b1a237823 */ /* 0x000fe20000000923 */
[----:B------:R3:W-:Y:S01]  /*25f80*/  MUFU.EX2 R37, R32 ;  /* 0x0000002000257308 */ /* 0x0007e20000000800 */
[----:B-1----:R-:W-:Y:S01]  /*25f90*/  FFMA R31, R16, R36, R39 ;  /* 0x00000024101f7223 */ /* 0x002fe20000000027 */
[----:B------:R-:W-:Y:S01]  /*25fa0*/  FFMA.SAT R36, -R27, R63, 0.5 ;  /* 0x3f0000001b247423 */ /* 0x000fe2000000213f */
[----:B------:R-:W-:Y:S01]  /*25fb0*/  FFMA R35, -R26, 1.925963033500011079e-08, R35 ;  /* 0x32a570601a237823 */ /* 0x000fe20000000123 */
[----:B------:R-:W-:Y:S01]  /*25fc0*/  SHF.L.U32 R0, R0, 0x17, RZ ;  /* 0x0000001700007819 */ /* 0x000fe200000006ff */
[----:B--2---:R-:W-:Y:S01]  /*25fd0*/  FFMA R67, R2, R51, 1 ;  /* 0x3f80000002437423 */ /* 0x004fe20000000033 */
[----:B------:R-:W-:-:S02]  /*25fe0*/  SHF.L.U32 R40, R40, 0x17, RZ ;  /* 0x0000001728287819 */ /* 0x000fc400000006ff */
[----:B------:R1:W2:Y:S01]  /*25ff0*/  MUFU.EX2 R55, R33 ;  /* 0x0000002100377308 */ /* 0x0002a20000000800 */
[----:B---3--:R-:W-:Y:S01]  /*26000*/  FFMA R32, R16, R48, R41 ;  /* 0x0000003010207223 */ /* 0x008fe20000000029 */
[-C--:B------:R-:W-:Y:S01]  /*26010*/  FFMA.RM R48, R36, R66.reuse, 12582913 ;  /* 0x4b40000124307423 */ /* 0x080fe20000004042 */
[-C--:B------:R-:W-:Y:S01]  /*26020*/  FFMA.SAT R41, -R29, R63.reuse, 0.5 ;  /* 0x3f0000001d297423 */ /* 0x080fe2000000213f */
[----:B------:R-:W-:Y:S02]  /*26030*/  SHF.L.U32 R42, R42, 0x17, RZ ;  /* 0x000000172a2a7819 */ /* 0x000fe400000006ff */
[----:B------:R-:W-:Y:S01]  /*26040*/  FADD R36, R48, -12583039 ;  /* 0xcb40007f30247421 */ /* 0x000fe20000000000 */
[----:B------:R-:W-:Y:S01]  /*26050*/  FFMA.RM R50, R41, R66, 12582913 ;  /* 0x4b40000129327423 */ /* 0x000fe20000004042 */
[----:B------:R3:W4:Y:S01]  /*26060*/  MUFU.EX2 R39, R34 ;  /* 0x0000002200277308 */ /* 0x0007220000000800 */
[----:B-1----:R-:W-:Y:S01]  /*26070*/  FFMA R33, R16, R52, R43 ;  /* 0x0000003410217223 */ /* 0x002fe2000000002b */
[----:B------:R-:W-:Y:S01]  /*26080*/  FFMA.SAT R43, -R30, R63, 0.5 ;  /* 0x3f0000001e2b7423 */ /* 0x000fe2000000213f */
[----:B------:R-:W-:Y:S01]  /*26090*/  FFMA R36, -R27, 1.4426950216293334961, -R36 ;  /* 0x3fb8aa3b1b247823 */ /* 0x000fe20000000924 */
[----:B------:R-:W-:Y:S01]  /*260a0*/  FADD R52, R50, -12583039 ;  /* 0xcb40007f32347421 */ /* 0x000fe20000000000 */
[----:B------:R-:W-:-:S02]  /*260b0*/  SHF.L.U32 R44, R44, 0x17, RZ ;  /* 0x000000172c2c7819 */ /* 0x000fc400000006ff */
[----:B------:R-:W-:Y:S01]  /*260c0*/  FFMA R36, -R27, 1.925963033500011079e-08, R36 ;  /* 0x32a570601b247823 */ /* 0x000fe20000000124 */
[----:B------:R1:W-:Y:S01]  /*260d0*/  MUFU.EX2 R41, R35 ;  /* 0x0000002300297308 */ /* 0x0003e20000000800 */
[----:B---3--:R-:W-:Y:S01]  /*260e0*/  FFMA R34, R16, R54, R45 ;  /* 0x0000003610227223 */ /* 0x008fe2000000002d */
[-C--:B------:R-:W-:Y:S01]  /*260f0*/  FFMA.RM R54, R43, R66.reuse, 12582913 ;  /* 0x4b4000012b367423 */ /* 0x080fe20000004042 */
[-C--:B------:R-:W-:Y:S01]  /*26100*/  FFMA.SAT R45, -R31, R63.reuse, 0.5 ;  /* 0x3f0000001f2d7423 */ /* 0x080fe2000000213f */
[----:B------:R-:W-:Y:S01]  /*26110*/  FFMA R52, -R29, 1.4426950216293334961, -R52 ;  /* 0x3fb8aa3b1d347823 */ /* 0x000fe20000000934 */
[----:B------:R-:W-:Y:S01]  /*26120*/  FFMA.SAT R61, -R34, R63, 0.5 ;  /* 0x3f000000223d7423 */ /* 0x000fe2000000213f */
[----:B--2---:R-:W-:Y:S01]  /*26130*/  FFMA R42, R42, R55, 1 ;  /* 0x3f8000002a2a7423 */ /* 0x004fe20000000037 */
[-C--:B------:R-:W-:Y:S01]  /*26140*/  FFMA.RM R56, R45, R66.reuse, 12582913 ;  /* 0x4b4000012d387423 */ /* 0x080fe20000004042 */
[----:B------:R-:W2:Y:S01]  /*26150*/  MUFU.EX2 R3, R3 ;  /* 0x0000000300037308 */ /* 0x000ea20000000800 */
[----:B-1----:R-:W-:Y:S01]  /*26160*/  FADD R35, R54, -12583039 ;  /* 0xcb40007f36237421 */ /* 0x002fe20000000000 */
[----:B------:R-:W-:Y:S01]  /*26170*/  FFMA R52, -R29, 1.925963033500011079e-08, R52 ;  /* 0x32a570601d347823 */ /* 0x000fe20000000134 */
[----:B------:R-:W-:Y:S01]  /*26180*/  FFMA.RM R61, R61, R66, 12582913 ;  /* 0x4b4000013d3d7423 */ /* 0x000fe20000004042 */
[----:B----4-:R-:W-:Y:S01]  /*26190*/  FFMA R55, R44, R39, 1 ;  /* 0x3f8000002c377423 */ /* 0x010fe20000000027 */
[----:B------:R-:W-:Y:S01]  /*261a0*/  FFMA R57, -R30, 1.4426950216293334961, -R35 ;  /* 0x3fb8aa3b1e397823 */ /* 0x000fe20000000923 */
[----:B------:R-:W-:Y:S01]  /*261b0*/  FFMA R35, R16, R58, R47 ;  /* 0x0000003a10237223 */ /* 0x000fe2000000002f */
[-C--:B------:R-:W-:Y:S01]  /*261c0*/  FFMA.SAT R47, -R32, R63.reuse, 0.5 ;  /* 0x3f000000202f7423 */ /* 0x080fe2000000213f */
[----:B------:R1:W-:Y:S01]  /*261d0*/  MUFU.EX2 R43, R36 ;  /* 0x00000024002b7308 */ /* 0x0003e20000000800 */
[----:B------:R-:W-:Y:S01]  /*261e0*/  FADD R58, R56, -12583039 ;  /* 0xcb40007f383a7421 */ /* 0x000fe20000000000 */
[----:B------:R-:W-:Y:S01]  /*261f0*/  FFMA.SAT R62, -R35, R63, 0.5 ;  /* 0x3f000000233e7423 */ /* 0x000fe2000000213f */
[----:B------:R-:W-:Y:S01]  /*26200*/  FFMA R57, -R30, 1.925963033500011079e-08, R57 ;  /* 0x32a570601e397823 */ /* 0x000fe20000000139 */
[----:B------:R-:W-:Y:S01]  /*26210*/  SHF.L.U32 R56, R56, 0x17, RZ ;  /* 0x0000001738387819 */ /* 0x000fe200000006ff */
[----:B------:R-:W-:Y:S01]  /*26220*/  FFMA R58, -R31, 1.4426950216293334961, -R58 ;  /* 0x3fb8aa3b1f3a7823 */ /* 0x000fe2000000093a */
[-C--:B------:R-:W-:Y:S01]  /*26230*/  FFMA.RM R64, R62, R66.reuse, 12582913 ;  /* 0x4b4000013e407423 */ /* 0x080fe20000004042 */
[----:B------:R-:W-:Y:S01]  /*26240*/  SHF.L.U32 R46, R46, 0x17, RZ ;  /* 0x000000172e2e7819 */ /* 0x000fe200000006ff */
[----:B------:R3:W-:Y:S01]  /*26250*/  MUFU.EX2 R45, R52 ;  /* 0x00000034002d7308 */ /* 0x0007e20000000800 */
[----:B-1----:R-:W-:Y:S01]  /*26260*/  FFMA R36, R16, R59, R49 ;  /* 0x0000003b10247223 */ /* 0x002fe20000000031 */
[-C--:B------:R-:W-:Y:S01]  /*26270*/  FFMA.RM R49, R47, R66.reuse, 12582913 ;  /* 0x4b4000012f317423 */ /* 0x080fe20000004042 */
[-C--:B------:R-:W-:Y:S01]  /*26280*/  FFMA.SAT R59, -R33, R63.reuse, 0.5 ;  /* 0x3f000000213b7423 */ /* 0x080fe2000000213f */
[----:B------:R-:W-:Y:S01]  /*26290*/  FFMA R58, -R31, 1.925963033500011079e-08, R58 ;  /* 0x32a570601f3a7823 */ /* 0x000fe2000000013a */
[----:B------:R-:W-:Y:S01]  /*262a0*/  FFMA.SAT R63, -R36, R63, 0.5 ;  /* 0x3f000000243f7423 */ /* 0x000fe2000000213f */
[----:B------:R-:W-:Y:S01]  /*262b0*/  FADD R47, R49, -12583039 ;  /* 0xcb40007f312f7421 */ /* 0x000fe20000000000 */
[-C--:B------:R-:W-:Y:S01]  /*262c0*/  FFMA.RM R60, R59, R66.reuse, 12582913 ;  /* 0x4b4000013b3c7423 */ /* 0x080fe20000004042 */
[----:B------:R-:W-:Y:S01]  /*262d0*/  MUFU.EX2 R57, R57 ;  /* 0x0000003900397308 */ /* 0x000fe20000000800 */
[----:B------:R-:W-:Y:S01]  /*262e0*/  FFMA.RM R65, R63, R66, 12582913 ;  /* 0x4b4000013f417423 */ /* 0x000fe20000004042 */
[----:B------:R-:W-:Y:S01]  /*262f0*/  FFMA R59, -R32, 1.4426950216293334961, -R47 ;  /* 0x3fb8aa3b203b7823 */ /* 0x000fe2000000092f */
[----:B--2---:R-:W-:Y:S01]  /*26300*/  FFMA R66, R0, R3, 1 ;  /* 0x3f80000000427423 */ /* 0x004fe20000000003 */
[----:B---3--:R-:W-:Y:S01]  /*26310*/  FADD R52, R60, -12583039 ;  /* 0xcb40007f3c347421 */ /* 0x008fe20000000000 */
[----:B------:R-:W-:Y:S01]  /*26320*/  FADD R3, R61, -12583039 ;  /* 0xcb40007f3d037421 */ /* 0x000fe20000000000 */
[----:B------:R-:W-:Y:S01]  /*26330*/  FADD R0, R64, -12583039 ;  /* 0xcb40007f40007421 */ /* 0x000fe20000000000 */
[----:B------:R-:W-:Y:S01]  /*26340*/  FFMA R59, -R32, 1.925963033500011079e-08, R59 ;  /* 0x32a57060203b7823 */ /* 0x000fe2000000013b */
[----:B------:R1:W2:Y:S01]  /*26350*/  MUFU.EX2 R47, R58 ;  /* 0x0000003a002f7308 */ /* 0x0002a20000000800 */
[----:B------:R-:W-:Y:S01]  /*26360*/  FFMA R62, -R33, 1.4426950216293334961, -R52 ;  /* 0x3fb8aa3b213e7823 */ /* 0x000fe20000000934 */
[----:B------:R-:W-:Y:S01]  /*26370*/  FFMA R63, -R34, 1.4426950216293334961, -R3 ;  /* 0x3fb8aa3b223f7823 */ /* 0x000fe20000000903 */
[----:B------:R-:W-:Y:S01]  /*26380*/  FFMA R2, -R35, 1.4426950216293334961, -R0 ;  /* 0x3fb8aa3b23027823 */ /* 0x000fe20000000900 */
[----:B------:R-:W-:Y:S01]  /*26390*/  IADD3 R39, R66, 0x1800000, RZ ;  /* 0x0180000042277810 */ /* 0x000fe20007ffe0ff */
[----:B------:R-:W-:Y:S01]  /*263a0*/  FFMA R62, -R33, 1.925963033500011079e-08, R62 ;  /* 0x32a57060213e7823 */ /* 0x000fe2000000013e */
[----:B------:R-:W-:Y:S01]  /*263b0*/  FFMA R63, -R34, 1.925963033500011079e-08, R63 ;  /* 0x32a57060223f7823 */ /* 0x000fe2000000013f */
[----:B------:R-:W-:Y:S01]  /*263c0*/  FFMA R2, -R35, 1.925963033500011079e-08, R2 ;  /* 0x32a5706023027823 */ /* 0x000fe20000000102 */
[----:B------:R-:W-:Y:S01]  /*263d0*/  LOP3.LUT R39, R39, 0x7f800000, RZ, 0xc0, !PT ;  /* 0x7f80000027277812 */ /* 0x000fe200078ec0ff */
[----:B-1----:R-:W-:Y:S01]  /*263e0*/  FFMA R58, R38, R53, 1 ;  /* 0x3f800000263a7423 */ /* 0x002fe20000000035 */
[----:B------:R-:W-:Y:S01]  /*263f0*/  FFMA R53, R40, R37, 1 ;  /* 0x3f80000028357423 */ /* 0x000fe20000000025 */
[----:B------:R-:W-:Y:S01]  /*26400*/  FADD R37, R65, -12583039 ;  /* 0xcb40007f41257421 */ /* 0x000fe20000000000 */
[----:B------:R1:W3:Y:S01]  /*26410*/  MUFU.EX2 R52, R59 ;  /* 0x0000003b00347308 */ /* 0x0002e20000000800 */
[----:B------:R-:W-:Y:S01]  /*26420*/  ISETP.GT.U32.AND P2, PT, R39, 0x1ffffff, PT ;  /* 0x01ffffff2700780c */ /* 0x000fe20003f44070 */
[----:B------:R-:W-:Y:S01]  /*26430*/  FFMA R46, R46, R41, 1 ;  /* 0x3f8000002e2e7423 */ /* 0x000fe20000000029 */
[----:B------:R-:W-:Y:S01]  /*26440*/  FFMA R51, -R36, 1.4426950216293334961, -R37 ;  /* 0x3fb8aa3b24337823 */ /* 0x000fe20000000925 */
[----:B------:R-:W-:Y:S01]  /*26450*/  SHF.L.U32 R49, R49, 0x17, RZ ;  /* 0x0000001731317819 */ /* 0x000fe200000006ff */
[----:B--2---:R-:W-:Y:S01]  /*26460*/  FFMA R47, R56, R47, 1 ;  /* 0x3f800000382f7423 */ /* 0x004fe2000000002f */
[----:B------:R-:W-:Y:S01]  /*26470*/  SHF.L.U32 R48, R48, 0x17, RZ ;  /* 0x0000001730307819 */ /* 0x000fe200000006ff */
[----:B------:R-:W-:Y:S01]  /*26480*/  FFMA R51, -R36, 1.925963033500011079e-08, R51 ;  /* 0x32a5706024337823 */ /* 0x000fe20000000133 */
[----:B------:R-:W2:Y:S01]  /*26490*/  MUFU.EX2 R3, R62 ;  /* 0x0000003e00037308 */ /* 0x000ea20000000800 */
[----:B------:R-:W-:-:S02]  /*264a0*/  SHF.L.U32 R50, R50, 0x17, RZ ;  /* 0x0000001732327819 */ /* 0x000fc400000006ff */
[----:B------:R-:W-:Y:S01]  /*264b0*/  SHF.L.U32 R54, R54, 0x17, RZ ;  /* 0x0000001736367819 */ /* 0x000fe200000006ff */
[----:B-1----:R-:W-:Y:S01]  /*264c0*/  FFMA R59, R48, R43, 1 ;  /* 0x3f800000303b7423 */ /* 0x002fe2000000002b */
[----:B------:R-:W-:Y:S01]  /*264d0*/  SHF.L.U32 R60, R60, 0x17, RZ ;  /* 0x000000173c3c7819 */ /* 0x000fe200000006ff */
[----:B------:R-:W-:Y:S01]  /*264e0*/  FFMA R45, R50, R45, 1 ;  /* 0x3f800000322d7423 */ /* 0x000fe2000000002d */
[----:B------:R-:W-:Y:S01]  /*264f0*/  SHF.L.U32 R61, R61, 0x17, RZ ;  /* 0x000000173d3d7819 */ /* 0x000fe200000006ff */
[----:B------:R-:W1:Y:S01]  /*26500*/  MUFU.EX2 R0, R63 ;  /* 0x0000003f00007308 */ /* 0x000e620000000800 */
[----:B------:R-:W-:Y:S01]  /*26510*/  SHF.L.U32 R64, R64, 0x17, RZ ;  /* 0x0000001740407819 */ /* 0x000fe200000006ff */
[----:B---3--:R-:W-:Y:S01]  /*26520*/  FFMA R52, R49, R52, 1 ;  /* 0x3f80000031347423 */ /* 0x008fe20000000034 */
[----:B------:R-:W-:Y:S01]  /*26530*/  SHF.L.U32 R65, R65, 0x17, RZ ;  /* 0x0000001741417819 */ /* 0x000fe200000006ff */
[----:B------:R-:W-:-:S04]  /*26540*/  FFMA R54, R54, R57, 1 ;  /* 0x3f80000036367423 */ /* 0x000fc80000000039 */
[----:B------:R-:W3:Y:S01]  /*26550*/  MUFU.EX2 R37, R2 ;  /* 0x0000000200257308 */ /* 0x000ee20000000800 */
[----:B--2---:R-:W-:-:S07]  /*26560*/  FFMA R49, R60, R3, 1 ;  /* 0x3f8000003c317423 */ /* 0x004fce0000000003 */
[----:B------:R3:W2:Y:S01]  /*26570*/  MUFU.EX2 R38, R51 ;  /* 0x0000003300267308 */ /* 0x0006a20000000800 */
[----:B-1----:R-:W-:Y:S01]  /*26580*/  FFMA R56, R61, R0, 1 ;  /* 0x3f8000003d387423 */ /* 0x002fe20000000000 */
[----:B---3--:R-:W-:Y:S01]  /*26590*/  FFMA R51, R64, R37, 1 ;  /* 0x3f80000040337423 */ /* 0x008fe20000000025 */
[----:B--2---:R-:W-:Y:S01]  /*265a0*/  FFMA R65, R65, R38, 1 ;  /* 0x3f80000041417423 */ /* 0x004fe20000000026 */
[----:B------:R-:W-:Y:S06]  /*265b0*/  @P2 BRA `(.L_x_864) ;  /* 0x0000000000142947 */ /* 0x000fec0003800000 */
[----:B------:R-:W-:Y:S02]  /*265c0*/  MOV R0, R66 ;  /* 0x0000004200007202 */ /* 0x000fe40000000f00 */
[----:B------:R-:W-:-:S07]  /*265d0*/  MOV R2, 0x265f0 ;  /* 0x000265f000027802 */ /* 0x000fce0000000f00 */
[----:B------:R-:W-:Y:S05]  /*265e0*/  CALL.REL.NOINC `($__internal_0_$__cuda_sm20_rcp_rn_f32_slowpath) ;  /* 0x0000008400207944 */ /* 0x000fea0003c00000 */
[----:B------:R-:W-:Y:S01]  /*265f0*/  MOV R37, R0 ;  /* 0x0000000000257202 */ /* 0x000fe20000000f00 */
[----:B------:R-:W-:Y:S06]  /*26600*/  BRA `(.L_x_865) ;  /* 0x0000000000107947 */ /* 0x000fec0003800000 */
.L_x_864:
[----:B------:R-:W1:Y:S02]  /*26610*/  MUFU.RCP R37, R66 ;  /* 0x0000004200257308 */ /* 0x000e640000001000 */
[----:B-1----:R-:W-:-:S04]  /*26620*/  FFMA R0, R66, R37, -1 ;  /* 0xbf80000042007423 */ /* 0x002fc80000000025 */
[----:B------:R-:W-:-:S04]  /*26630*/  FADD.FTZ R0, -R0, -RZ ;  /* 0x800000ff00007221 */ /* 0x000fc80000010100 */
[----:B------:R-:W-:-:S07]  /*26640*/  FFMA R37, R37, R0, R37 ;  /* 0x0000000025257223 */ /* 0x000fce0000000025 */
.L_x_865:
[----:B------:R-:W-:Y:S05]  /*26650*/  BSYNC B1 ;  /* 0x0000000000017941 */ /* 0x000fea0003800000 */
.L_x_863:
        /* <DEDUP_REMOVED lines=10> */
.L_x_867:
[----:B------:R-:W1:Y:S02]  /*26700*/  MUFU.RCP R38, R67 ;  /* 0x0000004300267308 */ /* 0x000e640000001000 */
[----:B-1----:R-:W-:-:S04]  /*26710*/  FFMA R0, R67, R38, -1 ;  /* 0xbf80000043007423 */ /* 0x002fc80000000026 */
[----:B------:R-:W-:-:S04]  /*26720*/  FADD.FTZ R3, -R0, -RZ ;  /* 0x800000ff00037221 */ /* 0x000fc80000010100 */
[----:B------:R-:W-:-:S07]  /*26730*/  FFMA R38, R38, R3, R38 ;  /* 0x0000000326267223 */ /* 0x000fce0000000026 */
.L_x_868:
[----:B------:R-:W-:Y:S05]  /*26740*/  BSYNC B1 ;  /* 0x0000000000017941 */ /* 0x000fea0003800000 */
.L_x_866:
        /* <DEDUP_REMOVED lines=10> */
.L_x_870:
[----:B------:R-:W1:Y:S02]  /*267f0*/  MUFU.RCP R39, R58 ;  /* 0x0000003a00277308 */ /* 0x000e640000001000 */
[----:B-1----:R-:W-:-:S04]  /*26800*/  FFMA R0, R58, R39, -1 ;  /* 0xbf8000003a007423 */ /* 0x002fc80000000027 */
[----:B------:R-:W-:-:S04]  /*26810*/  FADD.FTZ R0, -R0, -RZ ;  /* 0x800000ff00007221 */ /* 0x000fc80000010100 */
[----:B------:R-:W-:-:S07]  /*26820*/  FFMA R39, R39, R0, R39 ;  /* 0x0000000027277223 */ /* 0x000fce0000000027 */
.L_x_871:
[----:B------:R-:W-:Y:S05]  /*26830*/  BSYNC B1 ;  /* 0x0000000000017941 */ /* 0x000fea0003800000 */
.L_x_869:
        /* <DEDUP_REMOVED lines=10> */
.L_x_873:
[----:B------:R-:W1:Y:S02]  /*268e0*/  MUFU.RCP R40, R53 ;  /* 0x0000003500287308 */ /* 0x000e640000001000 */
[----:B-1----:R-:W-:-:S04]  /*268f0*/  FFMA R0, R53, R40, -1 ;  /* 0xbf80000035007423 */ /* 0x002fc80000000028 */
[----:B------:R-:W-:-:S04]  /*26900*/  FADD.FTZ R3, -R0, -RZ ;  /* 0x800000ff00037221 */ /* 0x000fc80000010100 */
[----:B------:R-:W-:-:S07]  /*26910*/  FFMA R40, R40, R3, R40 ;  /* 0x0000000328287223 */ /* 0x000fce0000000028 */
.L_x_874:
[----:B------:R-:W-:Y:S05]  /*26920*/  BSYNC B1 ;  /* 0x0000000000017941 */ /* 0x000fea0003800000 */
.L_x_872:
        /* <DEDUP_REMOVED lines=10> */
.L_x_876:
[----:B------:R-:W1:Y:S02]  /*269d0*/  MUFU.RCP R41, R42 ;  /* 0x0000002a00297308 */ /* 0x000e640000001000 */
[----:B-1----:R-:W-:-:S04]  /*269e0*/  FFMA R0, R42, R41, -1 ;  /* 0xbf8000002a007423 */ /* 0x002fc80000000029 */
[----:B------:R-:W-:-:S04]  /*269f0*/  FADD.FTZ R0, -R0, -RZ ;  /* 0x800000ff00007221 */ /* 0x000fc80000010100 */
[----:B------:R-:W-:-:S07]  /*26a00*/  FFMA R41, R41, R0, R41 ;  /* 0x0000000029297223 */ /* 0x000fce0000000029 */
.L_x_877:
[----:B------:R-:W-:Y:S05]  /*26a10*/  BSYNC B1 ;  /* 0x0000000000017941 */ /* 0x000fea0003800000 */
.L_x_875:
        /* <DEDUP_REMOVED lines=10> */
.L_x_879:
[----:B------:R-:W1:Y:S02]  /*26ac0*/  MUFU.RCP R42, R55 ;  /* 0x00000037002a7308 */ /* 0x000e640000001000 */
[----:B-1----:R-:W-:-:S04]  /*26ad0*/  FFMA R0, R55, R42, -1 ;  /* 0xbf80000037007423 */ /* 0x002fc8000000002a */
[----:B------:R-:W-:-:S04]  /*26ae0*/  FADD.FTZ R3, -R0, -RZ ;  /* 0x800000ff00037221 */ /* 0x000fc80000010100 */
[----:B------:R-:W-:-:S07]  /*26af0*/  FFMA R42, R42, R3, R42 ;  /* 0x000000032a2a7223 */ /* 0x000fce000000002a */
.L_x_880:
[----:B------:R-:W-:Y:S05]  /*26b00*/  BSYNC B1 ;  /* 0x0000000000017941 */ /* 0x000fea0003800000 */
.L_x_878:
        /* <DEDUP_REMOVED lines=10> */
.L_x_882:
[----:B------:R-:W1:Y:S02]  /*26bb0*/  MUFU.RCP R43, R46 ;  /* 0x0000002e002b7308 */ /* 0x000e640000001000 */
[----:B-1----:R-:W-:-:S04]  /*26bc0*/  FFMA R0, R46, R43, -1 ;  /* 0xbf8000002e007423 */ /* 0x002fc8000000002b */
[----:B------:R-:W-:-:S04]  /*26bd0*/  FADD.FTZ R0, -R0, -RZ ;  /* 0x800000ff00007221 */ /* 0x000fc80000010100 */
[----:B------:R-:W-:-:S07]  /*26be0*/  FFMA R43, R43, R0, R43 ;  /* 0x000000002b2b7223 */ /* 0x000fce000000002b */
.L_x_883:
[----:B------:R-:W-:Y:S05]  /*26bf0*/  BSYNC B1 ;  /* 0x0000000000017941 */ /* 0x000fea0003800000 */
.L_x_881:
        /* <DEDUP_REMOVED lines=10> */
.L_x_885:
[----:B------:R-:W1:Y:S02]  /*26ca0*/  MUFU.RCP R44, R59 ;  /* 0x0000003b002c7308 */ /* 0x000e640000001000 */
[----:B-1----:R-:W-:-:S04]  /*26cb0*/  FFMA R0, R59, R44, -1 ;  /* 0xbf8000003b007423 */ /* 0x002fc8000000002c */
[----:B------:R-:W-:-:S04]  /*26cc0*/  FADD.FTZ R3, -R0, -RZ ;  /* 0x800000ff00037221 */ /* 0x000fc80000010100 */
[----:B------:R-:W-:-:S07]  /*26cd0*/  FFMA R44, R44, R3, R44 ;  /* 0x000000032c2c7223 */ /* 0x000fce000000002c */
.L_x_886:
[----:B------:R-:W-:Y:S05]  /*26ce0*/  BSYNC B1 ;  /* 0x0000000000017941 */ /* 0x000fea0003800000 */
.L_x_884:
        /* <DEDUP_REMOVED lines=10> */
.L_x_888:
[----:B------:R-:W1:Y:S02]  /*26d90*/  MUFU.RCP R46, R45 ;  /* 0x0000002d002e7308 */ /* 0x000e640000001000 */
[----:B-1----:R-:W-:-:S04]  /*26da0*/  FFMA R0, R45, R46, -1 ;  /* 0xbf8000002d007423 */ /* 0x002fc8000000002e */
[----:B------:R-:W-:-:S04]  /*26db0*/  FADD.FTZ R3, -R0, -RZ ;  /* 0x800000ff00037221 */ /* 0x000fc80000010100 */
[----:B------:R-:W-:-:S07]  /*26dc0*/  FFMA R46, R46, R3, R46 ;  /* 0x000000032e2e7223 */ /* 0x000fce000000002e */
.L_x_889:
[----:B------:R-:W-:Y:S05]  /*26dd0*/  BSYNC B1 ;  /* 0x0000000000017941 */ /* 0x000fea0003800000 */
.L_x_887:
        /* <DEDUP_REMOVED lines=10> */
.L_x_891:
[----:B------:R-:W1:Y:S02]  /*26e80*/  MUFU.RCP R45, R54 ;  /* 0x00000036002d7308 */ /* 0x000e640000001000 */
[----:B-1----:R-:W-:-:S04]  /*26e90*/  FFMA R0, R54, R45, -1 ;  /* 0xbf80000036007423 */ /* 0x002fc8000000002d */
[----:B------:R-:W-:-:S04]  /*26ea0*/  FADD.FTZ R0, -R0, -RZ ;  /* 0x800000ff00007221 */ /* 0x000fc80000010100 */
[----:B------:R-:W-:-:S07]  /*26eb0*/  FFMA R45, R45, R0, R45 ;  /* 0x000000002d2d7223 */ /* 0x000fce000000002d */
.L_x_892:
[----:B------:R-:W-:Y:S05]  /*26ec0*/  BSYNC B1 ;  /* 0x0000000000017941 */ /* 0x000fea0003800000 */
.L_x_890:
        /* <DEDUP_REMOVED lines=10> */
.L_x_894:
[----:B------:R-:W1:Y:S02]  /*26f70*/  MUFU.RCP R48, R47 ;  /* 0x0000002f00307308 */ /* 0x000e640000001000 */
[----:B-1----:R-:W-:-:S04]  /*26f80*/  FFMA R0, R47, R48, -1 ;  /* 0xbf8000002f007423 */ /* 0x002fc80000000030 */
[----:B------:R-:W-:-:S04]  /*26f90*/  FADD.FTZ R3, -R0, -RZ ;  /* 0x800000ff00037221 */ /* 0x000fc80000010100 */
[----:B------:R-:W-:-:S07]  /*26fa0*/  FFMA R48, R48, R3, R48 ;  /* 0x0000000330307223 */ /* 0x000fce0000000030 */
.L_x_895:
[----:B------:R-:W-:Y:S05]  /*26fb0*/  BSYNC B1 ;  /* 0x0000000000017941 */ /* 0x000fea0003800000 */
.L_x_893:
        /* <DEDUP_REMOVED lines=10> */
.L_x_897:
[----:B------:R-:W1:Y:S02]  /*27060*/  MUFU.RCP R47, R52 ;  /* 0x00000034002f7308 */ /* 0x000e640000001000 */
[----:B-1----:R-:W-:-:S04]  /*27070*/  FFMA R0, R52, R47, -1 ;  /* 0xbf80000034007423 */ /* 0x002fc8000000002f */
[----:B------:R-:W-:-:S04]  /*27080*/  FADD.FTZ R0, -R0, -RZ ;  /* 0x800000ff00007221 */ /* 0x000fc80000010100 */
[----:B------:R-:W-:-:S07]  /*27090*/  FFMA R47, R47, R0, R47 ;  /* 0x000000002f2f7223 */ /* 0x000fce000000002f */
.L_x_898:
[----:B------:R-:W-:Y:S05]  /*270a0*/  BSYNC B1 ;  /* 0x0000000000017941 */ /* 0x000fea0003800000 */
.L_x_896:
        /* <DEDUP_REMOVED lines=10> */
.L_x_900:
[----:B------:R-:W1:Y:S02]  /*27150*/  MUFU.RCP R50, R49 ;  /* 0x0000003100327308 */ /* 0x000e640000001000 */
[----:B-1----:R-:W-:-:S04]  /*27160*/  FFMA R0, R49, R50, -1 ;  /* 0xbf80000031007423 */ /* 0x002fc80000000032 */
[----:B------:R-:W-:-:S04]  /*27170*/  FADD.FTZ R3, -R0, -RZ ;  /* 0x800000ff00037221 */ /* 0x000fc80000010100 */
[----:B------:R-:W-:-:S07]  /*27180*/  FFMA R50, R50, R3, R50 ;  /* 0x0000000332327223 */ /* 0x000fce0000000032 */
.L_x_901:
[----:B------:R-:W-:Y:S05]  /*27190*/  BSYNC B1 ;  /* 0x0000000000017941 */ /* 0x000fea0003800000 */
.L_x_899:
        /* <DEDUP_REMOVED lines=10> */
.L_x_903:
[----:B------:R-:W1:Y:S02]  /*27240*/  MUFU.RCP R49, R56 ;  /* 0x0000003800317308 */ /* 0x000e640000001000 */
[----:B-1----:R-:W-:-:S04]  /*27250*/  FFMA R0, R56, R49, -1 ;  /* 0xbf80000038007423 */ /* 0x002fc80000000031 */
[----:B------:R-:W-:-:S04]  /*27260*/  FADD.FTZ R0, -R0, -RZ ;  /* 0x800000ff00007221 */ /* 0x000fc80000010100 */
[----:B------:R-:W-:-:S07]  /*27270*/  FFMA R49, R49, R0, R49 ;  /* 0x0000000031317223 */ /* 0x000fce0000000031 */
.L_x_904:
[----:B------:R-:W-:Y:S05]  /*27280*/  BSYNC B1 ;  /* 0x0000000000017941 */ /* 0x000fea0003800000 */
.L_x_902:
        /* <DEDUP_REMOVED lines=10> */
.L_x_906:
[----:B------:R-:W1:Y:S02]  /*27330*/  MUFU.RCP R52, R51 ;  /* 0x0000003300347308 */ /* 0x000e640000001000 */
[----:B-1----:R-:W-:-:S04]  /*27340*/  FFMA R0, R51, R52, -1 ;  /* 0xbf80000033007423 */ /* 0x002fc80000000034 */
[----:B------:R-:W-:-:S04]  /*27350*/  FADD.FTZ R3, -R0, -RZ ;  /* 0x800000ff00037221 */ /* 0x000fc80000010100 */
[----:B------:R-:W-:-:S07]  /*27360*/  FFMA R52, R52, R3, R52 ;  /* 0x0000000334347223 */ /* 0x000fce0000000034 */
.L_x_907:
[----:B------:R-:W-:Y:S05]  /*27370*/  BSYNC B1 ;  /* 0x0000000000017941 */ /* 0x000fea0003800000 */
.L_x_905:
        /* <DEDUP_REMOVED lines=9> */
.L_x_909:
[----:B------:R-:W1:Y:S02]  /*27410*/  MUFU.RCP R0, R65 ;  /* 0x0000004100007308 */ /* 0x000e640000001000 */
[----:B-1----:R-:W-:-:S04]  /*27420*/  FFMA R2, R65, R0, -1 ;  /* 0xbf80000041027423 */ /* 0x002fc80000000000 */
[----:B------:R-:W-:-:S04]  /*27430*/  FADD.FTZ R3, -R2, -RZ ;  /* 0x800000ff02037221 */ /* 0x000fc80000010100 */
[----:B------:R-:W-:-:S07]  /*27440*/  FFMA R0, R0, R3, R0 ;  /* 0x0000000300007223 */ /* 0x000fce0000000000 */
.L_x_910:
[----:B------:R-:W-:Y:S05]  /*27450*/  BSYNC B1 ;  /* 0x0000000000017941 */ /* 0x000fea0003800000 */
.L_x_908:
        /* <DEDUP_REMOVED lines=45> */
.L_x_912:
[----:B------:R-:W-:Y:S05]  /*27730*/  BSYNC B0 ;  /* 0x0000000000007941 */ /* 0x000fea0003800000 */
.L_x_911:
[----:B------:R-:W-:Y:S06]  /*27740*/  BAR.SYNC.DEFER_BLOCKING 0x1, 0x100 ;  /* 0x0044000000007b1d */ /* 0x000fec0000010000 */
[----:B------:R-:W-:Y:S04]  /*27750*/  BSSY B0, `(.L_x_913) ;  /* 0x000000a000007945 */ /* 0x000fe80003800000 */
[----:B------:R-:W-:Y:S05]  /*27760*/  @P0 BRA `(.L_x_914) ;  /* 0x0000000000200947 */ /* 0x000fea0003800000 */
[----:B------:R-:W-:-:S06]  /*27770*/  UISETP.NE.AND UP0, UPT, UR43, 0x3, UPT ;  /* 0x000000032b00788c */ /* 0x000fcc000bf05270 */
[----:B------:R-:W-:-:S13]  /*27780*/  PLOP3.LUT P2, PT, PT, PT, UP0, 0x80, 0x0 ;  /* 0x000000000000781c */ /* 0x000fda0003f4f008 */
[----:B------:R-:W-:Y:S05]  /*27790*/  @!P2 BRA `(.L_x_915) ;  /* 0x000000000004a947 */ /* 0x000fea0003800000 */
[----:B------:R-:W-:Y:S01]  /*277a0*/  BPT.TRAP 0x1 ;  /* 0x000000040000795c */ /* 0x000fe20000300000 */
.L_x_915:
[----:B------:R-:W-:-:S04]  /*277b0*/  ULEA UR4, UR8, UR46, 0x3 ;  /* 0x0000002e08047291 */ /* 0x000fc8000f8e183f */
[----:B------:R-:W-:-:S04]  /*277c0*/  UIADD3 UR4, UR4, 0x50, URZ ;  /* 0x0000005004047890 */ /* 0x000fc8000fffe03f */
[----:B------:R-:W-:-:S09]  /*277d0*/  UPRMT UR4, UR47, 0x654, UR4 ;  /* 0x000006542f047896 */ /* 0x000fd20008000004 */
[----:B------:R-:W-:Y:S03]  /*277e0*/  SYNCS.ARRIVE.TRANS64.RED.A1T0 RZ, [UR4], RZ ;  /* 0x000000ffffff79a7 */ /* 0x000fe60008100404 */
.L_x_914:
[----:B------:R-:W-:Y:S05]  /*277f0*/  BSYNC B0 ;  /* 0x0000000000007941 */ /* 0x000fea0003800000 */
.L_x_913:
        /* <DEDUP_REMOVED lines=9> */
.L_x_918:
[----:B------:R-:W-:Y:S01]  /*27890*/  SHF.L.U32 R13, R13, 0x1f, RZ ;  /* 0x0000001f0d0d7819 */ /* 0x000fe200000006ff */
[----:B------:R-:W-:Y:S01]  /*278a0*/  BSSY B1, `(.L_x_919) ;  /* 0x0000006000017945 */ /* 0x000fe20003800000 */
[C---:B------:R-:W-:Y:S02]  /*278b0*/  LEA R2, R12.reuse, UR46, 0x3 ;  /* 0x0000002e0c027c11 */ /* 0x040fe4000f8e18ff */
[----:B------:R-:W-:Y:S02]  /*278c0*/  @!P1 LEA R15, R12, R15, 0xd ;  /* 0x0000000f0c0f9211 */ /* 0x000fe400078e68ff */
[----:B------:R-:W2:Y:S02]  /*278d0*/  SYNCS.PHASECHK.TRANS64.TRYWAIT P2, [R2+URZ+0x30], R13 ;  /* 0x0000300d020075a7 */ /* 0x000ea4000804017f */
[----:B------:R-:W-:Y:S01]  /*278e0*/  @!P1 LEA R0, R18, R15, 0x1 ;  /* 0x0000000f12009211 */ /* 0x000fe200078e08ff */
[----:B--2---:R-:W-:Y:S06]  /*278f0*/  @!P2 BRA `(.L_x_920) ;  /* 0x0000006400f8a947 */ /* 0x004fec0003800000 */
.L_x_1137:
[----:B------:R-:W-:Y:S05]  /*27900*/  BSYNC B1 ;  /* 0x0000000000017941 */ /* 0x000fea0003800000 */
.L_x_919:
[----:B------:R-:W-:Y:S05]  /*27910*/  @!P1 WARPSYNC.ALL ;  /* 0x0000000000009948 */ /* 0x000fea0003800000 */
[----:B------:R3:W4:Y:S04]  /*27920*/  @!P1 LDSM.16.M88.4 R8, [R15] ;  /* 0x000000000f08983b */ /* 0x0007280000000200 */
[----:B------:R3:W1:Y:S02]  /*27930*/  @!P1 LDSM.16.M88.4 R4, [R0] ;  /* 0x000000000004983b */ /* 0x0006640000000200 */
.L_x_917:
[----:B------:R-:W-:Y:S05]  /*27940*/  BSYNC B0 ;  /* 0x0000000000007941 */ /* 0x000fea0003800000 */
.L_x_916:
[--C-:B----4-:R-:W-:Y:S02]  /*27950*/  HADD2.F32 R3, -RZ, R8.reuse.H0_H0 ;  /* 0x20000008ff037230 */ /* 0x110fe40000004100 */
[C---:B------:R-:W-:Y:S01]  /*27960*/  FMUL R31, R17.reuse, R136 ;  /* 0x00000088111f7220 */ /* 0x040fe20000400000 */
[----:B--2---:R-:W-:Y:S02]  /*27970*/  HADD2.F32 R13, -RZ, R8.H1_H1 ;  /* 0x30000008ff0d7230 */ /* 0x004fe40000004100 */
[C---:B---3--:R-:W-:Y:S01]  /*27980*/  FMUL R0, R17.reuse, R137 ;  /* 0x0000008911007220 */ /* 0x048fe20000400000 */
[--C-:B------:R-:W-:Y:S02]  /*27990*/  HADD2.F32 R15, -RZ, R9.reuse.H0_H0 ;  /* 0x20000009ff0f7230 */ /* 0x100fe40000004100 */
[C---:B------:R-:W-:Y:S01]  /*279a0*/  FFMA R8, R16.reuse, R3, R31 ;  /* 0x0000000310087223 */ /* 0x040fe2000000001f */
[----:B-1----:R-:W-:Y:S02]  /*279b0*/  HADD2.F32 R21, -RZ, R9.H1_H1 ;  /* 0x30000009ff157230 */ /* 0x002fe40000004100 */
[----:B------:R-:W-:Y:S01]  /*279c0*/  FFMA R9, R16, R13, R0 ;  /* 0x0000000d10097223 */ /* 0x000fe20000000000 */
[C---:B------:R-:W-:Y:S01]  /*279d0*/  FMUL R3, R17.reuse, R138 ;  /* 0x0000008a11037220 */ /* 0x040fe20000400000 */
[----:B------:R-:W-:Y:S01]  /*279e0*/  FMUL R0, R17, R139 ;  /* 0x0000008b11007220 */ /* 0x000fe20000400000 */
[----:B------:R-:W-:-:S02]  /*279f0*/  HADD2.F32 R23, -RZ, R10.H0_H0 ;  /* 0x2000000aff177230 */ /* 0x000fc40000004100 */
[----:B------:R-:W-:Y:S01]  /*27a00*/  FMUL R12, R17, R140 ;  /* 0x0000008c110c7220 */ /* 0x000fe20000400000 */
[----:B------:R-:W-:Y:S01]  /*27a10*/  HADD2.F32 R25, -RZ, R10.H1_H1 ;  /* 0x3000000aff197230 */ /* 0x000fe20000004100 */
[----:B------:R-:W-:Y:S01]  /*27a20*/  MOV R52, 0x3bbb989d ;  /* 0x3bbb989d00347802 */ /* 0x000fe20000000f00 */
[--C-:B------:R-:W-:Y:S02]  /*27a30*/  HADD2.F32 R27, -RZ, R11.reuse.H0_H0 ;  /* 0x2000000bff1b7230 */ /* 0x100fe40000004100 */
[C---:B------:R-:W-:Y:S01]  /*27a40*/  FFMA R10, R16.reuse, R15, R3 ;  /* 0x0000000f100a7223 */ /* 0x040fe20000000003 */
[----:B------:R-:W-:Y:S02]  /*27a50*/  HADD2.F32 R29, -RZ, R11.H1_H1 ;  /* 0x3000000bff1d7230 */ /* 0x000fe40000004100 */
[C---:B------:R-:W-:Y:S01]  /*27a60*/  FFMA R11, R16.reuse, R21, R0 ;  /* 0x00000015100b7223 */ /* 0x040fe20000000000 */
[----:B------:R-:W-:Y:S01]  /*27a70*/  MOV R54, 0x437c0000 ;  /* 0x437c000000367802 */ /* 0x000fe20000000f00 */
[----:B------:R-:W-:Y:S01]  /*27a80*/  FFMA R12, R16, R23, R12 ;  /* 0x00000017100c7223 */ /* 0x000fe2000000000c */
[-C--:B------:R-:W-:Y:S01]  /*27a90*/  FFMA.SAT R3, -R10, R52.reuse, 0.5 ;  /* 0x3f0000000a037423 */ /* 0x080fe20000002134 */
[-C--:B------:R-:W-:Y:S01]  /*27aa0*/  FFMA.SAT R23, -R11, R52.reuse, 0.5 ;  /* 0x3f0000000b177423 */ /* 0x080fe20000002134 */
[----:B------:R-:W-:Y:S01]  /*27ab0*/  FFMA.SAT R20, -R9, R52, 0.5 ;  /* 0x3f00000009147423 */ /* 0x000fe20000002134 */
[----:B------:R-:W-:Y:S01]  /*27ac0*/  FMUL R13, R17, R141 ;  /* 0x0000008d110d7220 */ /* 0x000fe20000400000 */
[-C--:B------:R-:W-:Y:S01]  /*27ad0*/  FFMA.RM R26, R3, R54.reuse, 12582913 ;  /* 0x4b400001031a7423 */ /* 0x080fe20000004036 */
[----:B------:R-:W-:Y:S01]  /*27ae0*/  FFMA.RM R30, R23, R54, 12582913 ;  /* 0x4b400001171e7423 */ /* 0x000fe20000004036 */
[----:B------:R-:W-:Y:S01]  /*27af0*/  FFMA.SAT R23, -R12, R52, 0.5 ;  /* 0x3f0000000c177423 */ /* 0x000fe20000002134 */
[----:B------:R-:W-:Y:S01]  /*27b00*/  FFMA.RM R0, R20, R54, 12582913 ;  /* 0x4b40000114007423 */ /* 0x000fe20000004036 */
[----:B------:R-:W-:Y:S01]  /*27b10*/  FADD R3, R26, -12583039 ;  /* 0xcb40007f1a037421 */ /* 0x000fe20000000000 */
[----:B------:R-:W-:Y:S01]  /*27b20*/  FMUL R31, R17, R142 ;  /* 0x0000008e111f7220 */ /* 0x000fe20000400000 */
[----:B------:R-:W-:Y:S01]  /*27b30*/  FFMA.RM R34, R23, R54, 12582913 ;  /* 0x4b40000117227423 */ /* 0x000fe20000004036 */
[----:B------:R-:W-:Y:S01]  /*27b40*/  FADD R20, R0, -12583039 ;  /* 0xcb40007f00147421 */ /* 0x000fe20000000000 */
[----:B------:R-:W-:Y:S01]  /*27b50*/  FFMA R13, R16, R25, R13 ;  /* 0x00000019100d7223 */ /* 0x000fe2000000000d */
[----:B------:R-:W-:Y:S01]  /*27b60*/  FFMA R3, -R10, 1.4426950216293334961, -R3 ;  /* 0x3fb8aa3b0a037823 */ /* 0x000fe20000000903 */
[----:B------:R-:W-:Y:S01]  /*27b70*/  FADD R25, R34, -12583039 ;  /* 0xcb40007f22197421 */ /* 0x000fe20000000000 */
[----:B------:R-:W-:Y:S01]  /*27b80*/  FFMA R20, -R9, 1.4426950216293334961, -R20 ;  /* 0x3fb8aa3b09147823 */ /* 0x000fe20000000914 */
[----:B------:R-:W-:Y:S01]  /*27b90*/  FFMA R15, R16, R27, R31 ;  /* 0x0000001b100f7223 */ /* 0x000fe2000000001f */
[----:B------:R-:W-:Y:S01]  /*27ba0*/  FADD R32, R30, -12583039 ;  /* 0xcb40007f1e207421 */ /* 0x000fe20000000000 */
[----:B------:R-:W-:Y:S01]  /*27bb0*/  FMUL R143, R17, R143 ;  /* 0x0000008f118f7220 */ /* 0x000fe20000400000 */
[----:B------:R-:W-:Y:S01]  /*27bc0*/  FFMA R24, -R10, 1.925963033500011079e-08, R3 ;  /* 0x32a570600a187823 */ /* 0x000fe20000000103 */
[----:B------:R-:W-:-:S02]  /*27bd0*/  HADD2.F32 R21, -RZ, R4.H0_H0 ;  /* 0x20000004ff157230 */ /* 0x000fc40000004100 */
[----:B------:R-:W-:Y:S01]  /*27be0*/  FFMA R27, -R12, 1.4426950216293334961, -R25 ;  /* 0x3fb8aa3b0c1b7823 */ /* 0x000fe20000000919 */
[----:B------:R-:W-:Y:S02]  /*27bf0*/  HADD2.F32 R3, -RZ, R4.H1_H1 ;  /* 0x30000004ff037230 */ /* 0x000fe40000004100 */
[-C--:B------:R-:W-:Y:S01]  /*27c00*/  FFMA.SAT R4, -R13, R52.reuse, 0.5 ;  /* 0x3f0000000d047423 */ /* 0x080fe20000002134 */
[--C-:B------:R-:W-:Y:S02]  /*27c10*/  HADD2.F32 R23, -RZ, R5.reuse.H0_H0 ;  /* 0x20000005ff177230 */ /* 0x100fe40000004100 */
[----:B------:R-:W-:Y:S01]  /*27c20*/  FFMA R22, -R9, 1.925963033500011079e-08, R20 ;  /* 0x32a5706009167823 */ /* 0x000fe20000000114 */
[----:B------:R-:W-:Y:S02]  /*27c30*/  HADD2.F32 R25, -RZ, R5.H1_H1 ;  /* 0x30000005ff197230 */ /* 0x000fe40000004100 */
[----:B------:R-:W-:Y:S01]  /*27c40*/  FFMA R32, -R11, 1.4426950216293334961, -R32 ;  /* 0x3fb8aa3b0b207823 */ /* 0x000fe20000000920 */
[----:B------:R-:W-:Y:S01]  /*27c50*/  FFMA.SAT R5, -R15, R52, 0.5 ;  /* 0x3f0000000f057423 */ /* 0x000fe20000002134 */
[----:B------:R-:W-:Y:S01]  /*27c60*/  FFMA R20, R16, R29, R143 ;  /* 0x0000001d10147223 */ /* 0x000fe2000000008f */
[----:B------:R-:W-:Y:S01]  /*27c70*/  FFMA.RM R36, R4, R54, 12582913 ;  /* 0x4b40000104247423 */ /* 0x000fe20000004036 */
[----:B------:R-:W-:Y:S01]  /*27c80*/  FMUL R33, R17, R144 ;  /* 0x0000009011217220 */ /* 0x000fe20000400000 */
[----:B------:R-:W-:Y:S01]  /*27c90*/  FFMA R32, -R11, 1.925963033500011079e-08, R32 ;  /* 0x32a570600b207823 */ /* 0x000fe20000000120 */
[----:B------:R-:W-:Y:S01]  /*27ca0*/  FFMA.RM R38, R5, R54, 12582913 ;  /* 0x4b40000105267423 */ /* 0x000fe20000004036 */
[----:B------:R-:W-:Y:S01]  /*27cb0*/  FFMA.SAT R5, -R20, R52, 0.5 ;  /* 0x3f00000014057423 */ /* 0x000fe20000002134 */
[----:B------:R1:W2:Y:S01]  /*27cc0*/  MUFU.EX2 R43, R22 ;  /* 0x00000016002b7308 */ /* 0x0002a20000000800 */
[----:B------:R-:W-:Y:S01]  /*27cd0*/  FFMA R21, R16, R21, R33 ;  /* 0x0000001510157223 */ /* 0x000fe20000000021 */
[----:B------:R-:W-:Y:S01]  /*27ce0*/  FFMA R4, -R12, 1.925963033500011079e-08, R27 ;  /* 0x32a570600c047823 */ /* 0x000fe2000000011b */
[----:B------:R-:W-:Y:S01]  /*27cf0*/  FMUL R145, R17, R145 ;  /* 0x0000009111917220 */ /* 0x000fe20000400000 */
[----:B------:R-:W-:-:S02]  /*27d00*/  HADD2.F32 R31, -RZ, R7.H0_H0 ;  /* 0x20000007ff1f7230 */ /* 0x000fc40000004100 */
[----:B------:R-:W-:Y:S01]  /*27d10*/  FMUL R35, R17, R146 ;  /* 0x0000009211237220 */ /* 0x000fe20000400000 */
[----:B------:R-:W-:Y:S02]  /*27d20*/  HADD2.F32 R33, -RZ, R7.H1_H1 ;  /* 0x30000007ff217230 */ /* 0x000fe40000004100 */
[-C--:B------:R-:W-:Y:S01]  /*27d30*/  FFMA.SAT R7, -R21, R52.reuse, 0.5 ;  /* 0x3f00000015077423 */ /* 0x080fe20000002134 */
[----:B------:R3:W-:Y:S01]  /*27d40*/  MUFU.EX2 R47, R32 ;  /* 0x00000020002f7308 */ /* 0x0007e20000000800 */
[----:B-1----:R-:W-:Y:S01]  /*27d50*/  FADD R22, R36, -12583039 ;  /* 0xcb40007f24167421 */ /* 0x002fe20000000000 */
[----:B------:R-:W-:Y:S01]  /*27d60*/  FFMA.SAT R2, -R8, R52, 0.5 ;  /* 0x3f00000008027423 */ /* 0x000fe20000002134 */
[----:B------:R-:W-:Y:S01]  /*27d70*/  FFMA.RM R40, R7, R54, 12582913 ;  /* 0x4b40000107287423 */ /* 0x000fe20000004036 */
[--C-:B------:R-:W-:Y:S02]  /*27d80*/  HADD2.F32 R27, -RZ, R6.reuse.H0_H0 ;  /* 0x20000006ff1b7230 */ /* 0x100fe40000004100 */
[----:B------:R-:W-:Y:S01]  /*27d90*/  FFMA R22, -R13, 1.4426950216293334961, -R22 ;  /* 0x3fb8aa3b0d167823 */ /* 0x000fe20000000916 */
[----:B------:R-:W-:-:S02]  /*27da0*/  HADD2.F32 R29, -RZ, R6.H1_H1 ;  /* 0x30000006ff1d7230 */ /* 0x000fc40000004100 */
[----:B------:R-:W-:Y:S01]  /*27db0*/  FADD R6, R38, -12583039 ;  /* 0xcb40007f26067421 */ /* 0x000fe20000000000 */
[----:B------:R1:W-:Y:S01]  /*27dc0*/  MUFU.EX2 R49, R4 ;  /* 0x0000000400317308 */ /* 0x0003e20000000800 */
[-C--:B---3--:R-:W-:Y:S01]  /*27dd0*/  FFMA.RM R32, R5, R54.reuse, 12582913 ;  /* 0x4b40000105207423 */ /* 0x088fe20000004036 */
[----:B------:R-:W-:Y:S01]  /*27de0*/  FFMA R22, -R13, 1.925963033500011079e-08, R22 ;  /* 0x32a570600d167823 */ /* 0x000fe20000000116 */
[----:B------:R-:W-:Y:S01]  /*27df0*/  FFMA.RM R2, R2, R54, 12582913 ;  /* 0x4b40000102027423 */ /* 0x000fe20000004036 */
[----:B------:R-:W-:Y:S01]  /*27e00*/  FMUL R37, R17, R148 ;  /* 0x0000009411257220 */ /* 0x000fe20000400000 */
[----:B------:R-:W-:Y:S01]  /*27e10*/  FADD R5, R32, -12583039 ;  /* 0xcb40007f20057421 */ /* 0x000fe20000000000 */
[----:B------:R-:W-:Y:S01]  /*27e20*/  FFMA R6, -R15, 1.4426950216293334961, -R6 ;  /* 0x3fb8aa3b0f067823 */ /* 0x000fe20000000906 */
[C---:B------:R-:W-:Y:S01]  /*27e30*/  FMUL R147, R17.reuse, R147 ;  /* 0x0000009311937220 */ /* 0x040fe20000400000 */
[----:B------:R3:W-:Y:S01]  /*27e40*/  MUFU.EX2 R51, R22 ;  /* 0x0000001600337308 */ /* 0x0007e20000000800 */
[----:B-1----:R-:W-:Y:S01]  /*27e50*/  FFMA R4, R16, R3, R145 ;  /* 0x0000000310047223 */ /* 0x002fe20000000091 */
[----:B------:R-:W-:Y:S01]  /*27e60*/  FFMA R7, -R20, 1.4426950216293334961, -R5 ;  /* 0x3fb8aa3b14077823 */ /* 0x000fe20000000905 */
[----:B------:R-:W-:Y:S01]  /*27e70*/  FFMA R5, R16, R23, R35 ;  /* 0x0000001710057223 */ /* 0x000fe20000000023 */
[----:B------:R-:W-:Y:S01]  /*27e80*/  FADD R41, R2, -12583039 ;  /* 0xcb40007f02297421 */ /* 0x000fe20000000000 */
[----:B------:R-:W-:Y:S01]  /*27e90*/  FFMA.SAT R23, -R4, R52, 0.5 ;  /* 0x3f00000004177423 */ /* 0x000fe20000002134 */
[----:B------:R-:W-:Y:S01]  /*27ea0*/  FFMA R35, -R20, 1.925963033500011079e-08, R7 ;  /* 0x32a5706014237823 */ /* 0x000fe20000000107 */
[----:B------:R-:W-:Y:S01]  /*27eb0*/  FMUL R149, R17, R149 ;  /* 0x0000009511957220 */ /* 0x000fe20000400000 */
[----:B------:R1:W-:Y:S01]  /*27ec0*/  MUFU.EX2 R45, R24 ;  /* 0x00000018002d7308 */ /* 0x0003e20000000800 */
[----:B---3--:R-:W-:Y:S01]  /*27ed0*/  FADD R22, R40, -12583039 ;  /* 0xcb40007f28167421 */ /* 0x008fe20000000000 */
[----:B------:R-:W-:Y:S01]  /*27ee0*/  FFMA.RM R42, R23, R54, 12582913 ;  /* 0x4b400001172a7423 */ /* 0x000fe20000004036 */
[----:B------:R-:W-:Y:S01]  /*27ef0*/  FFMA R7, R16, R27, R37 ;  /* 0x0000001b10077223 */ /* 0x000fe20000000025 */
[----:B------:R-:W-:Y:S01]  /*27f00*/  FFMA.SAT R27, -R5, R52, 0.5 ;  /* 0x3f000000051b7423 */ /* 0x000fe20000002134 */
[----:B------:R-:W-:Y:S01]  /*27f10*/  FFMA R22, -R21, 1.4426950216293334961, -R22 ;  /* 0x3fb8aa3b15167823 */ /* 0x000fe20000000916 */
[----:B------:R-:W-:Y:S01]  /*27f20*/  FFMA R41, -R8, 1.4426950216293334961, -R41 ;  /* 0x3fb8aa3b08297823 */ /* 0x000fe20000000929 */
[----:B------:R-:W-:Y:S01]  /*27f30*/  FADD R23, R42, -12583039 ;  /* 0xcb40007f2a177421 */ /* 0x000fe20000000000 */
[----:B------:R-:W-:Y:S01]  /*27f40*/  FMUL R39, R17, R150 ;  /* 0x0000009611277220 */ /* 0x000fe20000400000 */
[----:B-1----:R-:W-:Y:S01]  /*27f50*/  FFMA R24, -R15, 1.925963033500011079e-08, R6 ;  /* 0x32a570600f187823 */ /* 0x002fe20000000106 */
[C---:B------:R-:W-:Y:S01]  /*27f60*/  FFMA R6, R16.reuse, R25, R147 ;  /* 0x0000001910067223 */ /* 0x040fe20000000093 */
[----:B------:R-:W-:Y:S01]  /*27f70*/  FFMA R25, -R21, 1.925963033500011079e-08, R22 ;  /* 0x32a5706015197823 */ /* 0x000fe20000000116 */
[----:B------:R-:W-:Y:S01]  /*27f80*/  FFMA R22, R16, R29, R149 ;  /* 0x0000001d10167223 */ /* 0x000fe20000000095 */
[----:B------:R-:W-:Y:S01]  /*27f90*/  FFMA.RM R29, R27, R54, 12582913 ;  /* 0x4b4000011b1d7423 */ /* 0x000fe20000004036 */
[----:B------:R-:W-:Y:S01]  /*27fa0*/  FFMA R41, -R8, 1.925963033500011079e-08, R41 ;  /* 0x32a5706008297823 */ /* 0x000fe20000000129 */
[----:B------:R-:W-:Y:S01]  /*27fb0*/  FFMA R27, -R4, 1.4426950216293334961, -R23 ;  /* 0x3fb8aa3b041b7823 */ /* 0x000fe20000000917 */
[----:B------:R-:W-:Y:S01]  /*27fc0*/  FFMA R23, R16, R31, R39 ;  /* 0x0000001f10177223 */ /* 0x000fe20000000027 */
[-C--:B------:R-:W-:Y:S01]  /*27fd0*/  FFMA.SAT R31, -R6, R52.reuse, 0.5 ;  /* 0x3f000000061f7423 */ /* 0x080fe20000002134 */
[----:B------:R-:W-:Y:S01]  /*27fe0*/  FMUL R151, R17, R151 ;  /* 0x0000009711977220 */ /* 0x000fe20000400000 */
[----:B------:R1:W-:Y:S01]  /*27ff0*/  MUFU.EX2 R3, R24 ;  /* 0x0000001800037308 */ /* 0x0003e20000000800 */
[----:B------:R-:W-:Y:S01]  /*28000*/  FFMA.SAT R37, -R7, R52, 0.5 ;  /* 0x3f00000007257423 */ /* 0x000fe20000002134 */
[----:B------:R-:W-:Y:S01]  /*28010*/  FFMA.RM R31, R31, R54, 12582913 ;  /* 0x4b4000011f1f7423 */ /* 0x000fe20000004036 */
[-C--:B------:R-:W-:Y:S01]  /*28020*/  FFMA.SAT R39, -R22, R52.reuse, 0.5 ;  /* 0x3f00000016277423 */ /* 0x080fe20000002134 */
[----:B------:R-:W-:Y:S01]  /*28030*/  FFMA.SAT R48, -R23, R52, 0.5 ;  /* 0x3f00000017307423 */ /* 0x000fe20000002134 */
[-C--:B------:R-:W-:Y:S01]  /*28040*/  FFMA.RM R37, R37, R54.reuse, 12582913 ;  /* 0x4b40000125257423 */ /* 0x080fe20000004036 */
[----:B------:R-:W-:Y:S01]  /*28050*/  SHF.L.U32 R2, R2, 0x17, RZ ;  /* 0x0000001702027819 */ /* 0x000fe200000006ff */
[----:B------:R-:W-:Y:S01]  /*28060*/  FFMA.RM R39, R39, R54, 12582913 ;  /* 0x4b40000127277423 */ /* 0x000fe20000004036 */
[----:B------:R-:W3:Y:S01]  /*28070*/  MUFU.EX2 R41, R41 ;  /* 0x0000002900297308 */ /* 0x000ee20000000800 */
[----:B-1----:R-:W-:Y:S01]  /*28080*/  FFMA R24, R16, R33, R151 ;  /* 0x0000002110187223 */ /* 0x002fe20000000097 */
[----:B------:R-:W-:Y:S01]  /*28090*/  FADD R33, R31, -12583039 ;  /* 0xcb40007f1f217421 */ /* 0x000fe20000000000 */
[----:B------:R-:W-:Y:S01]  /*280a0*/  FADD R46, R37, -12583039 ;  /* 0xcb40007f252e7421 */ /* 0x000fe20000000000 */
[----:B------:R-:W-:Y:S01]  /*280b0*/  SHF.L.U32 R0, R0, 0x17, RZ ;  /* 0x0000001700007819 */ /* 0x000fe200000006ff */
[----:B------:R-:W-:Y:S01]  /*280c0*/  FFMA.SAT R52, -R24, R52, 0.5 ;  /* 0x3f00000018347423 */ /* 0x000fe20000002134 */
[----:B------:R-:W-:Y:S01]  /*280d0*/  FFMA R33, -R6, 1.4426950216293334961, -R33 ;  /* 0x3fb8aa3b06217823 */ /* 0x000fe20000000921 */
[-C--:B------:R-:W-:Y:S01]  /*280e0*/  FFMA.RM R50, R48, R54.reuse, 12582913 ;  /* 0x4b40000130327423 */ /* 0x080fe20000004036 */
[----:B------:R-:W-:Y:S01]  /*280f0*/  FADD R44, R29, -12583039 ;  /* 0xcb40007f1d2c7421 */ /* 0x000fe20000000000 */
[----:B------:R-:W-:Y:S01]  /*28100*/  FFMA.RM R52, R52, R54, 12582913 ;  /* 0x4b40000134347423 */ /* 0x000fe20000004036 */
[----:B------:R-:W-:Y:S01]  /*28110*/  FFMA R33, -R6, 1.925963033500011079e-08, R33 ;  /* 0x32a5706006217823 */ /* 0x000fe20000000121 */
[----:B------:R-:W-:Y:S01]  /*28120*/  FFMA R48, -R7, 1.4426950216293334961, -R46 ;  /* 0x3fb8aa3b07307823 */ /* 0x000fe2000000092e */
[----:B------:R-:W-:Y:S01]  /*28130*/  SHF.L.U32 R26, R26, 0x17, RZ ;  /* 0x000000171a1a7819 */ /* 0x000fe200000006ff */
[----:B--2---:R-:W-:Y:S01]  /*28140*/  FFMA R53, R0, R43, 1 ;  /* 0x3f80000000357423 */ /* 0x004fe2000000002b */
[----:B------:R1:W-:Y:S01]  /*28150*/  MUFU.EX2 R46, R33 ;  /* 0x00000021002e7308 */ /* 0x0003e20000000800 */
[----:B------:R-:W-:Y:S01]  /*28160*/  FFMA R44, -R5, 1.4426950216293334961, -R44 ;  /* 0x3fb8aa3b052c7823 */ /* 0x000fe2000000092c */
[----:B------:R-:W-:Y:S01]  /*28170*/  FADD R0, R50, -12583039 ;  /* 0xcb40007f32007421 */ /* 0x000fe20000000000 */
[----:B---3--:R-:W-:Y:S01]  /*28180*/  FFMA R54, R2, R41, 1 ;  /* 0x3f80000002367423 */ /* 0x008fe20000000029 */
[----:B------:R-:W-:Y:S01]  /*28190*/  FADD R41, R39, -12583039 ;  /* 0xcb40007f27297421 */ /* 0x000fe20000000000 */
[----:B------:R-:W-:Y:S01]  /*281a0*/  SHF.L.U32 R38, R38, 0x17, RZ ;  /* 0x0000001726267819 */ /* 0x000fe200000006ff */
[----:B------:R-:W-:Y:S01]  /*281b0*/  FFMA R44, -R5, 1.925963033500011079e-08, R44 ;  /* 0x32a57060052c7823 */ /* 0x000fe2000000012c */
[----:B------:R-:W-:Y:S01]  /*281c0*/  FFMA R56, R26, R45, 1 ;  /* 0x3f8000001a387423 */ /* 0x000fe2000000002d */
[----:B------:R-:W-:Y:S01]  /*281d0*/  FFMA R41, -R22, 1.4426950216293334961, -R41 ;  /* 0x3fb8aa3b16297823 */ /* 0x000fe20000000929 */
[----:B-1----:R-:W-:Y:S01]  /*281e0*/  FADD R33, R52, -12583039 ;  /* 0xcb40007f34217421 */ /* 0x002fe20000000000 */
[----:B------:R-:W-:Y:S01]  /*281f0*/  FFMA R2, -R23, 1.4426950216293334961, -R0 ;  /* 0x3fb8aa3b17027823 */ /* 0x000fe20000000900 */
[----:B------:R-:W-:Y:S01]  /*28200*/  FFMA R45, R38, R3, 1 ;  /* 0x3f800000262d7423 */ /* 0x000fe20000000003 */
[----:B------:R-:W-:Y:S01]  /*28210*/  FFMA R27, -R4, 1.925963033500011079e-08, R27 ;  /* 0x32a57060041b7823 */ /* 0x000fe2000000011b */
[----:B------:R-:W-:Y:S01]  /*28220*/  FFMA R43, -R24, 1.4426950216293334961, -R33 ;  /* 0x3fb8aa3b182b7823 */ /* 0x000fe20000000921 */
[----:B------:R-:W-:Y:S01]  /*28230*/  FFMA R48, -R7, 1.925963033500011079e-08, R48 ;  /* 0x32a5706007307823 */ /* 0x000fe20000000130 */
[----:B------:R-:W-:Y:S01]  /*28240*/  IADD3 R3, R54, 0x1800000, RZ ;  /* 0x0180000036037810 */ /* 0x000fe20007ffe0ff */
[----:B------:R-:W-:Y:S01]  /*28250*/  FFMA R41, -R22, 1.925963033500011079e-08, R41 ;  /* 0x32a5706016297823 */ /* 0x000fe20000000129 */
[----:B------:R-:W-:Y:S01]  /*28260*/  FFMA R43, -R24, 1.925963033500011079e-08, R43 ;  /* 0x32a57060182b7823 */ /* 0x000fe2000000012b */
[----:B------:R-:W-:Y:S01]  /*28270*/  FFMA R2, -R23, 1.925963033500011079e-08, R2 ;  /* 0x32a5706017027823 */ /* 0x000fe20000000102 */
[----:B------:R-:W1:Y:S01]  /*28280*/  MUFU.EX2 R44, R44 ;  /* 0x0000002c002c7308 */ /* 0x000e620000000800 */
[----:B------:R-:W-:Y:S01]  /*28290*/  LOP3.LUT R3, R3, 0x7f800000, RZ, 0xc0, !PT ;  /* 0x7f80000003037812 */ /* 0x000fe200078ec0ff */
[----:B------:R-:W-:Y:S01]  /*282a0*/  BSSY B1, `(.L_x_921) ;  /* 0x000002b000017945 */ /* 0x000fe20003800000 */
[----:B------:R-:W-:-:S02]  /*282b0*/  SHF.L.U32 R36, R36, 0x17, RZ ;  /* 0x0000001724247819 */ /* 0x000fc400000006ff */
[----:B------:R-:W-:Y:S02]  /*282c0*/  ISETP.GT.U32.AND P1, PT, R3, 0x1ffffff, PT ;  /* 0x01ffffff0300780c */ /* 0x000fe40003f24070 */
[----:B------:R-:W-:Y:S01]  /*282d0*/  SHF.L.U32 R29, R29, 0x17, RZ ;  /* 0x000000171d1d7819 */ /* 0x000fe200000006ff */
[----:B------:R-:W2:Y:S01]  /*282e0*/  MUFU.EX2 R35, R35 ;  /* 0x0000002300237308 */ /* 0x000ea20000000800 */
[----:B------:R-:W-:Y:S01]  /*282f0*/  SHF.L.U32 R32, R32, 0x17, RZ ;  /* 0x0000001720207819 */ /* 0x000fe200000006ff */
[----:B------:R-:W-:Y:S01]  /*28300*/  FFMA R51, R36, R51, 1 ;  /* 0x3f80000024337423 */ /* 0x000fe20000000033 */
[----:B------:R-:W-:Y:S02]  /*28310*/  SHF.L.U32 R39, R39, 0x17, RZ ;  /* 0x0000001727277819 */ /* 0x000fe400000006ff */
[----:B------:R-:W-:Y:S02]  /*28320*/  SHF.L.U32 R30, R30, 0x17, RZ ;  /* 0x000000171e1e7819 */ /* 0x000fe400000006ff */
[----:B------:R-:W-:Y:S01]  /*28330*/  SHF.L.U32 R34, R34, 0x17, RZ ;  /* 0x0000001722227819 */ /* 0x000fe200000006ff */
[----:B------:R1:W3:Y:S01]  /*28340*/  MUFU.EX2 R0, R41 ;  /* 0x0000002900007308 */ /* 0x0002e20000000800 */
[----:B------:R-:W-:Y:S01]  /*28350*/  SHF.L.U32 R40, R40, 0x17, RZ ;  /* 0x0000001728287819 */ /* 0x000fe200000006ff */
[----:B------:R-:W-:Y:S01]  /*28360*/  FFMA R47, R30, R47, 1 ;  /* 0x3f8000001e2f7423 */ /* 0x000fe2000000002f */
[----:B------:R-:W-:Y:S01]  /*28370*/  SHF.L.U32 R42, R42, 0x17, RZ ;  /* 0x000000172a2a7819 */ /* 0x000fe200000006ff */
[----:B------:R-:W-:Y:S01]  /*28380*/  FFMA R34, R34, R49, 1 ;  /* 0x3f80000022227423 */ /* 0x000fe20000000031 */
[----:B------:R-:W-:-:S02]  /*28390*/  SHF.L.U32 R31, R31, 0x17, RZ ;  /* 0x000000171f1f7819 */ /* 0x000fc400000006ff */
[----:B------:R-:W-:Y:S01]  /*283a0*/  SHF.L.U32 R37, R37, 0x17, RZ ;  /* 0x0000001725257819 */ /* 0x000fe200000006ff */
[----:B------:R-:W4:Y:S01]  /*283b0*/  MUFU.EX2 R25, R25 ;  /* 0x0000001900197308 */ /* 0x000f220000000800 */
[----:B------:R-:W-:Y:S01]  /*283c0*/  SHF.L.U32 R50, R50, 0x17, RZ ;  /* 0x0000001732327819 */ /* 0x000fe200000006ff */
[----:B-1----:R-:W-:Y:S01]  /*283d0*/  FFMA R41, R29, R44, 1 ;  /* 0x3f8000001d297423 */ /* 0x002fe2000000002c */
[----:B------:R-:W-:Y:S01]  /*283e0*/  SHF.L.U32 R52, R52, 0x17, RZ ;  /* 0x0000001734347819 */ /* 0x000fe200000006ff */
[----:B--2---:R-:W-:Y:S01]  /*283f0*/  FFMA R36, R32, R35, 1 ;  /* 0x3f80000020247423 */ /* 0x004fe20000000023 */
[----:B------:R-:W-:-:S03]  /*28400*/  FFMA R46, R31, R46, 1 ;  /* 0x3f8000001f2e7423 */ /* 0x000fc6000000002e */
[----:B------:R-:W1:Y:S01]  /*28410*/  MUFU.EX2 R27, R27 ;  /* 0x0000001b001b7308 */ /* 0x000e620000000800 */
[----:B---3--:R-:W-:-:S07]  /*28420*/  FFMA R44, R39, R0, 1 ;  /* 0x3f800000272c7423 */ /* 0x008fce0000000000 */
[----:B------:R-:W2:Y:S01]  /*28430*/  MUFU.EX2 R48, R48 ;  /* 0x0000003000307308 */ /* 0x000ea20000000800 */
[----:B----4-:R-:W-:-:S07]  /*28440*/  FFMA R35, R40, R25, 1 ;  /* 0x3f80000028237423 */ /* 0x010fce0000000019 */
        /* <DEDUP_REMOVED lines=12> */
.L_x_922:
[----:B------:R-:W1:Y:S02]  /*28510*/  MUFU.RCP R25, R54 ;  /* 0x0000003600197308 */ /* 0x000e640000001000 */
[----:B-1----:R-:W-:-:S04]  /*28520*/  FFMA R0, R54, R25, -1 ;  /* 0xbf80000036007423 */ /* 0x002fc80000000019 */
[----:B------:R-:W-:-:S04]  /*28530*/  FADD.FTZ R0, -R0, -RZ ;  /* 0x800000ff00007221 */ /* 0x000fc80000010100 */
[----:B------:R-:W-:-:S07]  /*28540*/  FFMA R25, R25, R0, R25 ;  /* 0x0000000019197223 */ /* 0x000fce0000000019 */
.L_x_923:
[----:B------:R-:W-:Y:S05]  /*28550*/  BSYNC B1 ;  /* 0x0000000000017941 */ /* 0x000fea0003800000 */
.L_x_921:
        /* <DEDUP_REMOVED lines=10> */
.L_x_925:
[----:B------:R-:W1:Y:S02]  /*28600*/  MUFU.RCP R26, R53 ;  /* 0x00000035001a7308 */ /* 0x000e640000001000 */
[----:B-1----:R-:W-:-:S04]  /*28610*/  FFMA R0, R53, R26, -1 ;  /* 0xbf80000035007423 */ /* 0x002fc8000000001a */
[----:B------:R-:W-:-:S04]  /*28620*/  FADD.FTZ R3, -R0, -RZ ;  /* 0x800000ff00037221 */ /* 0x000fc80000010100 */
[----:B------:R-:W-:-:S07]  /*28630*/  FFMA R26, R26, R3, R26 ;  /* 0x000000031a1a7223 */ /* 0x000fce000000001a */
.L_x_926:
[----:B------:R-:W-:Y:S05]  /*28640*/  BSYNC B1 ;  /* 0x0000000000017941 */ /* 0x000fea0003800000 */
.L_x_924:
        /* <DEDUP_REMOVED lines=10> */
.L_x_928:
[----:B------:R-:W1:Y:S02]  /*286f0*/  MUFU.RCP R27, R56 ;  /* 0x00000038001b7308 */ /* 0x000e640000001000 */
[----:B-1----:R-:W-:-:S04]  /*28700*/  FFMA R0, R56, R27, -1 ;  /* 0xbf80000038007423 */ /* 0x002fc8000000001b */
[----:B------:R-:W-:-:S04]  /*28710*/  FADD.FTZ R0, -R0, -RZ ;  /* 0x800000ff00007221 */ /* 0x000fc80000010100 */
[----:B------:R-:W-:-:S07]  /*28720*/  FFMA R27, R27, R0, R27 ;  /* 0x000000001b1b7223 */ /* 0x000fce000000001b */
.L_x_929:
[----:B------:R-:W-:Y:S05]  /*28730*/  BSYNC B1 ;  /* 0x0000000000017941 */ /* 0x000fea0003800000 */
.L_x_927:
        /* <DEDUP_REMOVED lines=10> */
.L_x_931:
[----:B------:R-:W1:Y:S02]  /*287e0*/  MUFU.RCP R30, R47 ;  /* 0x0000002f001e7308 */ /* 0x000e640000001000 */
[----:B-1----:R-:W-:-:S04]  /*287f0*/  FFMA R0, R47, R30, -1 ;  /* 0xbf8000002f007423 */ /* 0x002fc8000000001e */
[----:B------:R-:W-:-:S04]  /*28800*/  FADD.FTZ R3, -R0, -RZ ;  /* 0x800000ff00037221 */ /* 0x000fc80000010100 */
[----:B------:R-:W-:-:S07]  /*28810*/  FFMA R30, R30, R3, R30 ;  /* 0x000000031e1e7223 */ /* 0x000fce000000001e */
.L_x_932:
[----:B------:R-:W-:Y:S05]  /*28820*/  BSYNC B1 ;  /* 0x0000000000017941 */ /* 0x000fea0003800000 */
.L_x_930:
        /* <DEDUP_REMOVED lines=10> */
.L_x_934:
[----:B------:R-:W1:Y:S02]  /*288d0*/  MUFU.RCP R29, R34 ;  /* 0x00000022001d7308 */ /* 0x000e640000001000 */
[----:B-1----:R-:W-:-:S04]  /*288e0*/  FFMA R0, R34, R29, -1 ;  /* 0xbf80000022007423 */ /* 0x002fc8000000001d */
[----:B------:R-:W-:-:S04]  /*288f0*/  FADD.FTZ R0, -R0, -RZ ;  /* 0x800000ff00007221 */ /* 0x000fc80000010100 */
[----:B------:R-:W-:-:S07]  /*28900*/  FFMA R29, R29, R0, R29 ;  /* 0x000000001d1d7223 */ /* 0x000fce000000001d */
.L_x_935:
[----:B------:R-:W-:Y:S05]  /*28910*/  BSYNC B1 ;  /* 0x0000000000017941 */ /* 0x000fea0003800000 */
.L_x_933:
        /* <DEDUP_REMOVED lines=10> */
.L_x_937:
[----:B------:R-:W1:Y:S02]  /*289c0*/  MUFU.RCP R32, R51 ;  /* 0x0000003300207308 */ /* 0x000e640000001000 */
[----:B-1----:R-:W-:-:S04]  /*289d0*/  FFMA R0, R51, R32, -1 ;  /* 0xbf80000033007423 */ /* 0x002fc80000000020 */
[----:B------:R-:W-:-:S04]  /*289e0*/  FADD.FTZ R3, -R0, -RZ ;  /* 0x800000ff00037221 */ /* 0x000fc80000010100 */
[----:B------:R-:W-:-:S07]  /*289f0*/  FFMA R32, R32, R3, R32 ;  /* 0x0000000320207223 */ /* 0x000fce0000000020 */
.L_x_938:
[----:B------:R-:W-:Y:S05]  /*28a00*/  BSYNC B1 ;  /* 0x0000000000017941 */ /* 0x000fea0003800000 */
.L_x_936:
        /* <DEDUP_REMOVED lines=10> */
.L_x_940:
[----:B------:R-:W1:Y:S02]  /*28ab0*/  MUFU.RCP R34, R45 ;  /* 0x0000002d00227308 */ /* 0x000e640000001000 */
[----:B-1----:R-:W-:-:S04]  /*28ac0*/  FFMA R0, R45, R34, -1 ;  /* 0xbf8000002d007423 */ /* 0x002fc80000000022 */
[----:B------:R-:W-:-:S04]  /*28ad0*/  FADD.FTZ R3, -R0, -RZ ;  /* 0x800000ff00037221 */ /* 0x000fc80000010100 */
[----:B------:R-:W-:-:S07]  /*28ae0*/  FFMA R34, R34, R3, R34 ;  /* 0x0000000322227223 */ /* 0x000fce0000000022 */
.L_x_941:
[----:B------:R-:W-:Y:S05]  /*28af0*/  BSYNC B1 ;  /* 0x0000000000017941 */ /* 0x000fea0003800000 */
.L_x_939:
        /* <DEDUP_REMOVED lines=10> */
.L_x_943:
[----:B------:R-:W1:Y:S02]  /*28ba0*/  MUFU.RCP R31, R36 ;  /* 0x00000024001f7308 */ /* 0x000e640000001000 */
[----:B-1----:R-:W-:-:S04]  /*28bb0*/  FFMA R0, R36, R31, -1 ;  /* 0xbf80000024007423 */ /* 0x002fc8000000001f */
[----:B------:R-:W-:-:S04]  /*28bc0*/  FADD.FTZ R0, -R0, -RZ ;  /* 0x800000ff00007221 */ /* 0x000fc80000010100 */
[----:B------:R-:W-:-:S07]  /*28bd0*/  FFMA R31, R31, R0, R31 ;  /* 0x000000001f1f7223 */ /* 0x000fce000000001f */
.L_x_944:
[----:B------:R-:W-:Y:S05]  /*28be0*/  BSYNC B1 ;  /* 0x0000000000017941 */ /* 0x000fea0003800000 */
.L_x_942:
        /* <DEDUP_REMOVED lines=10> */
.L_x_946:
[----:B------:R-:W1:Y:S02]  /*28c90*/  MUFU.RCP R36, R35 ;  /* 0x0000002300247308 */ /* 0x000e640000001000 */
[----:B-1----:R-:W-:-:S04]  /*28ca0*/  FFMA R0, R35, R36, -1 ;  /* 0xbf80000023007423 */ /* 0x002fc80000000024 */
[----:B------:R-:W-:-:S04]  /*28cb0*/  FADD.FTZ R3, -R0, -RZ ;  /* 0x800000ff00037221 */ /* 0x000fc80000010100 */
[----:B------:R-:W-:-:S07]  /*28cc0*/  FFMA R36, R36, R3, R36 ;  /* 0x0000000324247223 */ /* 0x000fce0000000024 */
.L_x_947:
[----:B------:R-:W-:Y:S05]  /*28cd0*/  BSYNC B1 ;  /* 0x0000000000017941 */ /* 0x000fea0003800000 */
.L_x_945:
        /* <DEDUP_REMOVED lines=10> */
.L_x_949:
[----:B------:R-:W1:Y:S02]  /*28d80*/  MUFU.RCP R33, R42 ;  /* 0x0000002a00217308 */ /* 0x000e640000001000 */
[----:B-1----:R-:W-:-:S04]  /*28d90*/  FFMA R0, R42, R33, -1 ;  /* 0xbf8000002a007423 */ /* 0x002fc80000000021 */
[----:B------:R-:W-:-:S04]  /*28da0*/  FADD.FTZ R0, -R0, -RZ ;  /* 0x800000ff00007221 */ /* 0x000fc80000010100 */
[----:B------:R-:W-:-:S07]  /*28db0*/  FFMA R33, R33, R0, R33 ;  /* 0x0000000021217223 */ /* 0x000fce0000000021 */
.L_x_950:
[----:B------:R-:W-:Y:S05]  /*28dc0*/  BSYNC B1 ;  /* 0x0000000000017941 */ /* 0x000fea0003800000 */
.L_x_948:
        /* <DEDUP_REMOVED lines=10> */
.L_x_952:
[----:B------:R-:W1:Y:S02]  /*28e70*/  MUFU.RCP R38, R41 ;  /* 0x0000002900267308 */ /* 0x000e640000001000 */
[----:B-1----:R-:W-:-:S04]  /*28e80*/  FFMA R0, R41, R38, -1 ;  /* 0xbf80000029007423 */ /* 0x002fc80000000026 */
[----:B------:R-:W-:-:S04]  /*28e90*/  FADD.FTZ R3, -R0, -RZ ;  /* 0x800000ff00037221 */ /* 0x000fc80000010100 */
[----:B------:R-:W-:-:S07]  /*28ea0*/  FFMA R38, R38, R3, R38 ;  /* 0x0000000326267223 */ /* 0x000fce0000000026 */
.L_x_953:
[----:B------:R-:W-:Y:S05]  /*28eb0*/  BSYNC B1 ;  /* 0x0000000000017941 */ /* 0x000fea0003800000 */
.L_x_951:
        /* <DEDUP_REMOVED lines=10> */
.L_x_955:
[----:B------:R-:W1:Y:S02]  /*28f60*/  MUFU.RCP R35, R46 ;  /* 0x0000002e00237308 */ /* 0x000e640000001000 */
[----:B-1----:R-:W-:-:S04]  /*28f70*/  FFMA R0, R46, R35, -1 ;  /* 0xbf8000002e007423 */ /* 0x002fc80000000023 */
[----:B------:R-:W-:-:S04]  /*28f80*/  FADD.FTZ R0, -R0, -RZ ;  /* 0x800000ff00007221 */ /* 0x000fc80000010100 */
[----:B------:R-:W-:-:S07]  /*28f90*/  FFMA R35, R35, R0, R35 ;  /* 0x0000000023237223 */ /* 0x000fce0000000023 */
.L_x_956:
[----:B------:R-:W-:Y:S05]  /*28fa0*/  BSYNC B1 ;  /* 0x0000000000017941 */ /* 0x000fea0003800000 */
.L_x_954:
        /* <DEDUP_REMOVED lines=10> */
.L_x_958:
[----:B------:R-:W1:Y:S02]  /*29050*/  MUFU.RCP R40, R37 ;  /* 0x0000002500287308 */ /* 0x000e640000001000 */
[----:B-1----:R-:W-:-:S04]  /*29060*/  FFMA R0, R37, R40, -1 ;  /* 0xbf80000025007423 */ /* 0x002fc80000000028 */
[----:B------:R-:W-:-:S04]  /*29070*/  FADD.FTZ R3, -R0, -RZ ;  /* 0x800000ff00037221 */ /* 0x000fc80000010100 */
[----:B------:R-:W-:-:S07]  /*29080*/  FFMA R40, R40, R3, R40 ;  /* 0x0000000328287223 */ /* 0x000fce0000000028 */
.L_x_959:
[----:B------:R-:W-:Y:S05]  /*29090*/  BSYNC B1 ;  /* 0x0000000000017941 */ /* 0x000fea0003800000 */
.L_x_957:
        /* <DEDUP_REMOVED lines=10> */
.L_x_961:
[----:B------:R-:W1:Y:S02]  /*29140*/  MUFU.RCP R37, R44 ;  /* 0x0000002c00257308 */ /* 0x000e640000001000 */
[----:B-1----:R-:W-:-:S04]  /*29150*/  FFMA R0, R44, R37, -1 ;  /* 0xbf8000002c007423 */ /* 0x002fc80000000025 */
[----:B------:R-:W-:-:S04]  /*29160*/  FADD.FTZ R0, -R0, -RZ ;  /* 0x800000ff00007221 */ /* 0x000fc80000010100 */
[----:B------:R-:W-:-:S07]  /*29170*/  FFMA R37, R37, R0, R37 ;  /* 0x0000000025257223 */ /* 0x000fce0000000025 */
.L_x_962:
[----:B------:R-:W-:Y:S05]  /*29180*/  BSYNC B1 ;  /* 0x0000000000017941 */ /* 0x000fea0003800000 */
.L_x_960:
        /* <DEDUP_REMOVED lines=10> */
.L_x_964:
[----:B------:R-:W1:Y:S02]  /*29230*/  MUFU.RCP R42, R39 ;  /* 0x00000027002a7308 */ /* 0x000e640000001000 */
[----:B-1----:R-:W-:-:S04]  /*29240*/  FFMA R0, R39, R42, -1 ;  /* 0xbf80000027007423 */ /* 0x002fc8000000002a */
[----:B------:R-:W-:-:S04]  /*29250*/  FADD.FTZ R3, -R0, -RZ ;  /* 0x800000ff00037221 */ /* 0x000fc80000010100 */
[----:B------:R-:W-:-:S07]  /*29260*/  FFMA R42, R42, R3, R42 ;  /* 0x000000032a2a7223 */ /* 0x000fce000000002a */
.L_x_965:
[----:B------:R-:W-:Y:S05]  /*29270*/  BSYNC B1 ;  /* 0x0000000000017941 */ /* 0x000fea0003800000 */
.L_x_963:
        /* <DEDUP_REMOVED lines=9> */
.L_x_967:
[----:B------:R-:W1:Y:S02]  /*29310*/  MUFU.RCP R0, R43 ;  /* 0x0000002b00007308 */ /* 0x000e640000001000 */
[----:B-1----:R-:W-:-:S04]  /*29320*/  FFMA R2, R43, R0, -1 ;  /* 0xbf8000002b027423 */ /* 0x002fc80000000000 */
[----:B------:R-:W-:-:S04]  /*29330*/  FADD.FTZ R3, -R2, -RZ ;  /* 0x800000ff02037221 */ /* 0x000fc80000010100 */
[----:B------:R-:W-:-:S07]  /*29340*/  FFMA R0, R0, R3, R0 ;  /* 0x0000000300007223 */ /* 0x000fce0000000000 */
.L_x_968:
[----:B------:R-:W-:Y:S05]  /*29350*/  BSYNC B1 ;  /* 0x0000000000017941 */ /* 0x000fea0003800000 */
.L_x_966:
        /* <DEDUP_REMOVED lines=45> */
.L_x_970:
[----:B------:R-:W-:Y:S05]  /*29630*/  BSYNC B0 ;  /* 0x0000000000007941 */ /* 0x000fea0003800000 */
.L_x_969:
[----:B------:R-:W-:Y:S06]  /*29640*/  BAR.SYNC.DEFER_BLOCKING 0x1, 0x100 ;  /* 0x0044000000007b1d */ /* 0x000fec0000010000 */
[----:B------:R-:W-:Y:S04]  /*29650*/  BSSY B0, `(.L_x_971) ;  /* 0x000000a000007945 */ /* 0x000fe80003800000 */
[----:B------:R-:W-:Y:S05]  /*29660*/  @P0 BRA `(.L_x_972) ;  /* 0x0000000000200947 */ /* 0x000fea0003800000 */
[----:B------:R-:W-:-:S06]  /*29670*/  UISETP.NE.AND UP0, UPT, UR43, 0x3, UPT ;  /* 0x000000032b00788c */ /* 0x000fcc000bf05270 */
[----:B------:R-:W-:-:S13]  /*29680*/  PLOP3.LUT P0, PT, PT, PT, UP0, 0x80, 0x0 ;  /* 0x000000000000781c */ /* 0x000fda0003f0f008 */
[----:B------:R-:W-:Y:S05]  /*29690*/  @!P0 BRA `(.L_x_973) ;  /* 0x0000000000048947 */ /* 0x000fea0003800000 */
[----:B------:R-:W-:Y:S01]  /*296a0*/  BPT.TRAP 0x1 ;  /* 0x000000040000795c */ /* 0x000fe20000300000 */
.L_x_973:
[----:B------:R-:W-:-:S04]  /*296b0*/  ULEA UR4, UR36, UR46, 0x3 ;  /* 0x0000002e24047291 */ /* 0x000fc8000f8e183f */
[----:B------:R-:W-:-:S04]  /*296c0*/  UIADD3 UR4, UR4, 0x50, URZ ;  /* 0x0000005004047890 */ /* 0x000fc8000fffe03f */
[----:B------:R-:W-:-:S09]  /*296d0*/  UPRMT UR4, UR47, 0x654, UR4 ;  /* 0x000006542f047896 */ /* 0x000fd20008000004 */
[----:B------:R-:W-:Y:S03]  /*296e0*/  SYNCS.ARRIVE.TRANS64.RED.A1T0 RZ, [UR4], RZ ;  /* 0x000000ffffff79a7 */ /* 0x000fe60008100404 */
.L_x_972:
[----:B------:R-:W-:Y:S05]  /*296f0*/  BSYNC B0 ;  /* 0x0000000000007941 */ /* 0x000fea0003800000 */
.L_x_971:
[----:B------:R-:W2:Y:S01]  /*29700*/  LDL.LU R25, [R1+0x200] ;  /* 0x0002000001197983 */ /* 0x000ea20000300800 */
[----:B------:R-:W-:Y:S01]  /*29710*/  IADD3 R19, P0, R19, UR54, RZ ;  /* 0x0000003613137c10 */ /* 0x000fe2000ff1e0ff */
[----:B------:R-:W-:Y:S01]  /*29720*/  ULDC.64 UR4, c[0x0][0x8f8] ;  /* 0x00023e0000047ab9 */ /* 0x000fe20000000a00 */
[----:B------:R-:W-:Y:S01]  /*29730*/  UIADD3 UR36, UR36, 0x1, URZ ;  /* 0x0000000124247890 */ /* 0x000fe2000fffe03f */
[----:B------:R-:W-:Y:S01]  /*29740*/  PRMT R0, RZ, 0x7610, R0 ;  /* 0x00007610ff007816 */ /* 0x000fe20000000000 */
[----:B------:R-:W-:Y:S01]  /*29750*/  UMOV UR49, 0xffffffff ;  /* 0xffffffff00317882 */ /* 0x000fe20000000000 */
[----:B------:R-:W-:Y:S01]  /*29760*/  UMOV UR51, 0xffffffff ;  /* 0xffffffff00337882 */ /* 0x000fe20000000000 */
[----:B------:R-:W-:Y:S01]  /*29770*/  UISETP.NE.AND UP0, UPT, UR36, 0x4, UPT ;  /* 0x000000042400788c */ /* 0x000fe2000bf05270 */
[----:B------:R-:W-:-:S03]  /*29780*/  MOV R22, 0xffffffff ;  /* 0xffffffff00167802 */ /* 0x000fc60000000f00 */
[----:B------:R-:W-:Y:S01]  /*29790*/  USEL UR36, UR36, URZ, UP0 ;  /* 0x0000003f24247287 */ /* 0x000fe20008000000 */
[----:B--2---:R-:W-:Y:S02]  /*297a0*/  IADD3.X R25, R25, UR53, RZ, P0, !PT ;  /* 0x0000003519197c10 */ /* 0x004fe400087fe4ff */
[----:B------:R-:W-:-:S03]  /*297b0*/  ISETP.GE.U32.AND P0, PT, R19, UR4, PT ;  /* 0x0000000413007c0c */ /* 0x000fc6000bf06070 */
[----:B------:R2:W-:Y:S01]  /*297c0*/  STL [R1+0x200], R25 ;  /* 0x0002001901007387 */ /* 0x0005e20000100800 */
[----:B------:R-:W-:-:S13]  /*297d0*/  ISETP.GE.U32.AND.EX P0, PT, R25, UR5, PT, P0 ;  /* 0x0000000519007c0c */ /* 0x000fda000bf06100 */
[----:B--2---:R-:W-:Y:S05]  /*297e0*/  @P0 BRA `(.L_x_974) ;  /* 0x0000000400740947 */ /* 0x004fea0003800000 */
[----:B------:R-:W2:Y:S01]  /*297f0*/  S2R R20, SR_CTAID.X ;  /* 0x0000000000147919 */ /* 0x000ea20000002500 */
[----:B-1----:R-:W1:Y:S01]  /*29800*/  LDC.64 R8, c[0x0][0x8d0] ;  /* 0x00023400ff087b82 */ /* 0x002e620000000a00 */
[----:B------:R-:W-:Y:S01]  /*29810*/  ULDC UR4, c[0x0][0x150] ;  /* 0x0000540000047ab9 */ /* 0x000fe20000000800 */
[----:B------:R-:W-:Y:S01]  /*29820*/  MOV R6, R19 ;  /* 0x0000001300067202 */ /* 0x000fe20000000f00 */
[----:B------:R-:W3:Y:S01]  /*29830*/  S2R R22, SR_CTAID.Y ;  /* 0x0000000000167919 */ /* 0x000ee20000002600 */
[----:B------:R-:W-:-:S04]  /*29840*/  MOV R7, R25 ;  /* 0x0000001900077202 */ /* 0x000fc80000000f00 */
[----:B------:R-:W4:Y:S08]  /*29850*/  LDC R23, c[0x0][0x144] ;  /* 0x00005100ff177b82 */ /* 0x000f300000000800 */
[----:B------:R-:W3:Y:S08]  /*29860*/  LDC R10, c[0x0][0x8d8] ;  /* 0x00023600ff0a7b82 */ /* 0x000ef00000000800 */
[----:B------:R-:W3:Y:S01]  /*29870*/  LDC.64 R14, c[0x0][0x8c8] ;  /* 0x00023200ff0e7b82 */ /* 0x000ee20000000a00 */
[----:B-1----:R-:W-:-:S04]  /*29880*/  ISETP.NE.U32.AND P0, PT, R8, RZ, PT ;  /* 0x000000ff0800720c */ /* 0x002fc80003f05070 */
[----:B------:R-:W-:Y:S02]  /*29890*/  ISETP.NE.AND.EX P0, PT, R9, RZ, PT, P0 ;  /* 0x000000ff0900720c */ /* 0x000fe40003f05300 */
[----:B--2---:R-:W-:-:S05]  /*298a0*/  I2FP.F32.U32 R0, R20 ;  /* 0x0000001400007245 */ /* 0x004fca0000201000 */
[----:B------:R-:W-:-:S04]  /*298b0*/  FMUL R0, R0, UR4 ;  /* 0x0000000400007c20 */ /* 0x000fc80008400000 */
[----:B------:R1:W2:Y:S02]  /*298c0*/  F2I.U32.TRUNC.NTZ R21, R0 ;  /* 0x0000000000157305 */ /* 0x0002a4000020f000 */
[----:B----4-:R-:W-:Y:S05]  /*298d0*/  @!P0 BRA `(.L_x_975) ;  /* 0x0000000000288947 */ /* 0x010fea0003800000 */
[----:B-1----:R-:W1:Y:S02]  /*298e0*/  LDC R0, c[0x0][0x8dc] ;  /* 0x00023700ff007b82 */ /* 0x002e640000000800 */
        /* <DEDUP_REMOVED lines=9> */
.L_x_975:
[-CC-:B---3--:R-:W-:Y:S01]  /*29980*/  SHF.R.U64 R28, R6, R10.reuse, R7.reuse ;  /* 0x0000000a061c7219 */ /* 0x188fe20000001207 */
[----:B------:R-:W3:Y:S01]  /*29990*/  LDC.64 R12, c[0x0][0x8e8] ;  /* 0x00023a00ff0c7b82 */ /* 0x000ee20000000a00 */
[----:B-1----:R-:W-:Y:S01]  /*299a0*/  SHF.R.U32.HI R0, RZ, R10, R7 ;  /* 0x0000000aff007219 */ /* 0x002fe20000011607 */
[----:B------:R-:W-:Y:S01]  /*299b0*/  ULDC UR4, c[0x0][0x154] ;  /* 0x0000550000047ab9 */ /* 0x000fe20000000800 */
[----:B------:R-:W-:Y:S02]  /*299c0*/  IADD3 R5, P0, RZ, -R28, RZ ;  /* 0x8000001cff057210 */ /* 0x000fe40007f1e0ff */
[----:B------:R-:W-:Y:S02]  /*299d0*/  MOV R2, R19 ;  /* 0x0000001300027202 */ /* 0x000fe40000000f00 */
[----:B------:R-:W-:Y:S01]  /*299e0*/  IADD3.X R3, RZ, ~R0, RZ, P0, !PT ;  /* 0x80000000ff037210 */ /* 0x000fe200007fe4ff */
[----:B------:R-:W1:Y:S01]  /*299f0*/  LDC R4, c[0x0][0x8c0] ;  /* 0x00023000ff047b82 */ /* 0x000e620000000800 */
[----:B--2---:R-:W-:-:S02]  /*29a00*/  IADD3 R21, -R21, RZ, RZ ;  /* 0x000000ff15157210 */ /* 0x004fc40007ffe1ff */
[----:B------:R-:W-:Y:S01]  /*29a10*/  MOV R7, 0x1 ;  /* 0x0000000100077802 */ /* 0x000fe20000000f00 */
[-C--:B------:R-:W-:Y:S01]  /*29a20*/  IMAD R0, R3, R14.reuse, RZ ;  /* 0x0000000e03007224 */ /* 0x080fe200078e02ff */
[----:B------:R-:W-:Y:S01]  /*29a30*/  MOV R3, R25 ;  /* 0x0000001900037202 */ /* 0x000fe20000000f00 */
[----:B------:R-:W-:Y:S02]  /*29a40*/  IMAD R21, R23, R21, R20 ;  /* 0x0000001517157224 */ /* 0x000fe400078e0214 */
[----:B------:R-:W2:Y:S01]  /*29a50*/  LDC R6, c[0x0][0x8b0] ;  /* 0x00022c00ff067b82 */ /* 0x000ea20000000800 */
[----:B------:R-:W-:-:S04]  /*29a60*/  IMAD.WIDE.U32 R2, R5, R14, R2 ;  /* 0x0000000e05027225 */ /* 0x000fc800078e0002 */
[----:B------:R-:W-:Y:S01]  /*29a70*/  IMAD R5, R5, R15, R0 ;  /* 0x0000000f05057224 */ /* 0x000fe200078e0200 */
[----:B------:R-:W-:Y:S02]  /*29a80*/  I2FP.F32.U32 R0, R22 ;  /* 0x0000001600007245 */ /* 0x000fe40000201000 */
[----:B------:R-:W4:Y:S01]  /*29a90*/  LDC R24, c[0x0][0x900] ;  /* 0x00024000ff187b82 */ /* 0x000f220000000800 */
[----:B---3--:R-:W-:Y:S02]  /*29aa0*/  ISETP.NE.U32.AND P0, PT, R12, RZ, PT ;  /* 0x000000ff0c00720c */ /* 0x008fe40003f05070 */
[----:B------:R-:W-:Y:S01]  /*29ab0*/  IADD3 R3, R3, R5, RZ ;  /* 0x0000000503037210 */ /* 0x000fe20007ffe0ff */
[----:B------:R-:W-:Y:S01]  /*29ac0*/  FMUL R0, R0, UR4 ;  /* 0x0000000400007c20 */ /* 0x000fe20008400000 */
[----:B------:R-:W-:Y:S02]  /*29ad0*/  ISETP.NE.AND.EX P0, PT, R13, RZ, PT, P0 ;  /* 0x000000ff0d00720c */ /* 0x000fe40003f05300 */
[----:B------:R-:W-:Y:S01]  /*29ae0*/  MOV R5, 0xffffffff ;  /* 0xffffffff00057802 */ /* 0x000fe20000000f00 */
[----:B------:R-:W3:Y:S01]  /*29af0*/  LDC R15, c[0x0][0x148] ;  /* 0x00005200ff0f7b82 */ /* 0x000ee20000000800 */
[-CC-:B-1----:R-:W-:Y:S01]  /*29b00*/  SHF.R.U64 R10, R2, R4.reuse, R3.reuse ;  /* 0x00000004020a7219 */ /* 0x182fe20000001203 */
[----:B------:R1:W1:Y:S01]  /*29b10*/  F2I.U32.TRUNC.NTZ R14, R0 ;  /* 0x00000000000e7305 */ /* 0x000262000020f000 */
[----:B------:R-:W-:-:S05]  /*29b20*/  SHF.R.U32.HI R3, RZ, R4, R3 ;  /* 0x00000004ff037219 */ /* 0x000fca0000011603 */
[----:B------:R-:W1:Y:S01]  /*29b30*/  LDC R20, c[0x0][0x8a8] ;  /* 0x00022a00ff147b82 */ /* 0x000e620000000800 */
[-CC-:B--2---:R-:W-:Y:S02]  /*29b40*/  SHF.R.U64 R8, R10, R6.reuse, R3.reuse ;  /* 0x000000060a087219 */ /* 0x184fe40000001203 */
[----:B------:R-:W-:-:S05]  /*29b50*/  SHF.R.U32.HI R3, RZ, R6, R3 ;  /* 0x00000006ff037219 */ /* 0x000fca0000011603 */
[----:B------:R-:W2:Y:S01]  /*29b60*/  LDC R25, c[0x0][0x8f0] ;  /* 0x00023c00ff197b82 */ /* 0x000ea20000000800 */
[-C--:B----4-:R-:W-:Y:S02]  /*29b70*/  SHF.L.U32 R5, R5, R24.reuse, RZ ;  /* 0x0000001805057219 */ /* 0x090fe400000006ff */
[-CC-:B------:R-:W-:Y:S02]  /*29b80*/  SHF.R.U64 R11, R8, R24.reuse, R3.reuse ;  /* 0x00000018080b7219 */ /* 0x180fe40000001203 */
[-C--:B------:R-:W-:Y:S02]  /*29b90*/  SHF.R.U32.HI R3, RZ, R24.reuse, R3 ;  /* 0x00000018ff037219 */ /* 0x080fe40000011603 */
[----:B------:R-:W-:Y:S01]  /*29ba0*/  SHF.L.U32 R24, R7, R24, RZ ;  /* 0x0000001807187219 */ /* 0x000fe200000006ff */
[----:B------:R-:W4:Y:S01]  /*29bb0*/  LDC R26, c[0x0][0x8e0] ;  /* 0x00023800ff1a7b82 */ /* 0x000f220000000800 */
[----:B------:R-:W-:Y:S02]  /*29bc0*/  LOP3.LUT R23, RZ, R5, RZ, 0x33, !PT ;  /* 0x00000005ff177212 */ /* 0x000fe400078e33ff */
[----:B------:R-:W-:-:S05]  /*29bd0*/  MOV R2, R11 ;  /* 0x0000000b00027202 */ /* 0x000fca0000000f00 */
[----:B------:R-:W1:Y:S01]  /*29be0*/  LDC R27, c[0x0][0x8b8] ;  /* 0x00022e00ff1b7b82 */ /* 0x000e620000000800 */
[----:B------:R-:W-:Y:S05]  /*29bf0*/  @!P0 BRA `(.L_x_976) ;  /* 0x0000000000288947 */ /* 0x000fea0003800000 */
        /* <DEDUP_REMOVED lines=10> */
.L_x_976:
[----:B------:R-:W5:Y:S01]  /*29ca0*/  LDC R4, c[0x0][0x904] ;  /* 0x00024100ff047b82 */ /* 0x000f620000000800 */
[----:B-12---:R-:W-:Y:S02]  /*29cb0*/  SHF.R.U64 R0, R2, R25, R3 ;  /* 0x0000001902007219 */ /* 0x006fe40000001203 */
[----:B------:R-:W-:Y:S02]  /*29cc0*/  IADD3 R14, -R14, RZ, RZ ;  /* 0x000000ff0e0e7210 */ /* 0x000fe40007ffe1ff */
[----:B------:R-:W-:Y:S02]  /*29cd0*/  LOP3.LUT R5, R8, R23, RZ, 0xc0, !PT ;  /* 0x0000001708057212 */ /* 0x000fe400078ec0ff */
[----:B------:R-:W-:Y:S02]  /*29ce0*/  IADD3 R3, R20, -0x1, RZ ;  /* 0xffffffff14037810 */ /* 0x000fe40007ffe0ff */
[----:B------:R-:W-:Y:S02]  /*29cf0*/  IADD3 R2, -R0, RZ, RZ ;  /* 0x000000ff00027210 */ /* 0x000fe40007ffe1ff */
[----:B------:R-:W-:-:S02]  /*29d00*/  LOP3.LUT R3, R10, R3, RZ, 0xc0, !PT ;  /* 0x000000030a037212 */ /* 0x000fc400078ec0ff */
[----:B------:R-:W-:Y:S02]  /*29d10*/  R2UR UR51, R28 ;  /* 0x000000001c3372ca */ /* 0x000fe400000e0000 */
[----:B-----5:R-:W-:-:S13]  /*29d20*/  ISETP.NE.AND P0, PT, R4, 0x1, PT ;  /* 0x000000010400780c */ /* 0x020fda0003f05270 */
[----:B---3--:R-:W-:Y:S02]  /*29d30*/  @P0 IMAD R21, R15, R14, R22 ;  /* 0x0000000e0f150224 */ /* 0x008fe400078e0216 */
[----:B------:R-:W-:Y:S02]  /*29d40*/  IMAD R22, R24, R0, R5 ;  /* 0x0000000018167224 */ /* 0x000fe400078e0205 */
[----:B----4-:R-:W-:Y:S02]  /*29d50*/  IMAD R0, R2, R26, R11 ;  /* 0x0000001a02007224 */ /* 0x010fe400078e020b */
[----:B------:R-:W-:Y:S02]  /*29d60*/  IMAD R22, R22, R27, R21 ;  /* 0x0000001b16167224 */ /* 0x000fe400078e0215 */
[----:B------:R-:W-:-:S05]  /*29d70*/  IMAD R3, R0, R20, R3 ;  /* 0x0000001400037224 */ /* 0x000fca00078e0203 */
[----:B------:R-:W-:Y:S02]  /*29d80*/  SEL R0, R3, R22, !P0 ;  /* 0x0000001603007207 */ /* 0x000fe40004000000 */
[----:B------:R-:W-:Y:S02]  /*29d90*/  SEL R22, R22, R3, !P0 ;  /* 0x0000000316167207 */ /* 0x000fe40004000000 */
[----:B------:R-:W-:Y:S02]  /*29da0*/  R2UR UR49, R0 ;  /* 0x00000000003172ca */ /* 0x000fe400000e0000 */
[----:B------:R-:W-:-:S13]  /*29db0*/  MOV R0, 0x1 ;  /* 0x0000000100007802 */ /* 0x000fda0000000f00 */
.L_x_974:
[----:B------:R-:W-:Y:S01]  /*29dc0*/  LOP3.LUT P0, RZ, R0, 0xff, RZ, 0xc0, !PT ;  /* 0x000000ff00ff7812 */ /* 0x000fe2000780c0ff */
[----:B------:R-:W-:Y:S02]  /*29dd0*/  UIMAD.WIDE.U32 UR4, UR42, -0x55555555, URZ ;  /* 0xaaaaaaab2a0478a5 */ /* 0x000fe4000f8e003f */
[----:B------:R-:W-:Y:S02]  /*29de0*/  UIADD3 UR40, UR40, 0x10, URZ ;  /* 0x0000001028287890 */ /* 0x000fe4000fffe03f */
[----:B------:R-:W-:-:S04]  /*29df0*/  USHF.R.U32.HI UR4, URZ, 0x1, UR5 ;  /* 0x000000013f047899 */ /* 0x000fc80008011605 */
[----:B------:R-:W-:-:S04]  /*29e00*/  UIMAD UR42, UR4, -0x3, UR42 ;  /* 0xfffffffd042a78a4 */ /* 0x000fc8000f8e022a */
[----:B------:R-:W-:Y:S08]  /*29e10*/  @P0 BRA `(.L_x_977) ;  /* 0xfffffd7400e00947 */ /* 0x000ff0000383ffff */
[----:B------:R-:W-:-:S13]  /*29e20*/  PLOP3.LUT P0, PT, PT, PT, PT, 0x8, 0x0 ;  /* 0x000000000000781c */ /* 0x000fda0003f0e170 */
.L_x_18:
[----:B------:R-:W-:Y:S05]  /*29e30*/  @P0 BRA `(.L_x_10) ;  /* 0x0000003c00440947 */ /* 0x000fea0003800000 */
[----:B------:R-:W-:Y:S01]  /*29e40*/  ULDC.64 UR6, c[0x0][0x588] ;  /* 0x0001620000067ab9 */ /* 0x000fe20000000a00 */
[----:B------:R-:W-:Y:S01]  /*29e50*/  ULDC.64 UR4, c[0x0][0x590] ;  /* 0x0001640000047ab9 */ /* 0x000fe20000000a00 */
[----:B------:R-:W-:Y:S01]  /*29e60*/  ISETP.NE.U32.AND P0, PT, RZ, UR6, PT ;  /* 0x00000006ff007c0c */ /* 0x000fe2000bf05070 */
[----:B------:R-:W-:-:S04]  /*29e70*/  DEPBAR.LE SB0, 0x0 ;  /* 0x000080000000791a */ /* 0x000fc80000000000 */
[----:B------:R-:W-:Y:S01]  /*29e80*/  ISETP.NE.U32.AND P1, PT, RZ, UR4, PT ;  /* 0x00000004ff007c0c */ /* 0x000fe2000bf25070 */
[----:B------:R-:W-:Y:S01]  /*29e90*/  BSSY B0, `(.L_x_978) ;  /* 0x0000016000007945 */ /* 0x000fe20003800000 */
[----:B------:R-:W-:Y:S02]  /*29ea0*/  ISETP.NE.AND.EX P0, PT, RZ, UR7, PT, P0 ;  /* 0x00000007ff007c0c */ /* 0x000fe4000bf05300 */
[----:B------:R-:W-:-:S13]  /*29eb0*/  ISETP.NE.AND.EX P1, PT, RZ, UR5, PT, P1 ;  /* 0x00000005ff007c0c */ /* 0x000fda000bf25310 */
[----:B------:R-:W-:Y:S05]  /*29ec0*/  @P0 BRA P1, `(.L_x_979) ;  /* 0x0000000000480947 */ /* 0x000fea0000800000 */
[----:B------:R-:W-:-:S04]  /*29ed0*/  ISETP.NE.U32.AND P0, PT, RZ, UR4, PT ;  /* 0x00000004ff007c0c */ /* 0x000fc8000bf05070 */
[----:B------:R-:W-:-:S13]  /*29ee0*/  ISETP.NE.AND.EX P0, PT, RZ, UR5, PT, P0 ;  /* 0x00000005ff007c0c */ /* 0x000fda000bf05300 */
[----:B------:R-:W-:Y:S05]  /*29ef0*/  @!P0 BRA `(.L_x_980) ;  /* 0x0000000000308947 */ /* 0x000fea0003800000 */
[----:B-12---:R-:W2:Y:S02]  /*29f00*/  LDL.LU R0, [R1+0x204] ;  /* 0x0002040001007983 */ /* 0x006ea40000300800 */
[----:B--2---:R-:W-:-:S13]  /*29f10*/  LOP3.LUT P0, RZ, R0, 0xff, RZ, 0xc0, !PT ;  /* 0x000000ff00ff7812 */ /* 0x004fda000780c0ff */
[----:B------:R-:W-:Y:S05]  /*29f20*/  @!P0 BRA `(.L_x_981) ;  /* 0x0000000000108947 */ /* 0x000fea0003800000 */
[----:B-----5:R-:W-:-:S13]  /*29f30*/  FSETP.NEU.AND P0, PT, R16, RZ, PT ;  /* 0x000000ff1000720b */ /* 0x020fda0003f0d000 */
[----:B------:R-:W-:Y:S05]  /*29f40*/  @!P0 BREAK B0 ;  /* 0x0000000000008942 */ /* 0x000fea0003800000 */
[----:B------:R-:W-:Y:S05]  /*29f50*/  @P0 BRA `(.L_x_979) ;  /* 0x0000000000240947 */ /* 0x000fea0003800000 */
[----:B------:R-:W-:Y:S05]  /*29f60*/  BRA `(.L_x_10) ;  /* 0x0000003800f87947 */ /* 0x000fea0003800000 */
.L_x_981:
[----:B------:R-:W-:-:S04]  /*29f70*/  ISETP.NE.U32.AND P0, PT, RZ, UR6, PT ;  /* 0x00000006ff007c0c */ /* 0x000fc8000bf05070 */
[----:B------:R-:W-:-:S13]  /*29f80*/  ISETP.NE.AND.EX P0, PT, RZ, UR7, PT, P0 ;  /* 0x00000007ff007c0c */ /* 0x000fda000bf05300 */
[----:B------:R-:W-:Y:S05]  /*29f90*/  @!P0 BREAK B0 ;  /* 0x0000000000008942 */ /* 0x000fea0003800000 */
[----:B------:R-:W-:Y:S05]  /*29fa0*/  @P0 BRA `(.L_x_979) ;  /* 0x0000000000100947 */ /* 0x000fea0003800000 */
[----:B------:R-:W-:Y:S05]  /*29fb0*/  BRA `(.L_x_10) ;  /* 0x0000003800e47947 */ /* 0x000fea0003800000 */
.L_x_980:
[----:B-----5:R-:W-:-:S13]  /*29fc0*/  FSETP.NEU.AND P0, PT, R16, RZ, PT ;  /* 0x000000ff1000720b */ /* 0x020fda0003f0d000 */
[----:B------:R-:W-:Y:S05]  /*29fd0*/  @!P0 BREAK B0 ;  /* 0x0000000000008942 */ /* 0x000fea0003800000 */
[----:B------:R-:W-:Y:S05]  /*29fe0*/  @!P0 BRA `(.L_x_10) ;  /* 0x0000003800d88947 */ /* 0x000fea0003800000 */
.L_x_979:
[----:B------:R-:W-:Y:S05]  /*29ff0*/  BSYNC B0 ;  /* 0x0000000000007941 */ /* 0x000fea0003800000 */
.L_x_978:
[----:B------:R-:W-:-:S04]  /*2a000*/  ULOP3.LUT UR4, UR59, 0x1, URZ, 0xfc, !UPT ;  /* 0x000000013b047892 */ /* 0x000fc8000f8efc3f */
[----:B------:R-:W-:-:S06]  /*2a010*/  UISETP.NE.AND UP0, UPT, UR4, 0x3, UPT ;  /* 0x000000030400788c */ /* 0x000fcc000bf05270 */
[----:B------:R-:W-:-:S13]  /*2a020*/  PLOP3.LUT P0, PT, PT, PT, UP0, 0x80, 0x0 ;  /* 0x000000000000781c */ /* 0x000fda0003f0f008 */
[----:B------:R-:W-:Y:S05]  /*2a030*/  @!P0 BRA `(.L_x_982) ;  /* 0x0000000000048947 */ /* 0x000fea0003800000 */
[----:B------:R-:W-:Y:S01]  /*2a040*/  BPT.TRAP 0x1 ;  /* 0x000000040000795c */ /* 0x000fe20000300000 */
.L_x_982:
[----:B------:R-:W4:Y:S01]  /*2a050*/  S2UR UR5, SR_CgaCtaId ;  /* 0x00000000000579c3 */ /* 0x000f220000008800 */
[----:B------:R-:W-:Y:S02]  /*2a060*/  UMOV UR4, 0x400 ;  /* 0x0000040000047882 */ /* 0x000fe40000000000 */
[----:B----4-:R-:W-:-:S04]  /*2a070*/  ULEA UR4, UR5, UR4, 0x18 ;  /* 0x0000000405047291 */ /* 0x010fc8000f8ec03f */
[----:B------:R-:W-:-:S04]  /*2a080*/  ULEA UR4, UR36, UR4, 0x3 ;  /* 0x0000000424047291 */ /* 0x000fc8000f8e183f */
[----:B------:R-:W-:-:S04]  /*2a090*/  UIADD3 UR4, UR4, 0x50, URZ ;  /* 0x0000005004047890 */ /* 0x000fc8000fffe03f */
[----:B------:R-:W-:-:S09]  /*2a0a0*/  UPRMT UR4, UR5, 0x654, UR4 ;  /* 0x0000065405047896 */ /* 0x000fd20008000004 */
[----:B------:R-:W-:Y:S01]  /*2a0b0*/  SYNCS.ARRIVE.TRANS64.RED.A1T0 RZ, [UR4], RZ ;  /* 0x000000ffffff79a7 */ /* 0x000fe20008100404 */
[----:B------:R-:W-:Y:S05]  /*2a0c0*/  BRA `(.L_x_10) ;  /* 0x0000003800a07947 */ /* 0x000fea0003800000 */
.L_x_9:
[----:B------:R-:W2:Y:S01]  /*2a0d0*/  LDL R17, [R1+0x200] ;  /* 0x0002000001117983 */ /* 0x000ea20000100800 */
[----:B------:R-:W-:Y:S01]  /*2a0e0*/  ULDC.64 UR4, c[0x0][0x8f8] ;  /* 0x00023e0000047ab9 */ /* 0x000fe20000000a00 */
[----:B------:R-:W-:Y:S02]  /*2a0f0*/  PRMT R6, RZ, 0x7610, R6 ;  /* 0x00007610ff067816 */ /* 0x000fe40000000006 */
[----:B------:R-:W-:Y:S02]  /*2a100*/  ISETP.GE.U32.AND P0, PT, R19, UR4, PT ;  /* 0x0000000413007c0c */ /* 0x000fe4000bf06070 */
[----:B------:R-:W-:Y:S02]  /*2a110*/  MOV R2, 0xffffffff ;  /* 0xffffffff00027802 */ /* 0x000fe40000000f00 */
[----:B------:R-:W-:Y:S02]  /*2a120*/  MOV R3, 0xffffffff ;  /* 0xffffffff00037802 */ /* 0x000fe40000000f00 */
[----:B------:R-:W-:-:S02]  /*2a130*/  MOV R10, 0xffffffff ;  /* 0xffffffff000a7802 */ /* 0x000fc40000000f00 */
[----:B--2---:R-:W-:-:S13]  /*2a140*/  ISETP.GE.U32.AND.EX P0, PT, R17, UR5, PT, P0 ;  /* 0x0000000511007c0c */ /* 0x004fda000bf06100 */
[----:B------:R-:W-:Y:S05]  /*2a150*/  @P0 BRA `(.L_x_983) ;  /* 0x0000000400640947 */ /* 0x000fea0003800000 */
        /* <DEDUP_REMOVED lines=18> */
.L_x_984:
[--C-:B------:R-:W-:Y:S01]  /*2a280*/  SHF.R.U64 R10, R8, R12, R9.reuse ;  /* 0x0000000c080a7219 */ /* 0x100fe20000001209 */
[----:B------:R-:W1:Y:S01]  /*2a290*/  LDC R16, c[0x0][0x8c0] ;  /* 0x00023000ff107b82 */ /* 0x000e620000000800 */
[----:B------:R-:W-:Y:S01]  /*2a2a0*/  I2FP.F32.U32 R6, R4 ;  /* 0x0000000400067245 */ /* 0x000fe20000201000 */
[----:B------:R-:W-:Y:S01]  /*2a2b0*/  ULDC UR4, c[0x0][0x150] ;  /* 0x0000540000047ab9 */ /* 0x000fe20000000800 */
[----:B------:R-:W-:Y:S02]  /*2a2c0*/  SHF.R.U32.HI R2, RZ, R12, R9 ;  /* 0x0000000cff027219 */ /* 0x000fe40000011609 */
[----:B------:R-:W-:Y:S01]  /*2a2d0*/  IADD3 R5, P0, RZ, -R10, RZ ;  /* 0x8000000aff057210 */ /* 0x000fe20007f1e0ff */
[----:B------:R-:W-:Y:S01]  /*2a2e0*/  FMUL R9, R6, UR4 ;  /* 0x0000000406097c20 */ /* 0x000fe20008400000 */
[----:B------:R-:W-:Y:S01]  /*2a2f0*/  MOV R3, R17 ;  /* 0x0000001100037202 */ /* 0x000fe20000000f00 */
[----:B------:R-:W2:Y:S01]  /*2a300*/  LDC.64 R20, c[0x0][0x8e8] ;  /* 0x00023a00ff147b82 */ /* 0x000ea20000000a00 */
[----:B------:R-:W-:Y:S01]  /*2a310*/  IADD3.X R7, RZ, ~R2, RZ, P0, !PT ;  /* 0x80000002ff077210 */ /* 0x000fe200007fe4ff */
[----:B------:R-:W-:Y:S01]  /*2a320*/  ULDC UR4, c[0x0][0x154] ;  /* 0x0000550000047ab9 */ /* 0x000fe20000000800 */
[----:B------:R-:W-:Y:S01]  /*2a330*/  MOV R2, R19 ;  /* 0x0000001300027202 */ /* 0x000fe20000000f00 */
[----:B------:R-:W3:Y:S02]  /*2a340*/  F2I.U32.TRUNC.NTZ R9, R9 ;  /* 0x0000000900097305 */ /* 0x000ee4000020f000 */
[----:B------:R-:W-:-:S02]  /*2a350*/  IMAD R6, R7, R14, RZ ;  /* 0x0000000e07067224 */ /* 0x000fc400078e02ff */
[----:B------:R-:W4:Y:S01]  /*2a360*/  LDC R11, c[0x0][0x144] ;  /* 0x00005100ff0b7b82 */ /* 0x000f220000000800 */
[----:B------:R-:W-:-:S04]  /*2a370*/  IMAD.WIDE.U32 R2, R5, R14, R2 ;  /* 0x0000000e05027225 */ /* 0x000fc800078e0002 */
[----:B------:R-:W-:Y:S01]  /*2a380*/  IMAD R5, R5, R15, R6 ;  /* 0x0000000f05057224 */ /* 0x000fe200078e0206 */
[----:B------:R-:W-:Y:S02]  /*2a390*/  MOV R6, 0xffffffff ;  /* 0xffffffff00067802 */ /* 0x000fe40000000f00 */
[----:B------:R-:W5:Y:S02]  /*2a3a0*/  LDC R12, c[0x0][0x8b0] ;  /* 0x00022c00ff0c7b82 */ /* 0x000f640000000800 */
[----:B------:R-:W-:Y:S02]  /*2a3b0*/  IADD3 R3, R3, R5, RZ ;  /* 0x0000000503037210 */ /* 0x000fe40007ffe0ff */
[----:B------:R-:W-:Y:S02]  /*2a3c0*/  I2FP.F32.U32 R5, R0 ;  /* 0x0000000000057245 */ /* 0x000fe40000201000 */
[----:B-1----:R-:W-:Y:S02]  /*2a3d0*/  SHF.R.U64 R8, R2, R16, R3 ;  /* 0x0000001002087219 */ /* 0x002fe40000001203 */
[----:B------:R-:W1:Y:S01]  /*2a3e0*/  LDC R7, c[0x0][0x900] ;  /* 0x00024000ff077b82 */ /* 0x000e620000000800 */
[----:B---3--:R-:W-:Y:S01]  /*2a3f0*/  IADD3 R2, -R9, RZ, RZ ;  /* 0x000000ff09027210 */ /* 0x008fe20007ffe1ff */
[----:B------:R-:W-:Y:S01]  /*2a400*/  FMUL R5, R5, UR4 ;  /* 0x0000000405057c20 */ /* 0x000fe20008400000 */
[----:B--2---:R-:W-:-:S02]  /*2a410*/  ISETP.NE.U32.AND P0, PT, R20, RZ, PT ;  /* 0x000000ff1400720c */ /* 0x004fc40003f05070 */
[----:B------:R-:W-:Y:S02]  /*2a420*/  SHF.R.U32.HI R3, RZ, R16, R3 ;  /* 0x00000010ff037219 */ /* 0x000fe40000011603 */
[----:B------:R-:W-:Y:S01]  /*2a430*/  ISETP.NE.AND.EX P0, PT, R21, RZ, PT, P0 ;  /* 0x000000ff1500720c */ /* 0x000fe20003f05300 */
[----:B------:R-:W2:Y:S01]  /*2a440*/  LDC R15, c[0x0][0x148] ;  /* 0x00005200ff0f7b82 */ /* 0x000ea20000000800 */
[----:B----4-:R-:W-:Y:S01]  /*2a450*/  IMAD R17, R11, R2, R4 ;  /* 0x000000020b117224 */ /* 0x010fe200078e0204 */
[----:B------:R-:W-:-:S06]  /*2a460*/  MOV R4, 0x1 ;  /* 0x0000000100047802 */ /* 0x000fcc0000000f00 */
[----:B------:R-:W3:Y:S01]  /*2a470*/  LDC R14, c[0x0][0x8a8] ;  /* 0x00022a00ff0e7b82 */ /* 0x000ee20000000800 */
[-CC-:B-----5:R-:W-:Y:S02]  /*2a480*/  SHF.R.U64 R11, R8, R12.reuse, R3.reuse ;  /* 0x0000000c080b7219 */ /* 0x1a0fe40000001203 */
[----:B------:R-:W-:Y:S02]  /*2a490*/  SHF.R.U32.HI R2, RZ, R12, R3 ;  /* 0x0000000cff027219 */ /* 0x000fe40000011603 */
[----:B------:R4:W1:Y:S03]  /*2a4a0*/  F2I.U32.TRUNC.NTZ R12, R5 ;  /* 0x00000005000c7305 */ /* 0x000866000020f000 */
[----:B------:R-:W2:Y:S01]  /*2a4b0*/  LDC R18, c[0x0][0x8f0] ;  /* 0x00023c00ff127b82 */ /* 0x000ea20000000800 */
[-C--:B-1----:R-:W-:Y:S02]  /*2a4c0*/  SHF.L.U32 R6, R6, R7.reuse, RZ ;  /* 0x0000000706067219 */ /* 0x082fe400000006ff */
[----:B------:R-:W-:-:S02]  /*2a4d0*/  SHF.R.U64 R13, R11, R7, R2 ;  /* 0x000000070b0d7219 */ /* 0x000fc40000001202 */
[-C--:B------:R-:W-:Y:S02]  /*2a4e0*/  SHF.R.U32.HI R3, RZ, R7.reuse, R2 ;  /* 0x00000007ff037219 */ /* 0x080fe40000011602 */
[----:B------:R-:W-:Y:S01]  /*2a4f0*/  SHF.L.U32 R16, R4, R7, RZ ;  /* 0x0000000704107219 */ /* 0x000fe200000006ff */
[----:B------:R-:W1:Y:S01]  /*2a500*/  LDC R22, c[0x0][0x8e0] ;  /* 0x00023800ff167b82 */ /* 0x000e620000000800 */
[----:B------:R-:W-:Y:S02]  /*2a510*/  LOP3.LUT R24, RZ, R6, RZ, 0x33, !PT ;  /* 0x00000006ff187212 */ /* 0x000fe400078e33ff */
[----:B------:R-:W-:-:S05]  /*2a520*/  MOV R2, R13 ;  /* 0x0000000d00027202 */ /* 0x000fca0000000f00 */
[----:B------:R-:W1:Y:S01]  /*2a530*/  LDC R23, c[0x0][0x8b8] ;  /* 0x00022e00ff177b82 */ /* 0x000e620000000800 */
        /* <DEDUP_REMOVED lines=11> */
.L_x_985:
[----:B------:R-:W4:Y:S01]  /*2a5f0*/  LDC R4, c[0x0][0x904] ;  /* 0x00024100ff047b82 */ /* 0x000f220000000800 */
[----:B--2---:R-:W-:Y:S02]  /*2a600*/  SHF.R.U64 R3, R2, R18, R3 ;  /* 0x0000001202037219 */ /* 0x004fe40000001203 */
[----:B------:R-:W-:Y:S02]  /*2a610*/  IADD3 R12, -R12, RZ, RZ ;  /* 0x000000ff0c0c7210 */ /* 0x000fe40007ffe1ff */
[----:B------:R-:W-:Y:S02]  /*2a620*/  LOP3.LUT R2, R11, R24, RZ, 0xc0, !PT ;  /* 0x000000180b027212 */ /* 0x000fe400078ec0ff */
[----:B---3--:R-:W-:Y:S02]  /*2a630*/  IADD3 R5, R14, -0x1, RZ ;  /* 0xffffffff0e057810 */ /* 0x008fe40007ffe0ff */
[----:B------:R-:W-:Y:S01]  /*2a640*/  MOV R6, 0x1 ;  /* 0x0000000100067802 */ /* 0x000fe20000000f00 */
[----:B------:R-:W-:Y:S01]  /*2a650*/  IMAD R2, R16, R3, R2 ;  /* 0x0000000310027224 */ /* 0x000fe200078e0202 */
[----:B------:R-:W-:-:S02]  /*2a660*/  LOP3.LUT R5, R8, R5, RZ, 0xc0, !PT ;  /* 0x0000000508057212 */ /* 0x000fc400078ec0ff */
[----:B----4-:R-:W-:Y:S02]  /*2a670*/  ISETP.NE.AND P0, PT, R4, 0x1, PT ;  /* 0x000000010400780c */ /* 0x010fe40003f05270 */
[----:B------:R-:W-:-:S11]  /*2a680*/  IADD3 R4, -R3, RZ, RZ ;  /* 0x000000ff03047210 */ /* 0x000fd60007ffe1ff */
[----:B------:R-:W-:Y:S02]  /*2a690*/  @P0 IMAD R17, R15, R12, R0 ;  /* 0x0000000c0f110224 */ /* 0x000fe400078e0200 */
[----:B-1----:R-:W-:Y:S02]  /*2a6a0*/  IMAD R0, R4, R22, R13 ;  /* 0x0000001604007224 */ /* 0x002fe400078e020d */
[----:B------:R-:W-:Y:S02]  /*2a6b0*/  IMAD R2, R2, R23, R17 ;  /* 0x0000001702027224 */ /* 0x000fe400078e0211 */
[----:B------:R-:W-:-:S05]  /*2a6c0*/  IMAD R5, R0, R14, R5 ;  /* 0x0000000e00057224 */ /* 0x000fca00078e0205 */
[----:B------:R-:W-:Y:S02]  /*2a6d0*/  SEL R3, R5, R2, !P0 ;  /* 0x0000000205037207 */ /* 0x000fe40004000000 */
[----:B------:R-:W-:-:S07]  /*2a6e0*/  SEL R2, R2, R5, !P0 ;  /* 0x0000000502027207 */ /* 0x000fce0004000000 */
.L_x_983:
[----:B------:R-:W-:-:S08]  /*2a6f0*/  NOP ;  /* 0x0000000000007918 */ /* 0x000fd00000000000 */
[----:B------:R-:W1:-:S00]  /*2a700*/  USETMAXREG.DEALLOC.CTAPOOL 0x18 ;  /* 0x00000018000079c8 */ /* 0x000e4000080e0500 */
[----:B------:R-:W-:-:S06]  /*2a710*/  UISETP.NE.AND UP0, UPT, UR58, 0x1, UPT ;  /* 0x000000013a00788c */ /* 0x000fcc000bf05270 */
[----:B------:R-:W-:-:S13]  /*2a720*/  PLOP3.LUT P0, PT, PT, PT, UP0, 0x80, 0x0 ;  /* 0x000000000000781c */ /* 0x000fda0003f0f008 */
[----:B-1----:R-:W-:Y:S05]  /*2a730*/  @!P0 BRA `(.L_x_10) ;  /* 0x0000003400048947 */ /* 0x002fea0003800000 */
[----:B------:R-:W-:-:S06]  /*2a740*/  UISETP.NE.AND UP0, UPT, UR58, URZ, UPT ;  /* 0x0000003f3a00728c */ /* 0x000fcc000bf05270 */
[----:B------:R-:W-:-:S13]  /*2a750*/  PLOP3.LUT P0, PT, PT, PT, UP0, 0x80, 0x0 ;  /* 0x000000000000781c */ /* 0x000fda0003f0f008 */
[----:B------:R-:W-:Y:S05]  /*2a760*/  @!P0 BRA `(.L_x_986) ;  /* 0x0000002400308947 */ /* 0x000fea0003800000 */
[----:B------:R-:W-:-:S04]  /*2a770*/  UISETP.NE.AND UP0, UPT, UR60, URZ, UPT ;  /* 0x0000003f3c00728c */ /* 0x000fc8000bf05270 */
[----:B------:R-:W-:-:S06]  /*2a780*/  UISETP.NE.OR UP0, UPT, UR58, 0x2, UP0 ;  /* 0x000000023a00788c */ /* 0x000fcc0008705670 */
[----:B------:R-:W-:-:S13]  /*2a790*/  PLOP3.LUT P0, PT, PT, PT, UP0, 0x80, 0x0 ;  /* 0x000000000000781c */ /* 0x000fda0003f0f008 */
[----:B------:R-:W-:Y:S05]  /*2a7a0*/  @P0 BRA `(.L_x_10) ;  /* 0x0000003000e80947 */ /* 0x000fea0003800000 */
[----:B------:R-:W-:-:S13]  /*2a7b0*/  LOP3.LUT P2, RZ, R6, 0xff, RZ, 0xc0, !PT ;  /* 0x000000ff06ff7812 */ /* 0x000fda000784c0ff */
[----:B------:R-:W-:Y:S05]  /*2a7c0*/  @!P2 BRA `(.L_x_987) ;  /* 0x000000000018a947 */ /* 0x000fea0003800000 */
[----:B------:R-:W-:Y:S01]  /*2a7d0*/  UMOV UR4, 0x400 ;  /* 0x0000040000047882 */ /* 0x000fe20000000000 */
[----:B------:R-:W-:Y:S01]  /*2a7e0*/  MOV R0, RZ ;  /* 0x000000ff00007202 */ /* 0x000fe20000000f00 */
[----:B------:R-:W-:-:S03]  /*2a7f0*/  ULEA UR4, UR45, UR4, 0x18 ;  /* 0x000000042d047291 */ /* 0x000fc6000f8ec03f */
[----:B------:R-:W-:-:S06]  /*2a800*/  SHF.L.U32 R0, R0, 0x1f, RZ ;  /* 0x0000001f00007819 */ /* 0x000fcc00000006ff */
[----:B------:R-:W1:Y:S02]  /*2a810*/  SYNCS.PHASECHK.TRANS64.TRYWAIT P0, [UR4+0x78], R0 ;  /* 0x00007800ff0075a7 */ /* 0x000e640008000144 */
[----:B-1----:R-:W-:Y:S05]  /*2a820*/  @!P0 BRA `(.L_x_988) ;  /* 0x0000003800408947 */ /* 0x002fea0003800000 */
.L_x_987:
[----:B-1----:R-:W-:Y:S01]  /*2a830*/  PRMT R0, RZ, 0x7610, R0 ;  /* 0x00007610ff007816 */ /* 0x002fe20000000000 */
[----:B------:R-:W-:Y:S06]  /*2a840*/  @P1 BRA `(.L_x_989) ;  /* 0x0000000000301947 */ /* 0x000fec0003800000 */
[----:B------:R-:W-:Y:S02]  /*2a850*/  ULDC.64 UR4, c[0x0][0x588] ;  /* 0x0001620000047ab9 */ /* 0x000fe40000000a00 */
[----:B------:R-:W-:-:S04]  /*2a860*/  ISETP.NE.U32.AND P0, PT, RZ, UR4, PT ;  /* 0x00000004ff007c0c */ /* 0x000fc8000bf05070 */
[----:B------:R-:W-:-:S13]  /*2a870*/  ISETP.NE.AND.EX P0, PT, RZ, UR5, PT, P0 ;  /* 0x00000005ff007c0c */ /* 0x000fda000bf05300 */
[----:B------:R-:W-:Y:S05]  /*2a880*/  @!P0 BRA `(.L_x_990) ;  /* 0x0000000000188947 */ /* 0x000fea0003800000 */
[----:B------:R-:W-:Y:S02]  /*2a890*/  ULDC.64 UR4, c[0x0][0x588] ;  /* 0x0001620000047ab9 */ /* 0x000fe40000000a00 */
[----:B------:R-:W-:Y:S02]  /*2a8a0*/  MOV R6, UR4 ;  /* 0x0000000400067c02 */ /* 0x000fe40008000f00 */
[----:B------:R-:W-:-:S05]  /*2a8b0*/  MOV R7, UR5 ;  /* 0x0000000500077c02 */ /* 0x000fca0008000f00 */
[----:B------:R2:W5:Y:S01]  /*2a8c0*/  LDG.E R6, desc[UR56][R6.64] ;  /* 0x0000003806067981 */ /* 0x000562000c1e1900 */
[----:B------:R-:W-:Y:S01]  /*2a8d0*/  MOV R0, 0x1 ;  /* 0x0000000100007802 */ /* 0x000fe20000000f00 */
[----:B------:R-:W-:Y:S06]  /*2a8e0*/  BRA `(.L_x_989) ;  /* 0x0000000000087947 */ /* 0x000fec0003800000 */
.L_x_990:
[----:B------:R-:W1:Y:S01]  /*2a8f0*/  LDC R6, c[0x0][0x580] ;  /* 0x00016000ff067b82 */ /* 0x000e620000000800 */
[----:B------:R-:W-:-:S07]  /*2a900*/  MOV R0, 0x1 ;  /* 0x0000000100007802 */ /* 0x000fce0000000f00 */
.L_x_989:
[----:B------:R-:W-:Y:S05]  /*2a910*/  @!P2 BRA `(.L_x_991) ;  /* 0x000000200048a947 */ /* 0x000fea0003800000 */
[----:B------:R-:W3:Y:S01]  /*2a920*/  LDC R16, c[0x0][0x900] ;  /* 0x00024000ff107b82 */ /* 0x000ee20000000800 */
[----:B------:R-:W-:Y:S01]  /*2a930*/  MOV R5, 0xffffffff ;  /* 0xffffffff00057802 */ /* 0x000fe20000000f00 */
[----:B------:R-:W-:Y:S01]  /*2a940*/  ULOP3.LUT UR21, UR59, 0x2, URZ, 0xfc, !UPT ;  /* 0x000000023b157892 */ /* 0x000fe2000f8efc3f */
[----:B--2---:R-:W-:Y:S01]  /*2a950*/  MOV R7, 0x1 ;  /* 0x0000000100077802 */ /* 0x004fe20000000f00 */
[----:B------:R-:W-:Y:S01]  /*2a960*/  ULDC.64 UR6, c[0x0][0x198] ;  /* 0x0000660000067ab9 */ /* 0x000fe20000000a00 */
[----:B------:R-:W-:Y:S01]  /*2a970*/  ULDC.64 UR38, c[0x0][0x588] ;  /* 0x0001620000267ab9 */ /* 0x000fe20000000a00 */
[----:B------:R-:W-:Y:S01]  /*2a980*/  ULDC.64 UR22, c[0x0][0x590] ;  /* 0x0001640000167ab9 */ /* 0x000fe20000000a00 */
[----:B------:R-:W-:Y:S01]  /*2a990*/  ULDC.64 UR30, c[0x0][0x8f8] ;  /* 0x00023e00001e7ab9 */ /* 0x000fe20000000a00 */
[----:B------:R-:W2:Y:S01]  /*2a9a0*/  LDC R17, c[0x0][0x8a8] ;  /* 0x00022a00ff117b82 */ /* 0x000ea20000000800 */
[-C--:B---3--:R-:W-:Y:S02]  /*2a9b0*/  SHF.L.U32 R5, R5, R16.reuse, RZ ;  /* 0x0000001005057219 */ /* 0x088fe400000006ff */
[----:B------:R-:W-:-:S02]  /*2a9c0*/  SHF.L.U32 R16, R7, R16, RZ ;  /* 0x0000001007107219 */ /* 0x000fc400000006ff */
[----:B------:R-:W-:Y:S02]  /*2a9d0*/  LOP3.LUT R14, RZ, R5, RZ, 0x33, !PT ;  /* 0x00000005ff0e7212 */ /* 0x000fe400078e33ff */
[----:B--2---:R-:W-:-:S07]  /*2a9e0*/  IADD3 R17, R17, -0x1, RZ ;  /* 0xffffffff11117810 */ /* 0x004fce0007ffe0ff */
.L_x_1095:
[----:B------:R-:W-:Y:S02]  /*2a9f0*/  ISETP.NE.U32.AND P0, PT, RZ, UR22, PT ;  /* 0x00000016ff007c0c */ /* 0x000fe4000bf05070 */
[----:B------:R-:W-:Y:S02]  /*2aa00*/  R2UR UR51, R2 ;  /* 0x00000000023372ca */ /* 0x000fe400000e0000 */
[----:B------:R-:W-:Y:S02]  /*2aa10*/  R2UR UR50, R3 ;  /* 0x00000000033272ca */ /* 0x000fe400000e0000 */
[----:B------:R-:W-:-:S09]  /*2aa20*/  ISETP.NE.AND.EX P0, PT, RZ, UR23, PT, P0 ;  /* 0x00000017ff007c0c */ /* 0x000fd2000bf05300 */
[----:B------:R-:W-:Y:S02]  /*2aa30*/  USHF.L.U32 UR51, UR51, 0x8, URZ ;  /* 0x0000000833337899 */ /* 0x000fe4000800063f */
[----:B------:R-:W-:Y:S02]  /*2aa40*/  USHF.L.U32 UR50, UR50, 0x8, URZ ;  /* 0x0000000832327899 */ /* 0x000fe4000800063f */
[----:B------:R-:W-:Y:S10]  /*2aa50*/  @!P0 BRA `(.L_x_992) ;  /* 0x00000000002c8947 */ /* 0x000ff40003800000 */
[----:B------:R-:W-:-:S04]  /*2aa60*/  ISETP.NE.U32.AND P1, PT, RZ, UR38, PT ;  /* 0x00000026ff007c0c */ /* 0x000fc8000bf25070 */
[----:B------:R-:W-:-:S13]  /*2aa70*/  ISETP.NE.AND.EX P1, PT, RZ, UR39, PT, P1 ;  /* 0x00000027ff007c0c */ /* 0x000fda000bf25310 */
[----:B------:R-:W-:Y:S05]  /*2aa80*/  @!P1 BRA `(.L_x_993) ;  /* 0x0000000000189947 */ /* 0x000fea0003800000 */
[----:B------:R-:W2:Y:S01]  /*2aa90*/  LDC.64 R2, c[0x0][0x588] ;  /* 0x00016200ff027b82 */ /* 0x000ea20000000a00 */
[----:B------:R-:W-:-:S04]  /*2aaa0*/  IMAD R5, R10, UR22, RZ ;  /* 0x000000160a057c24 */ /* 0x000fc8000f8e02ff */
[----:B--2---:R-:W-:-:S05]  /*2aab0*/  IMAD.WIDE R2, R5, 0x4, R2 ;  /* 0x0000000405027825 */ /* 0x004fca00078e0202 */
[----:B-1---5:R3:W5:Y:S01]  /*2aac0*/  LDG.E R6, desc[UR56][R2.64] ;  /* 0x0000003802067981 */ /* 0x022762000c1e1900 */
[----:B------:R-:W-:Y:S01]  /*2aad0*/  MOV R0, 0x1 ;  /* 0x0000000100007802 */ /* 0x000fe20000000f00 */
[----:B------:R-:W-:Y:S06]  /*2aae0*/  BRA `(.L_x_992) ;  /* 0x0000000000087947 */ /* 0x000fec0003800000 */
.L_x_993:
[----:B-1---5:R-:W2:Y:S01]  /*2aaf0*/  LDC R6, c[0x0][0x580] ;  /* 0x00016000ff067b82 */ /* 0x022ea20000000800 */
[----:B------:R-:W-:-:S07]  /*2ab00*/  MOV R0, 0x1 ;  /* 0x0000000100007802 */ /* 0x000fce0000000f00 */
.L_x_992:
[----:B------:R-:W-:Y:S05]  /*2ab10*/  @!P0 BRA `(.L_x_994) ;  /* 0x00000000001c8947 */ /* 0x000fea0003800000 */
[----:B------:R-:W-:-:S13]  /*2ab20*/  LOP3.LUT P2, RZ, R0, 0xff, RZ, 0xc0, !PT ;  /* 0x000000ff00ff7812 */ /* 0x000fda000784c0ff */
[----:B---3--:R-:W3:Y:S02]  /*2ab30*/  @!P2 LDC.64 R2, c[0x0][0x588] ;  /* 0x00016200ff02ab82 */ /* 0x008ee40000000a00 */
[----:B---3--:R-:W-:-:S04]  /*2ab40*/  @!P2 ISETP.NE.U32.AND P0, PT, R2, RZ, PT ;  /* 0x000000ff0200a20c */ /* 0x008fc80003f05070 */
[----:B------:R-:W-:Y:S02]  /*2ab50*/  @!P2 ISETP.NE.AND.EX P1, PT, R3, RZ, PT, P0 ;  /* 0x000000ff0300a20c */ /* 0x000fe40003f25300 */
[----:B-12--5:R-:W-:Y:S02]  /*2ab60*/  @P2 FSETP.EQ.AND P0, PT, R6, RZ, PT ;  /* 0x000000ff0600220b */ /* 0x026fe40003f02000 */
[----:B------:R-:W-:Y:S01]  /*2ab70*/  @!P2 PLOP3.LUT P0, PT, P1, PT, PT, 0x8, 0x0 ;  /* 0x000000000000a81c */ /* 0x000fe20000f0e170 */
[----:B------:R-:W-:-:S12]  /*2ab80*/  BRA `(.L_x_995) ;  /* 0x0000000000047947 */ /* 0x000fd80003800000 */
.L_x_994:
[----:B-12--5:R-:W-:-:S13]  /*2ab90*/  FSETP.EQ.AND P0, PT, R6, RZ, PT ;  /* 0x000000ff0600720b */ /* 0x026fda0003f02000 */
.L_x_995:
[----:B------:R-:W-:Y:S01]  /*2aba0*/  UISETP.NE.AND UP0, UPT, UR21, 0x3, UPT ;  /* 0x000000031500788c */ /* 0x000fe2000bf05270 */
[----:B------:R-:W-:-:S04]  /*2abb0*/  ELECT P1, URZ, PT ;  /* 0x00000000003f782f */ /* 0x000fc80003820000 */
[----:B------:R-:W-:Y:S02]  /*2abc0*/  PLOP3.LUT P0, PT, P1, P0, PT, 0x20, 0x0 ;  /* 0x000000000000781c */ /* 0x000fe40000f00470 */
[----:B------:R-:W-:-:S13]  /*2abd0*/  PLOP3.LUT P1, PT, PT, PT, UP0, 0x80, 0x0 ;  /* 0x000000000000781c */ /* 0x000fda0003f2f008 */
[----:B------:R-:W-:Y:S05]  /*2abe0*/  @!P1 BRA `(.L_x_996) ;  /* 0x0000000000049947 */ /* 0x000fea0003800000 */
[----:B------:R-:W-:Y:S01]  /*2abf0*/  BPT.TRAP 0x1 ;  /* 0x000000040000795c */ /* 0x000fe20000300000 */
.L_x_996:
[----:B------:R-:W1:Y:S01]  /*2ac00*/  S2UR UR45, SR_CgaCtaId ;  /* 0x00000000002d79c3 */ /* 0x000e620000008800 */
[----:B------:R-:W-:Y:S01]  /*2ac10*/  UMOV UR4, 0x400 ;  /* 0x0000040000047882 */ /* 0x000fe20000000000 */
[----:B---3--:R-:W-:-:S04]  /*2ac20*/  MOV R2, 0x1 ;  /* 0x0000000100027802 */ /* 0x008fc80000000f00 */
[----:B------:R-:W-:Y:S01]  /*2ac30*/  SHF.L.U32 R2, R2, 0x1f, RZ ;  /* 0x0000001f02027819 */ /* 0x000fe200000006ff */
[----:B-1----:R-:W-:-:S09]  /*2ac40*/  ULEA UR4, UR45, UR4, 0x18 ;  /* 0x000000042d047291 */ /* 0x002fd2000f8ec03f */
[----:B------:R-:W1:Y:S02]  /*2ac50*/  SYNCS.PHASECHK.TRANS64.TRYWAIT P2, [UR4+0x50], R2 ;  /* 0x00005002ff0075a7 */ /* 0x000e640008040144 */
[----:B-1----:R-:W-:Y:S05]  /*2ac60*/  @!P2 BRA `(.L_x_997) ;  /* 0x000000340048a947 */ /* 0x002fea0003800000 */
.L_x_1138:
[----:B------:R-:W-:Y:S04]  /*2ac70*/  BSSY B0, `(.L_x_998) ;  /* 0x000000e000007945 */ /* 0x000fe80003800000 */
[----:B------:R-:W-:Y:S05]  /*2ac80*/  @!P0 BRA `(.L_x_999) ;  /* 0x0000000000308947 */ /* 0x000fea0003800000 */
[----:B------:R-:W-:Y:S01]  /*2ac90*/  R2UR UR52, R10 ;  /* 0x000000000a3472ca */ /* 0x000fe200000e0000 */
[----:B------:R-:W-:Y:S02]  /*2aca0*/  UIADD3 UR8, UP0, UR6, 0x3f0, URZ ;  /* 0x000003f006087890 */ /* 0x000fe4000ff1e03f */
[----:B------:R-:W-:Y:S02]  /*2acb0*/  UIADD3 UR48, UR4, 0x200, URZ ;  /* 0x0000020004307890 */ /* 0x000fe4000fffe03f */
[----:B------:R-:W-:Y:S02]  /*2acc0*/  UIADD3 UR49, UR4, 0x30, URZ ;  /* 0x0000003004317890 */ /* 0x000fe4000fffe03f */
[----:B------:R-:W-:Y:S01]  /*2acd0*/  UIADD3.X UR9, URZ, UR7, URZ, UP0, !UPT ;  /* 0x000000073f097290 */ /* 0x000fe200087fe43f */
[----:B------:R-:W-:Y:S01]  /*2ace0*/  UMOV UR10, 0x0 ;  /* 0x00000000000a7882 */ /* 0x000fe20000000000 */
[----:B------:R-:W-:-:S07]  /*2acf0*/  UMOV UR11, 0x10000000 ;  /* 0x10000000000b7882 */ /* 0x000fce0000000000 */
[----:B------:R2:W-:Y:S02]  /*2ad00*/  UTMALDG.3D [UR48], [UR8], desc[UR10] ;  /* 0x00000a30080075b4 */ /* 0x0005e40008011000 */
[----:B--2---:R-:W-:Y:S05]  /*2ad10*/  @!P1 BRA `(.L_x_1000) ;  /* 0x0000000000049947 */ /* 0x004fea0003800000 */
[----:B------:R-:W-:Y:S01]  /*2ad20*/  BPT.TRAP 0x1 ;  /* 0x000000040000795c */ /* 0x000fe20000300000 */
.L_x_1000:
[----:B-1----:R-:W1:Y:S02]  /*2ad30*/  LDC R3, c[0x0][0x800] ;  /* 0x00020000ff037b82 */ /* 0x002e640000000800 */
[----:B-1----:R2:W-:Y:S02]  /*2ad40*/  SYNCS.ARRIVE.TRANS64.RED.A0TR RZ, [UR4+0x30], R3 ;  /* 0x00003003ffff79a7 */ /* 0x0025e40008300404 */
.L_x_999:
[----:B------:R-:W-:Y:S05]  /*2ad50*/  BSYNC B0 ;  /* 0x0000000000007941 */ /* 0x000fea0003800000 */
.L_x_998:
[----:B------:R-:W-:Y:S05]  /*2ad60*/  @!P1 BRA `(.L_x_1001) ;  /* 0x0000000000049947 */ /* 0x000fea0003800000 */
[----:B------:R-:W-:Y:S01]  /*2ad70*/  BPT.TRAP 0x1 ;  /* 0x000000040000795c */ /* 0x000fe20000300000 */
.L_x_1001:
[----:B------:R-:W-:-:S04]  /*2ad80*/  UIADD3 UR41, UR4, 0x30, URZ ;  /* 0x0000003004297890 */ /* 0x000fc8000fffe03f */
[----:B------:R-:W-:-:S09]  /*2ad90*/  UPRMT UR14, UR45, 0x654, UR41 ;  /* 0x000006542d0e7896 */ /* 0x000fd20008000029 */
[----:B------:R-:W-:Y:S01]  /*2ada0*/  SYNCS.ARRIVE.TRANS64.RED.A1T0 RZ, [UR14], RZ ;  /* 0x000000ffffff79a7 */ /* 0x000fe2000810040e */
[----:B------:R-:W-:Y:S05]  /*2adb0*/  @!P1 BRA `(.L_x_1002) ;  /* 0x0000000000049947 */ /* 0x000fea0003800000 */
[----:B------:R-:W-:Y:S01]  /*2adc0*/  BPT.TRAP 0x1 ;  /* 0x000000040000795c */ /* 0x000fe20000300000 */
.L_x_1002:
[----:B------:R-:W3:Y:S02]  /*2add0*/  SYNCS.PHASECHK.TRANS64.TRYWAIT P2, [UR4+0x58], R2 ;  /* 0x00005802ff0075a7 */ /* 0x000ee40008040144 */
[----:B---3--:R-:W-:Y:S05]  /*2ade0*/  @!P2 BRA `(.L_x_1003) ;  /* 0x000000340000a947 */ /* 0x008fea0003800000 */
.L_x_1139:
[----:B------:R-:W-:Y:S04]  /*2adf0*/  BSSY B0, `(.L_x_1004) ;  /* 0x0000010000007945 */ /* 0x000fe80003800000 */
[----:B------:R-:W-:Y:S05]  /*2ae00*/  @!P0 BRA `(.L_x_1005) ;  /* 0x0000000000388947 */ /* 0x000fea0003800000 */
[----:B------:R-:W-:Y:S01]  /*2ae10*/  UIADD3 UR16, UP0, UR6, 0x3f0, URZ ;  /* 0x000003f006107890 */ /* 0x000fe2000ff1e03f */
[----:B------:R-:W-:Y:S01]  /*2ae20*/  R2UR UR12, R10 ;  /* 0x000000000a0c72ca */ /* 0x000fe200000e0000 */
[----:B------:R-:W-:Y:S02]  /*2ae30*/  UIADD3 UR11, UR51, 0x80, URZ ;  /* 0x00000080330b7890 */ /* 0x000fe4000fffe03f */
[----:B------:R-:W-:Y:S02]  /*2ae40*/  UIADD3 UR8, UR4, 0x2200, URZ ;  /* 0x0000220004087890 */ /* 0x000fe4000fffe03f */
[----:B------:R-:W-:Y:S02]  /*2ae50*/  UIADD3 UR9, UR4, 0x38, URZ ;  /* 0x0000003804097890 */ /* 0x000fe4000fffe03f */
[----:B------:R-:W-:Y:S01]  /*2ae60*/  UIADD3.X UR17, URZ, UR7, URZ, UP0, !UPT ;  /* 0x000000073f117290 */ /* 0x000fe200087fe43f */
[----:B------:R-:W-:Y:S01]  /*2ae70*/  UMOV UR18, 0x0 ;  /* 0x0000000000127882 */ /* 0x000fe20000000000 */
[----:B------:R-:W-:Y:S01]  /*2ae80*/  UMOV UR19, 0x10000000 ;  /* 0x1000000000137882 */ /* 0x000fe20000000000 */
[----:B------:R-:W-:-:S06]  /*2ae90*/  UMOV UR10, UR50 ;  /* 0x00000032000a7c82 */ /* 0x000fcc0008000000 */
[----:B------:R3:W-:Y:S02]  /*2aea0*/  UTMALDG.3D [UR8], [UR16], desc[UR18] ;  /* 0x00001208100075b4 */ /* 0x0007e40008011000 */
[----:B---3--:R-:W-:Y:S05]  /*2aeb0*/  @!P1 BRA `(.L_x_1006) ;  /* 0x0000000000049947 */ /* 0x008fea0003800000 */
[----:B------:R-:W-:Y:S01]  /*2aec0*/  BPT.TRAP 0x1 ;  /* 0x000000040000795c */ /* 0x000fe20000300000 */
.L_x_1006:
[----:B-12---:R-:W1:Y:S02]  /*2aed0*/  LDC R3, c[0x0][0x800] ;  /* 0x00020000ff037b82 */ /* 0x006e640000000800 */
[----:B-1----:R3:W-:Y:S02]  /*2aee0*/  SYNCS.ARRIVE.TRANS64.RED.A0TR RZ, [UR4+0x38], R3 ;  /* 0x00003803ffff79a7 */ /* 0x0027e40008300404 */
.L_x_1005:
[----:B------:R-:W-:Y:S05]  /*2aef0*/  BSYNC B0 ;  /* 0x0000000000007941 */ /* 0x000fea0003800000 */
.L_x_1004:
[----:B------:R-:W-:Y:S05]  /*2af00*/  @!P1 BRA `(.L_x_1007) ;  /* 0x0000000000049947 */ /* 0x000fea0003800000 */
[----:B------:R-:W-:Y:S01]  /*2af10*/  BPT.TRAP 0x1 ;  /* 0x000000040000795c */ /* 0x000fe20000300000 */
.L_x_1007:
[----:B------:R-:W-:Y:S02]  /*2af20*/  UIADD3 UR33, UR4, 0x38, URZ ;  /* 0x0000003804217890 */ /* 0x000fe4000fffe03f */
[----:B------:R-:W-:Y:S02]  /*2af30*/  UIADD3 UR10, UR50, 0x20, URZ ;  /* 0x00000020320a7890 */ /* 0x000fe4000fffe03f */
[----:B------:R-:W-:-:S09]  /*2af40*/  UPRMT UR13, UR45, 0x654, UR33 ;  /* 0x000006542d0d7896 */ /* 0x000fd20008000021 */
[----:B------:R-:W-:Y:S01]  /*2af50*/  SYNCS.ARRIVE.TRANS64.RED.A1T0 RZ, [UR13], RZ ;  /* 0x000000ffffff79a7 */ /* 0x000fe2000810040d */
[----:B------:R-:W-:Y:S05]  /*2af60*/  @!P1 BRA `(.L_x_1008) ;  /* 0x0000000000049947 */ /* 0x000fea0003800000 */
[----:B------:R-:W-:Y:S01]  /*2af70*/  BPT.TRAP 0x1 ;  /* 0x000000040000795c */ /* 0x000fe20000300000 */
.L_x_1008:
[----:B------:R-:W4:Y:S02]  /*2af80*/  SYNCS.PHASECHK.TRANS64.TRYWAIT P2, [UR4+0x60], R2 ;  /* 0x00006002ff0075a7 */ /* 0x000f240008040144 */
[----:B----4-:R-:W-:Y:S05]  /*2af90*/  @!P2 BRA `(.L_x_1009) ;  /* 0x0000003000aca947 */ /* 0x010fea0003800000 */
.L_x_1140:
        /* <DEDUP_REMOVED lines=8> */
[----:B------:R-:W-:Y:S01]  /*2b020*/  UMOV UR19, 0x10000000 ;  /* 0x1000000000137882 */ /* 0x000fe20000000000 */
[----:B------:R-:W-:-:S06]  /*2b030*/  UMOV UR11, UR51 ;  /* 0x00000033000b7c82 */ /* 0x000fcc0008000000 */
[----:B------:R4:W-:Y:S02]  /*2b040*/  UTMALDG.3D [UR8], [UR16], desc[UR18] ;  /* 0x00001208100075b4 */ /* 0x0009e40008011000 */
[----:B----4-:R-:W-:Y:S05]  /*2b050*/  @!P1 BRA `(.L_x_1012) ;  /* 0x0000000000049947 */ /* 0x010fea0003800000 */
[----:B------:R-:W-:Y:S01]  /*2b060*/  BPT.TRAP 0x1 ;  /* 0x000000040000795c */ /* 0x000fe20000300000 */
.L_x_1012:
[----:B-123--:R-:W1:Y:S02]  /*2b070*/  LDC R3, c[0x0][0x800] ;  /* 0x00020000ff037b82 */ /* 0x00ee640000000800 */
[----:B-1----:R4:W-:Y:S02]  /*2b080*/  SYNCS.ARRIVE.TRANS64.RED.A0TR RZ, [UR4+0x40], R3 ;  /* 0x00004003ffff79a7 */ /* 0x0029e40008300404 */
.L_x_1011:
[----:B------:R-:W-:Y:S05]  /*2b090*/  BSYNC B0 ;  /* 0x0000000000007941 */ /* 0x000fea0003800000 */
.L_x_1010:
[----:B------:R-:W-:Y:S05]  /*2b0a0*/  @!P1 BRA `(.L_x_1013) ;  /* 0x0000000000049947 */ /* 0x000fea0003800000 */
[----:B------:R-:W-:Y:S01]  /*2b0b0*/  BPT.TRAP 0x1 ;  /* 0x000000040000795c */ /* 0x000fe20000300000 */
.L_x_1013:
[----:B------:R-:W-:-:S04]  /*2b0c0*/  UIADD3 UR25, UR4, 0x40, URZ ;  /* 0x0000004004197890 */ /* 0x000fc8000fffe03f */
[----:B------:R-:W-:-:S09]  /*2b0d0*/  UPRMT UR15, UR45, 0x654, UR25 ;  /* 0x000006542d0f7896 */ /* 0x000fd20008000019 */
[----:B------:R-:W-:Y:S01]  /*2b0e0*/  SYNCS.ARRIVE.TRANS64.RED.A1T0 RZ, [UR15], RZ ;  /* 0x000000ffffff79a7 */ /* 0x000fe2000810040f */
[----:B------:R-:W-:Y:S05]  /*2b0f0*/  @!P1 BRA `(.L_x_1014) ;  /* 0x0000000000049947 */ /* 0x000fea0003800000 */
[----:B------:R-:W-:Y:S01]  /*2b100*/  BPT.TRAP 0x1 ;  /* 0x000000040000795c */ /* 0x000fe20000300000 */
.L_x_1014:
[----:B------:R-:W5:Y:S02]  /*2b110*/  SYNCS.PHASECHK.TRANS64.TRYWAIT P2, [UR4+0x68], R2 ;  /* 0x00006802ff0075a7 */ /* 0x000f640008040144 */
[----:B-----5:R-:W-:Y:S05]  /*2b120*/  @!P2 BRA `(.L_x_1015) ;  /* 0x000000300060a947 */ /* 0x020fea0003800000 */
.L_x_1141:
        /* <DEDUP_REMOVED lines=9> */
[----:B------:R-:W-:-:S07]  /*2b1c0*/  UMOV UR19, 0x10000000 ;  /* 0x1000000000137882 */ /* 0x000fce0000000000 */
[----:B------:R1:W-:Y:S02]  /*2b1d0*/  UTMALDG.3D [UR8], [UR16], desc[UR18] ;  /* 0x00001208100075b4 */ /* 0x0003e40008011000 */
[----:B-1----:R-:W-:Y:S05]  /*2b1e0*/  @!P1 BRA `(.L_x_1018) ;  /* 0x0000000000049947 */ /* 0x002fea0003800000 */
[----:B------:R-:W-:Y:S01]  /*2b1f0*/  BPT.TRAP 0x1 ;  /* 0x000000040000795c */ /* 0x000fe20000300000 */
.L_x_1018:
[----:B--234-:R-:W1:Y:S02]  /*2b200*/  LDC R3, c[0x0][0x800] ;  /* 0x00020000ff037b82 */ /* 0x01ce640000000800 */
[----:B-1----:R1:W-:Y:S02]  /*2b210*/  SYNCS.ARRIVE.TRANS64.RED.A0TR RZ, [UR4+0x48], R3 ;  /* 0x00004803ffff79a7 */ /* 0x0023e40008300404 */
.L_x_1017:
[----:B------:R-:W-:Y:S05]  /*2b220*/  BSYNC B0 ;  /* 0x0000000000007941 */ /* 0x000fea0003800000 */
.L_x_1016:
[----:B------:R-:W-:Y:S05]  /*2b230*/  @!P1 BRA `(.L_x_1019) ;  /* 0x0000000000049947 */ /* 0x000fea0003800000 */
[----:B------:R-:W-:Y:S01]  /*2b240*/  BPT.TRAP 0x1 ;  /* 0x000000040000795c */ /* 0x000fe20000300000 */
.L_x_1019:
[----:B------:R-:W-:Y:S02]  /*2b250*/  UIADD3 UR17, UR4, 0x48, URZ ;  /* 0x0000004804117890 */ /* 0x000fe4000fffe03f */
[----:B------:R-:W-:Y:S02]  /*2b260*/  UIADD3 UR42, UR50, 0x40, URZ ;  /* 0x00000040322a7890 */ /* 0x000fe4000fffe03f */
[----:B------:R-:W-:-:S09]  /*2b270*/  UPRMT UR5, UR45, 0x654, UR17 ;  /* 0x000006542d057896 */ /* 0x000fd20008000011 */
[----:B------:R-:W-:Y:S01]  /*2b280*/  SYNCS.ARRIVE.TRANS64.RED.A1T0 RZ, [UR5], RZ ;  /* 0x000000ffffff79a7 */ /* 0x000fe20008100405 */
[----:B------:R-:W-:Y:S05]  /*2b290*/  @!P1 BRA `(.L_x_1020) ;  /* 0x0000000000049947 */ /* 0x000fea0003800000 */
[----:B------:R-:W-:Y:S01]  /*2b2a0*/  BPT.TRAP 0x1 ;  /* 0x000000040000795c */ /* 0x000fe20000300000 */
.L_x_1020:
[----:B-1234-:R-:W-:-:S04]  /*2b2b0*/  SHF.L.U32 R3, RZ, 0x1f, RZ ;  /* 0x0000001fff037819 */ /* 0x01efc800000006ff */
[----:B------:R-:W1:Y:S02]  /*2b2c0*/  SYNCS.PHASECHK.TRANS64.TRYWAIT P2, [UR4+0x50], R3 ;  /* 0x00005003ff0075a7 */ /* 0x000e640008040144 */
[----:B-1----:R-:W-:Y:S05]  /*2b2d0*/  @!P2 BRA `(.L_x_1021) ;  /* 0x00000030000ca947 */ /* 0x002fea0003800000 */
.L_x_1142:
[----:B------:R-:W-:Y:S04]  /*2b2e0*/  BSSY B0, `(.L_x_1022) ;  /* 0x000000e000007945 */ /* 0x000fe80003800000 */
[----:B------:R-:W-:Y:S05]  /*2b2f0*/  @!P0 BRA `(.L_x_1023) ;  /* 0x0000000000308947 */ /* 0x000fea0003800000 */
[----:B------:R-:W-:Y:S01]  /*2b300*/  R2UR UR44, R10 ;  /* 0x000000000a2c72ca */ /* 0x000fe200000e0000 */
[----:B------:R-:W-:Y:S02]  /*2b310*/  UIADD3 UR8, UP0, UR6, 0x3f0, URZ ;  /* 0x000003f006087890 */ /* 0x000fe4000ff1e03f */
[----:B------:R-:W-:Y:S02]  /*2b320*/  UIADD3 UR40, UR4, 0x200, URZ ;  /* 0x0000020004287890 */ /* 0x000fe4000fffe03f */
[----:B------:R-:W-:Y:S01]  /*2b330*/  UIADD3.X UR9, URZ, UR7, URZ, UP0, !UPT ;  /* 0x000000073f097290 */ /* 0x000fe200087fe43f */
[----:B------:R-:W-:Y:S01]  /*2b340*/  UMOV UR10, 0x0 ;  /* 0x00000000000a7882 */ /* 0x000fe20000000000 */
[----:B------:R-:W-:Y:S01]  /*2b350*/  UMOV UR11, 0x10000000 ;  /* 0x10000000000b7882 */ /* 0x000fe20000000000 */
[----:B------:R-:W-:-:S06]  /*2b360*/  UMOV UR43, UR51 ;  /* 0x00000033002b7c82 */ /* 0x000fcc0008000000 */
[----:B------:R2:W-:Y:S02]  /*2b370*/  UTMALDG.3D [UR40], [UR8], desc[UR10] ;  /* 0x00000a28080075b4 */ /* 0x0005e40008011000 */
[----:B--2---:R-:W-:Y:S05]  /*2b380*/  @!P1 BRA `(.L_x_1024) ;  /* 0x0000000000049947 */ /* 0x004fea0003800000 */
[----:B------:R-:W-:Y:S01]  /*2b390*/  BPT.TRAP 0x1 ;  /* 0x000000040000795c */ /* 0x000fe20000300000 */
.L_x_1024:
[----:B-1----:R-:W1:Y:S02]  /*2b3a0*/  LDC R4, c[0x0][0x800] ;  /* 0x00020000ff047b82 */ /* 0x002e640000000800 */
[----:B-1----:R2:W-:Y:S02]  /*2b3b0*/  SYNCS.ARRIVE.TRANS64.RED.A0TR RZ, [UR4+0x30], R4 ;  /* 0x00003004ffff79a7 */ /* 0x0025e40008300404 */
.L_x_1023:
[----:B------:R-:W-:Y:S05]  /*2b3c0*/  BSYNC B0 ;  /* 0x0000000000007941 */ /* 0x000fea0003800000 */
.L_x_1022:
[----:B------:R-:W-:Y:S05]  /*2b3d0*/  @!P1 BRA `(.L_x_1025) ;  /* 0x0000000000049947 */ /* 0x000fea0003800000 */
[----:B------:R-:W-:Y:S01]  /*2b3e0*/  BPT.TRAP 0x1 ;  /* 0x000000040000795c */ /* 0x000fe20000300000 */
.L_x_1025:
[----:B------:R-:W-:Y:S01]  /*2b3f0*/  SYNCS.ARRIVE.TRANS64.RED.A1T0 RZ, [UR14], RZ ;  /* 0x000000ffffff79a7 */ /* 0x000fe2000810040e */
[----:B------:R-:W-:Y:S05]  /*2b400*/  @!P1 BRA `(.L_x_1026) ;  /* 0x0000000000049947 */ /* 0x000fea0003800000 */
[----:B------:R-:W-:Y:S01]  /*2b410*/  BPT.TRAP 0x1 ;  /* 0x000000040000795c */ /* 0x000fe20000300000 */
.L_x_1026:
[----:B------:R-:W3:Y:S02]  /*2b420*/  SYNCS.PHASECHK.TRANS64.TRYWAIT P2, [UR4+0x58], R3 ;  /* 0x00005803ff0075a7 */ /* 0x000ee40008040144 */
[----:B---3--:R-:W-:Y:S05]  /*2b430*/  @!P2 BRA `(.L_x_1027) ;  /* 0x0000002c00cca947 */ /* 0x008fea0003800000 */
.L_x_1143:
        /* <DEDUP_REMOVED lines=13> */
.L_x_1030:
[----:B-12---:R-:W1:Y:S02]  /*2b510*/  LDC R4, c[0x0][0x800] ;  /* 0x00020000ff047b82 */ /* 0x006e640000000800 */
[----:B-1----:R3:W-:Y:S02]  /*2b520*/  SYNCS.ARRIVE.TRANS64.RED.A0TR RZ, [UR4+0x38], R4 ;  /* 0x00003804ffff79a7 */ /* 0x0027e40008300404 */
.L_x_1029:
[----:B------:R-:W-:Y:S05]  /*2b530*/  BSYNC B0 ;  /* 0x0000000000007941 */ /* 0x000fea0003800000 */
.L_x_1028:
[----:B------:R-:W-:Y:S05]  /*2b540*/  @!P1 BRA `(.L_x_1031) ;  /* 0x0000000000049947 */ /* 0x000fea0003800000 */
[----:B------:R-:W-:Y:S01]  /*2b550*/  BPT.TRAP 0x1 ;  /* 0x000000040000795c */ /* 0x000fe20000300000 */
.L_x_1031:
[----:B------:R-:W-:Y:S01]  /*2b560*/  SYNCS.ARRIVE.TRANS64.RED.A1T0 RZ, [UR13], RZ ;  /* 0x000000ffffff79a7 */ /* 0x000fe2000810040d */
[----:B------:R-:W-:Y:S01]  /*2b570*/  UIADD3 UR26, UR50, 0x60, URZ ;  /* 0x00000060321a7890 */ /* 0x000fe2000fffe03f */
[----:B------:R-:W-:Y:S11]  /*2b580*/  @!P1 BRA `(.L_x_1032) ;  /* 0x0000000000049947 */ /* 0x000ff60003800000 */
[----:B------:R-:W-:Y:S01]  /*2b590*/  BPT.TRAP 0x1 ;  /* 0x000000040000795c */ /* 0x000fe20000300000 */
.L_x_1032:
[----:B------:R-:W4:Y:S02]  /*2b5a0*/  SYNCS.PHASECHK.TRANS64.TRYWAIT P2, [UR4+0x60], R3 ;  /* 0x00006003ff0075a7 */ /* 0x000f240008040144 */
[----:B----4-:R-:W-:Y:S05]  /*2b5b0*/  @!P2 BRA `(.L_x_1033) ;  /* 0x0000002c0084a947 */ /* 0x010fea0003800000 */
.L_x_1144:
        /* <DEDUP_REMOVED lines=12> */
.L_x_1036:
[----:B-123--:R-:W1:Y:S02]  /*2b680*/  LDC R4, c[0x0][0x800] ;  /* 0x00020000ff047b82 */ /* 0x00ee640000000800 */
[----:B-1----:R4:W-:Y:S02]  /*2b690*/  SYNCS.ARRIVE.TRANS64.RED.A0TR RZ, [UR4+0x40], R4 ;  /* 0x00004004ffff79a7 */ /* 0x0029e40008300404 */
.L_x_1035:
[----:B------:R-:W-:Y:S05]  /*2b6a0*/  BSYNC B0 ;  /* 0x0000000000007941 */ /* 0x000fea0003800000 */
.L_x_1034:
[----:B------:R-:W-:Y:S05]  /*2b6b0*/  @!P1 BRA `(.L_x_1037) ;  /* 0x0000000000049947 */ /* 0x000fea0003800000 */
[----:B------:R-:W-:Y:S01]  /*2b6c0*/  BPT.TRAP 0x1 ;  /* 0x000000040000795c */ /* 0x000fe20000300000 */
.L_x_1037:
[----:B------:R-:W-:Y:S01]  /*2b6d0*/  SYNCS.ARRIVE.TRANS64.RED.A1T0 RZ, [UR15], RZ ;  /* 0x000000ffffff79a7 */ /* 0x000fe2000810040f */
[----:B------:R-:W-:Y:S05]  /*2b6e0*/  @!P1 BRA `(.L_x_1038) ;  /* 0x0000000000049947 */ /* 0x000fea0003800000 */
[----:B------:R-:W-:Y:S01]  /*2b6f0*/  BPT.TRAP 0x1 ;  /* 0x000000040000795c */ /* 0x000fe20000300000 */
.L_x_1038:
[----:B------:R-:W5:Y:S02]  /*2b700*/  SYNCS.PHASECHK.TRANS64.TRYWAIT P2, [UR4+0x68], R3 ;  /* 0x00006803ff0075a7 */ /* 0x000f640008040144 */
[----:B-----5:R-:W-:Y:S05]  /*2b710*/  @!P2 BRA `(.L_x_1039) ;  /* 0x0000002c0044a947 */ /* 0x020fea0003800000 */
.L_x_1145:
        /* <DEDUP_REMOVED lines=11> */
[----:B-1----:R-:W-:Y:S05]  /*2b7d0*/  @!P1 BRA `(.L_x_1042) ;  /* 0x0000000000049947 */ /* 0x002fea0003800000 */
[----:B------:R-:W-:Y:S01]  /*2b7e0*/  BPT.TRAP 0x1 ;  /* 0x000000040000795c */ /* 0x000fe20000300000 */
.L_x_1042:
[----:B--234-:R-:W1:Y:S02]  /*2b7f0*/  LDC R4, c[0x0][0x800] ;  /* 0x00020000ff047b82 */ /* 0x01ce640000000800 */
[----:B-1----:R1:W-:Y:S02]  /*2b800*/  SYNCS.ARRIVE.TRANS64.RED.A0TR RZ, [UR4+0x48], R4 ;  /* 0x00004804ffff79a7 */ /* 0x0023e40008300404 */
.L_x_1041:
[----:B------:R-:W-:Y:S05]  /*2b810*/  BSYNC B0 ;  /* 0x0000000000007941 */ /* 0x000fea0003800000 */
.L_x_1040:
[----:B------:R-:W-:Y:S05]  /*2b820*/  @!P1 BRA `(.L_x_1043) ;  /* 0x0000000000049947 */ /* 0x000fea0003800000 */
[----:B------:R-:W-:Y:S01]  /*2b830*/  BPT.TRAP 0x1 ;  /* 0x000000040000795c */ /* 0x000fe20000300000 */
.L_x_1043:
[----:B------:R-:W-:Y:S01]  /*2b840*/  SYNCS.ARRIVE.TRANS64.RED.A1T0 RZ, [UR5], RZ ;  /* 0x000000ffffff79a7 */ /* 0x000fe20008100405 */
[----:B------:R-:W-:Y:S01]  /*2b850*/  UIADD3 UR10, UR50, 0x80, URZ ;  /* 0x00000080320a7890 */ /* 0x000fe2000fffe03f */
[----:B------:R-:W-:Y:S11]  /*2b860*/  @!P1 BRA `(.L_x_1044) ;  /* 0x0000000000049947 */ /* 0x000ff60003800000 */
[----:B------:R-:W-:Y:S01]  /*2b870*/  BPT.TRAP 0x1 ;  /* 0x000000040000795c */ /* 0x000fe20000300000 */
.L_x_1044:
[----:B------:R-:W5:Y:S02]  /*2b880*/  SYNCS.PHASECHK.TRANS64.TRYWAIT P2, [UR4+0x50], R2 ;  /* 0x00005002ff0075a7 */ /* 0x000f640008040144 */
[----:B-----5:R-:W-:Y:S05]  /*2b890*/  @!P2 BRA `(.L_x_1045) ;  /* 0x0000002800fca947 */ /* 0x020fea0003800000 */
.L_x_1146:
        /* <DEDUP_REMOVED lines=8> */
[----:B------:R-:W-:Y:S01]  /*2b920*/  UMOV UR9, UR41 ;  /* 0x0000002900097c82 */ /* 0x000fe20008000000 */
[----:B------:R-:W-:-:S05]  /*2b930*/  UMOV UR11, UR51 ;  /* 0x00000033000b7c82 */ /* 0x000fca0008000000 */
[----:B------:R1:W-:Y:S02]  /*2b940*/  UTMALDG.3D [UR8], [UR18], desc[UR26] ;  /* 0x00001a08120075b4 */ /* 0x0003e40008011000 */
[----:B-1----:R-:W-:Y:S05]  /*2b950*/  @!P1 BRA `(.L_x_1048) ;  /* 0x0000000000049947 */ /* 0x002fea0003800000 */
[----:B------:R-:W-:Y:S01]  /*2b960*/  BPT.TRAP 0x1 ;  /* 0x000000040000795c */ /* 0x000fe20000300000 */
.L_x_1048:
[----:B--234-:R-:W1:Y:S02]  /*2b970*/  LDC R4, c[0x0][0x800] ;  /* 0x00020000ff047b82 */ /* 0x01ce640000000800 */
[----:B-1----:R1:W-:Y:S02]  /*2b980*/  SYNCS.ARRIVE.TRANS64.RED.A0TR RZ, [UR4+0x30], R4 ;  /* 0x00003004ffff79a7 */ /* 0x0023e40008300404 */
.L_x_1047:
[----:B------:R-:W-:Y:S05]  /*2b990*/  BSYNC B0 ;  /* 0x0000000000007941 */ /* 0x000fea0003800000 */
.L_x_1046:
[----:B------:R-:W-:Y:S05]  /*2b9a0*/  @!P1 BRA `(.L_x_1049) ;  /* 0x0000000000049947 */ /* 0x000fea0003800000 */
[----:B------:R-:W-:Y:S01]  /*2b9b0*/  BPT.TRAP 0x1 ;  /* 0x000000040000795c */ /* 0x000fe20000300000 */
.L_x_1049:
[----:B------:R-:W-:Y:S01]  /*2b9c0*/  SYNCS.ARRIVE.TRANS64.RED.A1T0 RZ, [UR14], RZ ;  /* 0x000000ffffff79a7 */ /* 0x000fe2000810040e */
[----:B------:R-:W-:Y:S05]  /*2b9d0*/  @!P1 BRA `(.L_x_1050) ;  /* 0x0000000000049947 */ /* 0x000fea0003800000 */
[----:B------:R-:W-:Y:S01]  /*2b9e0*/  BPT.TRAP 0x1 ;  /* 0x000000040000795c */ /* 0x000fe20000300000 */
.L_x_1050:
[----:B------:R-:W5:Y:S02]  /*2b9f0*/  SYNCS.PHASECHK.TRANS64.TRYWAIT P2, [UR4+0x58], R2 ;  /* 0x00005802ff0075a7 */ /* 0x000f640008040144 */
[----:B-----5:R-:W-:Y:S05]  /*2ba00*/  @!P2 BRA `(.L_x_1051) ;  /* 0x0000002800b8a947 */ /* 0x020fea0003800000 */
.L_x_1147:
        /* <DEDUP_REMOVED lines=13> */
.L_x_1054:
[----:B--234-:R-:W1:Y:S02]  /*2bae0*/  LDC R4, c[0x0][0x800] ;  /* 0x00020000ff047b82 */ /* 0x01ce640000000800 */
[----:B-1----:R1:W-:Y:S02]  /*2baf0*/  SYNCS.ARRIVE.TRANS64.RED.A0TR RZ, [UR4+0x38], R4 ;  /* 0x00003804ffff79a7 */ /* 0x0023e40008300404 */
.L_x_1053:
[----:B------:R-:W-:Y:S05]  /*2bb00*/  BSYNC B0 ;  /* 0x0000000000007941 */ /* 0x000fea0003800000 */
.L_x_1052:
[----:B------:R-:W-:Y:S05]  /*2bb10*/  @!P1 BRA `(.L_x_1055) ;  /* 0x0000000000049947 */ /* 0x000fea0003800000 */
[----:B------:R-:W-:Y:S01]  /*2bb20*/  BPT.TRAP 0x1 ;  /* 0x000000040000795c */ /* 0x000fe20000300000 */
.L_x_1055:
[----:B------:R-:W-:Y:S01]  /*2bb30*/  SYNCS.ARRIVE.TRANS64.RED.A1T0 RZ, [UR13], RZ ;  /* 0x000000ffffff79a7 */ /* 0x000fe2000810040d */
[----:B------:R-:W-:Y:S01]  /*2bb40*/  UIADD3 UR10, UR50, 0xa0, URZ ;  /* 0x000000a0320a7890 */ /* 0x000fe2000fffe03f */
[----:B------:R-:W-:Y:S11]  /*2bb50*/  @!P1 BRA `(.L_x_1056) ;  /* 0x0000000000049947 */ /* 0x000ff60003800000 */
[----:B------:R-:W-:Y:S01]  /*2bb60*/  BPT.TRAP 0x1 ;  /* 0x000000040000795c */ /* 0x000fe20000300000 */
.L_x_1056:
[----:B------:R-:W5:Y:S02]  /*2bb70*/  SYNCS.PHASECHK.TRANS64.TRYWAIT P2, [UR4+0x60], R2 ;  /* 0x00006002ff0075a7 */ /* 0x000f640008040144 */
[----:B-----5:R-:W-:Y:S05]  /*2bb80*/  @!P2 BRA `(.L_x_1057) ;  /* 0x000000280070a947 */ /* 0x020fea0003800000 */
.L_x_1148:
        /* <DEDUP_REMOVED lines=13> */
.L_x_1060:
[----:B--234-:R-:W1:Y:S02]  /*2bc60*/  LDC R4, c[0x0][0x800] ;  /* 0x00020000ff047b82 */ /* 0x01ce640000000800 */
[----:B-1----:R1:W-:Y:S02]  /*2bc70*/  SYNCS.ARRIVE.TRANS64.RED.A0TR RZ, [UR4+0x40], R4 ;  /* 0x00004004ffff79a7 */ /* 0x0023e40008300404 */
.L_x_1059:
[----:B------:R-:W-:Y:S05]  /*2bc80*/  BSYNC B0 ;  /* 0x0000000000007941 */ /* 0x000fea0003800000 */
.L_x_1058:
[----:B------:R-:W-:Y:S05]  /*2bc90*/  @!P1 BRA `(.L_x_1061) ;  /* 0x0000000000049947 */ /* 0x000fea0003800000 */
[----:B------:R-:W-:Y:S01]  /*2bca0*/  BPT.TRAP 0x1 ;  /* 0x000000040000795c */ /* 0x000fe20000300000 */
.L_x_1061:
[----:B------:R-:W-:Y:S01]  /*2bcb0*/  SYNCS.ARRIVE.TRANS64.RED.A1T0 RZ, [UR15], RZ ;  /* 0x000000ffffff79a7 */ /* 0x000fe2000810040f */
[----:B------:R-:W-:Y:S05]  /*2bcc0*/  @!P1 BRA `(.L_x_1062) ;  /* 0x0000000000049947 */ /* 0x000fea0003800000 */
[----:B------:R-:W-:Y:S01]  /*2bcd0*/  BPT.TRAP 0x1 ;  /* 0x000000040000795c */ /* 0x000fe20000300000 */
.L_x_1062:
[----:B------:R-:W5:Y:S02]  /*2bce0*/  SYNCS.PHASECHK.TRANS64.TRYWAIT P2, [UR4+0x68], R2 ;  /* 0x00006802ff0075a7 */ /* 0x000f640008040144 */
[----:B-----5:R-:W-:Y:S05]  /*2bcf0*/  @!P2 BRA `(.L_x_1063) ;  /* 0x00000028002ca947 */ /* 0x020fea0003800000 */
.L_x_1149:
        /* <DEDUP_REMOVED lines=13> */
.L_x_1066:
[----:B------:R-:W1:Y:S02]  /*2bdd0*/  LDC R2, c[0x0][0x800] ;  /* 0x00020000ff027b82 */ /* 0x000e640000000800 */
[----:B-1----:R1:W-:Y:S02]  /*2bde0*/  SYNCS.ARRIVE.TRANS64.RED.A0TR RZ, [UR4+0x48], R2 ;  /* 0x00004802ffff79a7 */ /* 0x0023e40008300404 */
.L_x_1065:
[----:B------:R-:W-:Y:S05]  /*2bdf0*/  BSYNC B0 ;  /* 0x0000000000007941 */ /* 0x000fea0003800000 */
.L_x_1064:
[----:B------:R-:W-:Y:S05]  /*2be00*/  @!P1 BRA `(.L_x_1067) ;  /* 0x0000000000049947 */ /* 0x000fea0003800000 */
[----:B------:R-:W-:Y:S01]  /*2be10*/  BPT.TRAP 0x1 ;  /* 0x000000040000795c */ /* 0x000fe20000300000 */
.L_x_1067:
[----:B------:R-:W-:Y:S01]  /*2be20*/  SYNCS.ARRIVE.TRANS64.RED.A1T0 RZ, [UR5], RZ ;  /* 0x000000ffffff79a7 */ /* 0x000fe20008100405 */
[----:B------:R-:W-:Y:S01]  /*2be30*/  UIADD3 UR10, UR50, 0xc0, URZ ;  /* 0x000000c0320a7890 */ /* 0x000fe2000fffe03f */
[----:B------:R-:W-:Y:S11]  /*2be40*/  @!P1 BRA `(.L_x_1068) ;  /* 0x0000000000049947 */ /* 0x000ff60003800000 */
[----:B------:R-:W-:Y:S01]  /*2be50*/  BPT.TRAP 0x1 ;  /* 0x000000040000795c */ /* 0x000fe20000300000 */
.L_x_1068:
[----:B------:R-:W5:Y:S02]  /*2be60*/  SYNCS.PHASECHK.TRANS64.TRYWAIT P2, [UR4+0x50], R3 ;  /* 0x00005003ff0075a7 */ /* 0x000f640008040144 */
[----:B-----5:R-:W-:Y:S05]  /*2be70*/  @!P2 BRA `(.L_x_1069) ;  /* 0x0000002400e4a947 */ /* 0x020fea0003800000 */
.L_x_1150:
        /* <DEDUP_REMOVED lines=13> */
.L_x_1072:
[----:B------:R-:W1:Y:S02]  /*2bf50*/  LDC R2, c[0x0][0x800] ;  /* 0x00020000ff027b82 */ /* 0x000e640000000800 */
[----:B-1----:R1:W-:Y:S02]  /*2bf60*/  SYNCS.ARRIVE.TRANS64.RED.A0TR RZ, [UR4+0x30], R2 ;  /* 0x00003002ffff79a7 */ /* 0x0023e40008300404 */
.L_x_1071:
[----:B------:R-:W-:Y:S05]  /*2bf70*/  BSYNC B0 ;  /* 0x0000000000007941 */ /* 0x000fea0003800000 */
.L_x_1070:
[----:B------:R-:W-:Y:S05]  /*2bf80*/  @!P1 BRA `(.L_x_1073) ;  /* 0x0000000000049947 */ /* 0x000fea0003800000 */
[----:B------:R-:W-:Y:S01]  /*2bf90*/  BPT.TRAP 0x1 ;  /* 0x000000040000795c */ /* 0x000fe20000300000 */
.L_x_1073:
[----:B------:R-:W-:Y:S01]  /*2bfa0*/  SYNCS.ARRIVE.TRANS64.RED.A1T0 RZ, [UR14], RZ ;  /* 0x000000ffffff79a7 */ /* 0x000fe2000810040e */
[----:B------:R-:W-:Y:S05]  /*2bfb0*/  @!P1 BRA `(.L_x_1074) ;  /* 0x0000000000049947 */ /* 0x000fea0003800000 */
[----:B------:R-:W-:Y:S01]  /*2bfc0*/  BPT.TRAP 0x1 ;  /* 0x000000040000795c */ /* 0x000fe20000300000 */
.L_x_1074:
[----:B------:R-:W5:Y:S02]  /*2bfd0*/  SYNCS.PHASECHK.TRANS64.TRYWAIT P2, [UR4+0x58], R3 ;  /* 0x00005803ff0075a7 */ /* 0x000f640008040144 */
[----:B-----5:R-:W-:Y:S05]  /*2bfe0*/  @!P2 BRA `(.L_x_1075) ;  /* 0x0000002400a0a947 */ /* 0x020fea0003800000 */
.L_x_1151:
        /* <DEDUP_REMOVED lines=13> */
.L_x_1078:
[----:B------:R-:W1:Y:S02]  /*2c0c0*/  LDC R2, c[0x0][0x800] ;  /* 0x00020000ff027b82 */ /* 0x000e640000000800 */
[----:B-1----:R1:W-:Y:S02]  /*2c0d0*/  SYNCS.ARRIVE.TRANS64.RED.A0TR RZ, [UR4+0x38], R2 ;  /* 0x00003802ffff79a7 */ /* 0x0023e40008300404 */
.L_x_1077:
[----:B------:R-:W-:Y:S05]  /*2c0e0*/  BSYNC B0 ;  /* 0x0000000000007941 */ /* 0x000fea0003800000 */
.L_x_1076:
[----:B------:R-:W-:Y:S05]  /*2c0f0*/  @!P1 BRA `(.L_x_1079) ;  /* 0x0000000000049947 */ /* 0x000fea0003800000 */
[----:B------:R-:W-:Y:S01]  /*2c100*/  BPT.TRAP 0x1 ;  /* 0x000000040000795c */ /* 0x000fe20000300000 */
.L_x_1079:
[----:B------:R-:W-:Y:S01]  /*2c110*/  SYNCS.ARRIVE.TRANS64.RED.A1T0 RZ, [UR13], RZ ;  /* 0x000000ffffff79a7 */ /* 0x000fe2000810040d */
[----:B------:R-:W-:Y:S01]  /*2c120*/  UIADD3 UR10, UR50, 0xe0, URZ ;  /* 0x000000e0320a7890 */ /* 0x000fe2000fffe03f */
[----:B------:R-:W-:Y:S11]  /*2c130*/  @!P1 BRA `(.L_x_1080) ;  /* 0x0000000000049947 */ /* 0x000ff60003800000 */
[----:B------:R-:W-:Y:S01]  /*2c140*/  BPT.TRAP 0x1 ;  /* 0x000000040000795c */ /* 0x000fe20000300000 */
.L_x_1080:
[----:B------:R-:W5:Y:S02]  /*2c150*/  SYNCS.PHASECHK.TRANS64.TRYWAIT P2, [UR4+0x60], R3 ;  /* 0x00006003ff0075a7 */ /* 0x000f640008040144 */
[----:B-----5:R-:W-:Y:S05]  /*2c160*/  @!P2 BRA `(.L_x_1081) ;  /* 0x000000240058a947 */ /* 0x020fea0003800000 */
.L_x_1152:
        /* <DEDUP_REMOVED lines=13> */
.L_x_1084:
[----:B------:R-:W1:Y:S02]  /*2c240*/  LDC R2, c[0x0][0x800] ;  /* 0x00020000ff027b82 */ /* 0x000e640000000800 */
[----:B-1----:R1:W-:Y:S02]  /*2c250*/  SYNCS.ARRIVE.TRANS64.RED.A0TR RZ, [UR4+0x40], R2 ;  /* 0x00004002ffff79a7 */ /* 0x0023e40008300404 */
.L_x_1083:
[----:B------:R-:W-:Y:S05]  /*2c260*/  BSYNC B0 ;  /* 0x0000000000007941 */ /* 0x000fea0003800000 */
.L_x_1082:
[----:B------:R-:W-:Y:S05]  /*2c270*/  @!P1 BRA `(.L_x_1085) ;  /* 0x0000000000049947 */ /* 0x000fea0003800000 */
[----:B------:R-:W-:Y:S01]  /*2c280*/  BPT.TRAP 0x1 ;  /* 0x000000040000795c */ /* 0x000fe20000300000 */
.L_x_1085:
[----:B------:R-:W-:Y:S01]  /*2c290*/  SYNCS.ARRIVE.TRANS64.RED.A1T0 RZ, [UR15], RZ ;  /* 0x000000ffffff79a7 */ /* 0x000fe2000810040f */
[----:B------:R-:W-:Y:S05]  /*2c2a0*/  @!P1 BRA `(.L_x_1086) ;  /* 0x0000000000049947 */ /* 0x000fea0003800000 */
[----:B------:R-:W-:Y:S01]  /*2c2b0*/  BPT.TRAP 0x1 ;  /* 0x000000040000795c */ /* 0x000fe20000300000 */
.L_x_1086:
[----:B------:R-:W5:Y:S02]  /*2c2c0*/  SYNCS.PHASECHK.TRANS64.TRYWAIT P2, [UR4+0x68], R3 ;  /* 0x00006803ff0075a7 */ /* 0x000f640008040144 */
[----:B-----5:R-:W-:Y:S05]  /*2c2d0*/  @!P2 BRA `(.L_x_1087) ;  /* 0x000000240014a947 */ /* 0x020fea0003800000 */
.L_x_1153:
        /* <DEDUP_REMOVED lines=13> */
.L_x_1090:
[----:B------:R-:W1:Y:S02]  /*2c3b0*/  LDC R2, c[0x0][0x800] ;  /* 0x00020000ff027b82 */ /* 0x000e640000000800 */
[----:B-1----:R1:W-:Y:S02]  /*2c3c0*/  SYNCS.ARRIVE.TRANS64.RED.A0TR RZ, [UR4+0x48], R2 ;  /* 0x00004802ffff79a7 */ /* 0x0023e40008300404 */
.L_x_1089:
[----:B------:R-:W-:Y:S05]  /*2c3d0*/  BSYNC B0 ;  /* 0x0000000000007941 */ /* 0x000fea0003800000 */
.L_x_1088:
[----:B------:R-:W-:Y:S05]  /*2c3e0*/  @!P1 BRA `(.L_x_1091) ;  /* 0x0000000000049947 */ /* 0x000fea0003800000 */
[----:B------:R-:W-:Y:S01]  /*2c3f0*/  BPT.TRAP 0x1 ;  /* 0x000000040000795c */ /* 0x000fe20000300000 */
.L_x_1091:
[----:B------:R-:W5:Y:S01]  /*2c400*/  LDL.LU R12, [R1+0x200] ;  /* 0x00020000010c7983 */ /* 0x000f620000300800 */
[----:B------:R-:W-:Y:S01]  /*2c410*/  IADD3 R19, P0, R19, UR54, RZ ;  /* 0x0000003613137c10 */ /* 0x000fe2000ff1e0ff */
[----:B------:R-:W-:Y:S01]  /*2c420*/  SYNCS.ARRIVE.TRANS64.RED.A1T0 RZ, [UR5], RZ ;  /* 0x000000ffffff79a7 */ /* 0x000fe20008100405 */
[----:B-1234-:R-:W-:Y:S02]  /*2c430*/  PRMT R4, RZ, 0x7610, R4 ;  /* 0x00007610ff047816 */ /* 0x01efe40000000004 */
[----:B------:R-:W-:Y:S02]  /*2c440*/  MOV R2, 0xffffffff ;  /* 0xffffffff00027802 */ /* 0x000fe40000000f00 */
[----:B------:R-:W-:Y:S02]  /*2c450*/  MOV R3, 0xffffffff ;  /* 0xffffffff00037802 */ /* 0x000fe40000000f00 */
[----:B------:R-:W-:Y:S02]  /*2c460*/  MOV R10, 0xffffffff ;  /* 0xffffffff000a7802 */ /* 0x000fe40000000f00 */
[----:B-----5:R-:W-:-:S02]  /*2c470*/  IADD3.X R12, R12, UR53, RZ, P0, !PT ;  /* 0x000000350c0c7c10 */ /* 0x020fc400087fe4ff */
[----:B------:R-:W-:-:S03]  /*2c480*/  ISETP.GE.U32.AND P0, PT, R19, UR30, PT ;  /* 0x0000001e13007c0c */ /* 0x000fc6000bf06070 */
[----:B------:R1:W-:Y:S01]  /*2c490*/  STL [R1+0x200], R12 ;  /* 0x0002000c01007387 */ /* 0x0003e20000100800 */
[----:B------:R-:W-:-:S13]  /*2c4a0*/  ISETP.GE.U32.AND.EX P0, PT, R12, UR31, PT, P0 ;  /* 0x0000001f0c007c0c */ /* 0x000fda000bf06100 */
[----:B-1----:R-:W-:Y:S05]  /*2c4b0*/  @P0 BRA `(.L_x_1092) ;  /* 0x0000000400580947 */ /* 0x002fea0003800000 */
[----:B------:R-:W1:Y:S01]  /*2c4c0*/  S2R R7, SR_CTAID.X ;  /* 0x0000000000077919 */ /* 0x000e620000002500 */
[----:B------:R-:W2:Y:S01]  /*2c4d0*/  LDC R13, c[0x0][0x904] ;  /* 0x00024100ff0d7b82 */ /* 0x000ea20000000800 */
[----:B------:R-:W-:Y:S01]  /*2c4e0*/  ULDC UR4, c[0x0][0x150] ;  /* 0x0000540000047ab9 */ /* 0x000fe20000000800 */
[----:B------:R-:W3:Y:S06]  /*2c4f0*/  S2R R2, SR_CTAID.Y ;  /* 0x0000000000027919 */ /* 0x000eec0000002600 */
[----:B------:R-:W4:Y:S08]  /*2c500*/  LDC R4, c[0x0][0x144] ;  /* 0x00005100ff047b82 */ /* 0x000f300000000800 */
[----:B------:R-:W5:Y:S08]  /*2c510*/  LDC R11, c[0x0][0x148] ;  /* 0x00005200ff0b7b82 */ /* 0x000f700000000800 */
[----:B------:R-:W4:Y:S01]  /*2c520*/  LDC.64 R8, c[0x0][0x8d0] ;  /* 0x00023400ff087b82 */ /* 0x000f220000000a00 */
[----:B--2---:R-:W-:-:S02]  /*2c530*/  ISETP.NE.AND P2, PT, R13, 0x1, PT ;  /* 0x000000010d00780c */ /* 0x004fc40003f45270 */
[----:B-1----:R-:W-:Y:S02]  /*2c540*/  I2FP.F32.U32 R3, R7 ;  /* 0x0000000700037245 */ /* 0x002fe40000201000 */
[----:B---3--:R-:W-:-:S03]  /*2c550*/  I2FP.F32.U32 R5, R2 ;  /* 0x0000000200057245 */ /* 0x008fc60000201000 */
[----:B------:R-:W-:Y:S01]  /*2c560*/  FMUL R3, R3, UR4 ;  /* 0x0000000403037c20 */ /* 0x000fe20008400000 */
[----:B------:R-:W-:Y:S02]  /*2c570*/  ULDC UR4, c[0x0][0x154] ;  /* 0x0000550000047ab9 */ /* 0x000fe40000000800 */
[----:B------:R-:W-:-:S03]  /*2c580*/  FMUL R10, R5, UR4 ;  /* 0x00000004050a7c20 */ /* 0x000fc60008400000 */
[----:B------:R-:W1:Y:S01]  /*2c590*/  F2I.U32.TRUNC.NTZ R3, R3 ;  /* 0x0000000300037305 */ /* 0x000e62000020f000 */
[----:B----4-:R-:W-:-:S07]  /*2c5a0*/  ISETP.NE.U32.AND P0, PT, R8, RZ, PT ;  /* 0x000000ff0800720c */ /* 0x010fce0003f05070 */
[----:B------:R-:W2:Y:S01]  /*2c5b0*/  F2I.U32.TRUNC.NTZ R10, R10 ;  /* 0x0000000a000a7305 */ /* 0x000ea2000020f000 */
[----:B------:R-:W-:Y:S02]  /*2c5c0*/  ISETP.NE.AND.EX P0, PT, R9, RZ, PT, P0 ;  /* 0x000000ff0900720c */ /* 0x000fe40003f05300 */
[----:B-1----:R-:W-:Y:S02]  /*2c5d0*/  IADD3 R5, -R3, RZ, RZ ;  /* 0x000000ff03057210 */ /* 0x002fe40007ffe1ff */
[----:B------:R-:W-:-:S03]  /*2c5e0*/  MOV R3, R12 ;  /* 0x0000000c00037202 */ /* 0x000fc60000000f00 */
[----:B------:R-:W-:Y:S01]  /*2c5f0*/  IMAD R7, R4, R5, R7 ;  /* 0x0000000504077224 */ /* 0x000fe200078e0207 */
[----:B--2---:R-:W-:-:S05]  /*2c600*/  IADD3 R4, -R10, RZ, RZ ;  /* 0x000000ff0a047210 */ /* 0x004fca0007ffe1ff */
[----:B-----5:R-:W-:Y:S01]  /*2c610*/  @P2 IMAD R7, R11, R4, R2 ;  /* 0x000000040b072224 */ /* 0x020fe200078e0202 */
[----:B------:R-:W-:Y:S01]  /*2c620*/  MOV R2, R19 ;  /* 0x0000001300027202 */ /* 0x000fe20000000f00 */
[----:B------:R-:W1:Y:S01]  /*2c630*/  LDC R11, c[0x0][0x8d8] ;  /* 0x00023600ff0b7b82 */ /* 0x000e620000000800 */
[----:B------:R-:W-:Y:S05]  /*2c640*/  @!P0 BRA `(.L_x_1093) ;  /* 0x0000000000288947 */ /* 0x000fea0003800000 */
[----:B------:R-:W2:Y:S02]  /*2c650*/  LDC R2, c[0x0][0x8dc] ;  /* 0x00023700ff027b82 */ /* 0x000ea40000000800 */
[----:B--2---:R-:W-:-:S04]  /*2c660*/  IADD3 R3, P0, R19, R2, RZ ;  /* 0x0000000213037210 */ /* 0x004fc80007f1e0ff */
[----:B------:R-:W-:-:S05]  /*2c670*/  IADD3.X R13, RZ, R12, RZ, P0, !PT ;  /* 0x0000000cff0d7210 */ /* 0x000fca00007fe4ff */
[----:B------:R-:W-:-:S04]  /*2c680*/  IMAD.WIDE.U32 R4, R13, R8, RZ ;  /* 0x000000080d047225 */ /* 0x000fc800078e00ff */
[----:B------:R-:W-:-:S04]  /*2c690*/  IMAD.WIDE.U32 R4, P0, R3, R9, R4 ;  /* 0x0000000903047225 */ /* 0x000fc80007800004 */
[----:B------:R-:W-:Y:S01]  /*2c6a0*/  IMAD.WIDE.U32 R2, R3, R8, RZ ;  /* 0x0000000803027225 */ /* 0x000fe200078e00ff */
[----:B------:R-:W-:-:S04]  /*2c6b0*/  MOV R2, R5 ;  /* 0x0000000500027202 */ /* 0x000fc80000000f00 */
[----:B------:R-:W-:Y:S02]  /*2c6c0*/  IADD3 RZ, P1, R3, R4, RZ ;  /* 0x0000000403ff7210 */ /* 0x000fe40007f3e0ff */
[----:B------:R-:W-:-:S03]  /*2c6d0*/  IADD3.X R3, RZ, RZ, RZ, P0, !PT ;  /* 0x000000ffff037210 */ /* 0x000fc600007fe4ff */
[----:B------:R-:W-:-:S08]  /*2c6e0*/  IMAD.WIDE.U32.X R2, R13, R9, R2, P1 ;  /* 0x000000090d027225 */ /* 0x000fd000008e0402 */
.L_x_1093:
[----:B------:R-:W2:Y:S01]  /*2c6f0*/  LDC.64 R4, c[0x0][0x8c8] ;  /* 0x00023200ff047b82 */ /* 0x000ea20000000a00 */
[-CC-:B-1----:R-:W-:Y:S02]  /*2c700*/  SHF.R.U64 R10, R2, R11.reuse, R3.reuse ;  /* 0x0000000b020a7219 */ /* 0x182fe40000001203 */
[----:B------:R-:W-:Y:S02]  /*2c710*/  SHF.R.U32.HI R11, RZ, R11, R3 ;  /* 0x0000000bff0b7219 */ /* 0x000fe40000011603 */
[----:B------:R-:W-:Y:S02]  /*2c720*/  IADD3 R9, P0, RZ, -R10, RZ ;  /* 0x8000000aff097210 */ /* 0x000fe40007f1e0ff */
[----:B------:R-:W-:Y:S02]  /*2c730*/  MOV R3, R12 ;  /* 0x0000000c00037202 */ /* 0x000fe40000000f00 */
[----:B------:R-:W-:Y:S01]  /*2c740*/  IADD3.X R11, RZ, ~R11, RZ, P0, !PT ;  /* 0x8000000bff0b7210 */ /* 0x000fe200007fe4ff */
[----:B------:R-:W1:Y:S04]  /*2c750*/  LDC R12, c[0x0][0x8c0] ;  /* 0x00023000ff0c7b82 */ /* 0x000e680000000800 */
[----:B--2---:R-:W-:-:S04]  /*2c760*/  IMAD R2, R11, R4, RZ ;  /* 0x000000040b027224 */ /* 0x004fc800078e02ff */
[C---:B------:R-:W-:Y:S01]  /*2c770*/  IMAD R11, R9.reuse, R5, R2 ;  /* 0x00000005090b7224 */ /* 0x040fe200078e0202 */
[----:B------:R-:W-:Y:S01]  /*2c780*/  MOV R2, R19 ;  /* 0x0000001300027202 */ /* 0x000fe20000000f00 */
[----:B------:R-:W2:Y:S04]  /*2c790*/  LDC R5, c[0x0][0x900] ;  /* 0x00024000ff057b82 */ /* 0x000ea80000000800 */
[----:B------:R-:W-:-:S04]  /*2c7a0*/  IMAD.WIDE.U32 R2, R9, R4, R2 ;  /* 0x0000000409027225 */ /* 0x000fc800078e0002 */
[----:B------:R-:W3:Y:S01]  /*2c7b0*/  LDC.64 R8, c[0x0][0x8e8] ;  /* 0x00023a00ff087b82 */ /* 0x000ee20000000a00 */
[----:B------:R-:W-:-:S04]  /*2c7c0*/  IADD3 R3, R3, R11, RZ ;  /* 0x0000000b03037210 */ /* 0x000fc80007ffe0ff */
[-CC-:B-1----:R-:W-:Y:S02]  /*2c7d0*/  SHF.R.U64 R11, R2, R12.reuse, R3.reuse ;  /* 0x0000000c020b7219 */ /* 0x182fe40000001203 */
[----:B------:R-:W-:Y:S01]  /*2c7e0*/  SHF.R.U32.HI R3, RZ, R12, R3 ;  /* 0x0000000cff037219 */ /* 0x000fe20000011603 */
[----:B------:R-:W1:Y:S01]  /*2c7f0*/  LDC R4, c[0x0][0x8b0] ;  /* 0x00022c00ff047b82 */ /* 0x000e620000000800 */
[----:B---3--:R-:W-:-:S04]  /*2c800*/  ISETP.NE.U32.AND P0, PT, R8, RZ, PT ;  /* 0x000000ff0800720c */ /* 0x008fc80003f05070 */
[----:B------:R-:W-:Y:S02]  /*2c810*/  ISETP.NE.AND.EX P0, PT, R9, RZ, PT, P0 ;  /* 0x000000ff0900720c */ /* 0x000fe40003f05300 */
[-CC-:B-1----:R-:W-:Y:S02]  /*2c820*/  SHF.R.U64 R12, R11, R4.reuse, R3.reuse ;  /* 0x000000040b0c7219 */ /* 0x182fe40000001203 */
[----:B------:R-:W-:-:S04]  /*2c830*/  SHF.R.U32.HI R4, RZ, R4, R3 ;  /* 0x00000004ff047219 */ /* 0x000fc80000011603 */
[-CC-:B--2---:R-:W-:Y:S02]  /*2c840*/  SHF.R.U64 R13, R12, R5.reuse, R4.reuse ;  /* 0x000000050c0d7219 */ /* 0x184fe40000001204 */
[----:B------:R-:W-:Y:S02]  /*2c850*/  SHF.R.U32.HI R4, RZ, R5, R4 ;  /* 0x00000005ff047219 */ /* 0x000fe40000011604 */
[----:B------:R-:W-:Y:S02]  /*2c860*/  MOV R2, R13 ;  /* 0x0000000d00027202 */ /* 0x000fe40000000f00 */
[----:B------:R-:W-:Y:S01]  /*2c870*/  MOV R3, R4 ;  /* 0x0000000400037202 */ /* 0x000fe20000000f00 */
[----:B------:R-:W-:Y:S06]  /*2c880*/  @!P0 BRA `(.L_x_1094) ;  /* 0x0000000000288947 */ /* 0x000fec0003800000 */
[----:B------:R-:W1:Y:S02]  /*2c890*/  LDC R2, c[0x0][0x8f4] ;  /* 0x00023d00ff027b82 */ /* 0x000e640000000800 */
[----:B-1----:R-:W-:-:S04]  /*2c8a0*/  IADD3 R3, P0, R13, R2, RZ ;  /* 0x000000020d037210 */ /* 0x002fc80007f1e0ff */
        /* <DEDUP_REMOVED lines=8> */
.L_x_1094:
[----:B------:R-:W1:Y:S01]  /*2c930*/  LDC R4, c[0x0][0x8f0] ;  /* 0x00023c00ff047b82 */ /* 0x000e620000000800 */
[----:B------:R-:W-:-:S07]  /*2c940*/  LOP3.LUT R11, R11, R17, RZ, 0xc0, !PT ;  /* 0x000000110b0b7212 */ /* 0x000fce00078ec0ff */
[----:B------:R-:W2:Y:S08]  /*2c950*/  LDC R5, c[0x0][0x8e0] ;  /* 0x00023800ff057b82 */ /* 0x000eb00000000800 */
[----:B------:R-:W3:Y:S01]  /*2c960*/  LDC R9, c[0x0][0x8b8] ;  /* 0x00022e00ff097b82 */ /* 0x000ee20000000800 */
[----:B-1----:R-:W-:-:S07]  /*2c970*/  SHF.R.U64 R4, R2, R4, R3 ;  /* 0x0000000402047219 */ /* 0x002fce0000001203 */
[----:B------:R-:W1:Y:S01]  /*2c980*/  LDC R2, c[0x0][0x8a8] ;  /* 0x00022a00ff027b82 */ /* 0x000e620000000800 */
[----:B------:R-:W-:-:S05]  /*2c990*/  LOP3.LUT R3, R12, R14, RZ, 0xc0, !PT ;  /* 0x0000000e0c037212 */ /* 0x000fca00078ec0ff */
[----:B------:R-:W-:Y:S01]  /*2c9a0*/  IMAD R8, R16, R4, R3 ;  /* 0x0000000410087224 */ /* 0x000fe200078e0203 */
[----:B------:R-:W-:-:S05]  /*2c9b0*/  IADD3 R4, -R4, RZ, RZ ;  /* 0x000000ff04047210 */ /* 0x000fca0007ffe1ff */
[----:B--2---:R-:W-:Y:S01]  /*2c9c0*/  IMAD R13, R4, R5, R13 ;  /* 0x00000005040d7224 */ /* 0x004fe200078e020d */
[----:B------:R-:W-:Y:S01]  /*2c9d0*/  MOV R4, 0x1 ;  /* 0x0000000100047802 */ /* 0x000fe20000000f00 */
[----:B---3--:R-:W-:Y:S02]  /*2c9e0*/  IMAD R7, R8, R9, R7 ;  /* 0x0000000908077224 */ /* 0x008fe400078e0207 */
[----:B-1----:R-:W-:-:S05]  /*2c9f0*/  IMAD R2, R13, R2, R11 ;  /* 0x000000020d027224 */ /* 0x002fca00078e020b */
[----:B------:R-:W-:Y:S02]  /*2ca00*/  SEL R3, R2, R7, !P2 ;  /* 0x0000000702037207 */ /* 0x000fe40005000000 */
[----:B------:R-:W-:-:S07]  /*2ca10*/  SEL R2, R7, R2, !P2 ;  /* 0x0000000207027207 */ /* 0x000fce0005000000 */
.L_x_1092:
[----:B------:R-:W-:-:S13]  /*2ca20*/  LOP3.LUT P0, RZ, R4, 0xff, RZ, 0xc0, !PT ;  /* 0x000000ff04ff7812 */ /* 0x000fda000780c0ff */
[----:B------:R-:W-:Y:S05]  /*2ca30*/  @P0 BRA `(.L_x_1095) ;  /* 0xffffffdc00ec0947 */ /* 0x000fea000383ffff */
.L_x_991:
[----:B------:R-:W-:-:S13]  /*2ca40*/  ELECT P0, URZ, PT ;  /* 0x00000000003f782f */ /* 0x000fda0003800000 */
[----:B------:R-:W-:Y:S05]  /*2ca50*/  @!P0 BRA `(.L_x_10) ;  /* 0x00000010003c8947 */ /* 0x000fea0003800000 */
[----:B------:R-:W-:-:S06]  /*2ca60*/  ULOP3.LUT UR4, UR59, 0x2, URZ, 0xfc, !UPT ;  /* 0x000000023b047892 */ /* 0x000fcc000f8efc3f */
[----:B------:R-:W-:-:S04]  /*2ca70*/  MOV R0, UR4 ;  /* 0x0000000400007c02 */ /* 0x000fc80008000f00 */
[----:B------:R-:W-:-:S13]  /*2ca80*/  ISETP.NE.AND P1, PT, R0, 0x3, PT ;  /* 0x000000030000780c */ /* 0x000fda0003f25270 */
[----:B------:R-:W-:Y:S05]  /*2ca90*/  @!P1 BRA `(.L_x_1096) ;  /* 0x0000000000049947 */ /* 0x000fea0003800000 */
[----:B------:R-:W-:Y:S01]  /*2caa0*/  BPT.TRAP 0x1 ;  /* 0x000000040000795c */ /* 0x000fe20000300000 */
.L_x_1096:
[----:B------:R-:W-:Y:S02]  /*2cab0*/  MOV R0, 0x400 ;  /* 0x0000040000007802 */ /* 0x000fe40000000f00 */
[----:B------:R-:W-:Y:S02]  /*2cac0*/  MOV R3, UR45 ;  /* 0x0000002d00037c02 */ /* 0x000fe40008000f00 */
[----:B------:R-:W-:Y:S02]  /*2cad0*/  MOV R2, 0x1 ;  /* 0x0000000100027802 */ /* 0x000fe40000000f00 */
[----:B------:R-:W-:Y:S02]  /*2cae0*/  LEA R0, R3, R0, 0x18 ;  /* 0x0000000003007211 */ /* 0x000fe400078ec0ff */
[----:B------:R-:W-:-:S04]  /*2caf0*/  SHF.L.U32 R3, R2, 0x1f, RZ ;  /* 0x0000001f02037819 */ /* 0x000fc800000006ff */
[----:B------:R-:W3:Y:S02]  /*2cb00*/  SYNCS.PHASECHK.TRANS64.TRYWAIT P0, [R0+URZ+0x50], R3 ;  /* 0x00005003000075a7 */ /* 0x000ee4000800017f */
[----:B---3--:R-:W-:Y:S05]  /*2cb10*/  @!P0 BRA `(.L_x_1097) ;  /* 0x0000001c001c8947 */ /* 0x008fea0003800000 */
.L_x_1154:
[----:B------:R-:W-:Y:S05]  /*2cb20*/  @!P1 BRA `(.L_x_1098) ;  /* 0x0000000000049947 */ /* 0x000fea0003800000 */
[----:B------:R-:W-:Y:S01]  /*2cb30*/  BPT.TRAP 0x1 ;  /* 0x000000040000795c */ /* 0x000fe20000300000 */
.L_x_1098:
[----:B------:R-:W4:Y:S02]  /*2cb40*/  SYNCS.PHASECHK.TRANS64.TRYWAIT P0, [R0+URZ+0x58], R3 ;  /* 0x00005803000075a7 */ /* 0x000f24000800017f */
[----:B----4-:R-:W-:Y:S05]  /*2cb50*/  @!P0 BRA `(.L_x_1099) ;  /* 0x0000001c00208947 */ /* 0x010fea0003800000 */
.L_x_1155:
[----:B------:R-:W-:Y:S05]  /*2cb60*/  @!P1 BRA `(.L_x_1100) ;  /* 0x0000000000049947 */ /* 0x000fea0003800000 */
[----:B------:R-:W-:Y:S01]  /*2cb70*/  BPT.TRAP 0x1 ;  /* 0x000000040000795c */ /* 0x000fe20000300000 */
.L_x_1100:
[----:B------:R-:W1:Y:S02]  /*2cb80*/  SYNCS.PHASECHK.TRANS64.TRYWAIT P0, [R0+URZ+0x60], R3 ;  /* 0x00006003000075a7 */ /* 0x000e64000800017f */
[----:B-1----:R-:W-:Y:S05]  /*2cb90*/  @!P0 BRA `(.L_x_1101) ;  /* 0x0000001c00248947 */ /* 0x002fea0003800000 */
.L_x_1156:
[----:B------:R-:W-:Y:S05]  /*2cba0*/  @!P1 BRA `(.L_x_1102) ;  /* 0x0000000000049947 */ /* 0x000fea0003800000 */
[----:B------:R-:W-:Y:S01]  /*2cbb0*/  BPT.TRAP 0x1 ;  /* 0x000000040000795c */ /* 0x000fe20000300000 */
.L_x_1102:
[----:B---34-:R-:W-:-:S04]  /*2cbc0*/  MOV R3, 0x1 ;  /* 0x0000000100037802 */ /* 0x018fc80000000f00 */
[----:B------:R-:W-:-:S07]  /*2cbd0*/  SHF.L.U32 R3, R3, 0x1f, RZ ;  /* 0x0000001f03037819 */ /* 0x000fce00000006ff */
.L_x_1103:
[----:B-1----:R1:W3:Y:S02]  /*2cbe0*/  SYNCS.PHASECHK.TRANS64.TRYWAIT P0, [R0+URZ+0x68], R3 ;  /* 0x00006803000075a7 */ /* 0x0022e4000800017f */
[----:B---3--:R-:W-:Y:S05]  /*2cbf0*/  @!P0 NANOSLEEP.SYNCS 0x989680 ;  /* 0x009896800000895d */ /* 0x008fea0003900000 */
[----:B------:R-:W3:Y:S02]  /*2cc00*/  @!P0 SYNCS.PHASECHK.TRANS64 P0, [R0+URZ+0x68], R3 ;  /* 0x00006803000085a7 */ /* 0x000ee4000800007f */
[----:B---3--:R-:W-:Y:S05]  /*2cc10*/  @P0 BRA `(.L_x_10) ;  /* 0x0000000c00cc0947 */ /* 0x008fea0003800000 */
[----:B------:R-:W-:Y:S05]  /*2cc20*/  BRA `(.L_x_1103) ;  /* 0xfffffffc00ec7947 */ /* 0x000fea000383ffff */
.L_x_986:
[----:B------:R-:W-:Y:S02]  /*2cc30*/  LOP3.LUT P0, RZ, R6, 0xff, RZ, 0xc0, !PT ;  /* 0x000000ff06ff7812 */ /* 0x000fe4000780c0ff */
[----:B------:R-:W-:Y:S02]  /*2cc40*/  MOV R0, 0x1 ;  /* 0x0000000100007802 */ /* 0x000fe40000000f00 */
[----:B------:R-:W-:-:S09]  /*2cc50*/  MOV R7, RZ ;  /* 0x000000ff00077202 */ /* 0x000fd20000000f00 */
[----:B------:R-:W-:Y:S05]  /*2cc60*/  @!P0 BRA `(.L_x_1104) ;  /* 0x0000000c00248947 */ /* 0x000fea0003800000 */
[----:B------:R-:W1:Y:S01]  /*2cc70*/  LDC R0, c[0x0][0x28c] ;  /* 0x0000a300ff007b82 */ /* 0x000e620000000800 */
[----:B------:R-:W2:Y:S01]  /*2cc80*/  S2R R4, SR_TID.X ;  /* 0x0000000000047919 */ /* 0x000ea20000002100 */
[----:B------:R-:W-:Y:S01]  /*2cc90*/  ULDC UR5, c[0x0][0x900] ;  /* 0x0002400000057ab9 */ /* 0x000fe20000000800 */
[----:B------:R-:W-:Y:S01]  /*2cca0*/  UMOV UR6, 0xffffffff ;  /* 0xffffffff00067882 */ /* 0x000fe20000000000 */
[----:B------:R-:W-:Y:S01]  /*2ccb0*/  BSSY B0, `(.L_x_1104) ;  /* 0x00000c4000007945 */ /* 0x000fe20003800000 */
[----:B------:R-:W-:Y:S01]  /*2ccc0*/  USHF.L.U32 UR6, UR6, UR5, URZ ;  /* 0x0000000506067299 */ /* 0x000fe2000800063f */
[----:B------:R-:W-:Y:S01]  /*2ccd0*/  MOV R9, 0x1 ;  /* 0x0000000100097802 */ /* 0x000fe20000000f00 */
[----:B------:R-:W-:Y:S01]  /*2cce0*/  ULDC UR4, c[0x0][0x8a8] ;  /* 0x00022a0000047ab9 */ /* 0x000fe20000000800 */
[----:B------:R-:W-:Y:S01]  /*2ccf0*/  MOV R7, RZ ;  /* 0x000000ff00077202 */ /* 0x000fe20000000f00 */
[----:B------:R-:W-:Y:S01]  /*2cd00*/  UMOV UR7, 0x1 ;  /* 0x0000000100077882 */ /* 0x000fe20000000000 */
[----:B------:R-:W-:-:S02]  /*2cd10*/  ULOP3.LUT UR20, UR37, 0x2, URZ, 0xfc, !UPT ;  /* 0x0000000225147892 */ /* 0x000fc4000f8efc3f */
[----:B------:R-:W-:Y:S02]  /*2cd20*/  UIADD3 UR4, UR4, -0x1, URZ ;  /* 0xffffffff04047890 */ /* 0x000fe4000fffe03f */
[----:B------:R-:W-:Y:S02]  /*2cd30*/  USHF.L.U32 UR5, UR7, UR5, URZ ;  /* 0x0000000507057299 */ /* 0x000fe4000800063f */
[----:B------:R-:W-:Y:S01]  /*2cd40*/  ULOP3.LUT UR6, URZ, UR6, URZ, 0x33, !UPT ;  /* 0x000000063f067292 */ /* 0x000fe2000f8e333f */
[----:B------:R-:W-:Y:S01]  /*2cd50*/  ULDC.64 UR18, c[0x0][0x198] ;  /* 0x0000660000127ab9 */ /* 0x000fe20000000a00 */
[----:B-1----:R-:W-:-:S04]  /*2cd60*/  IADD3 R0, R0, 0x3f, RZ ;  /* 0x0000003f00007810 */ /* 0x002fc80007ffe0ff */
[----:B------:R-:W-:-:S04]  /*2cd70*/  SHF.R.S32.HI R5, RZ, 0x1f, R0 ;  /* 0x0000001fff057819 */ /* 0x000fc80000011400 */
[----:B------:R-:W-:Y:S02]  /*2cd80*/  LEA.HI R5, R5, R0, RZ, 0x6 ;  /* 0x0000000005057211 */ /* 0x000fe400078f30ff */
[C---:B--2---:R-:W-:Y:S02]  /*2cd90*/  LOP3.LUT P2, RZ, R4.reuse, 0x7f, RZ, 0xc0, !PT ;  /* 0x0000007f04ff7812 */ /* 0x044fe4000784c0ff */
[----:B------:R-:W-:Y:S02]  /*2cda0*/  LOP3.LUT P0, RZ, R4, 0x1f, RZ, 0xc0, !PT ;  /* 0x0000001f04ff7812 */ /* 0x000fe4000780c0ff */
[----:B------:R-:W-:Y:S02]  /*2cdb0*/  SHF.R.S32.HI R6, RZ, 0x6, R5 ;  /* 0x00000006ff067819 */ /* 0x000fe40000011405 */
[----:B------:R-:W-:Y:S02]  /*2cdc0*/  PLOP3.LUT P0, PT, P0, P2, PT, 0x8a, 0x0 ;  /* 0x000000000000781c */ /* 0x000fe40000705172 */
[----:B------:R-:W-:-:S02]  /*2cdd0*/  MOV R0, 0x1 ;  /* 0x0000000100007802 */ /* 0x000fc40000000f00 */
[----:B------:R-:W-:-:S09]  /*2cde0*/  IADD3 R16, R6, 0x1, RZ ;  /* 0x0000000106107810 */ /* 0x000fd20007ffe0ff */
.L_x_1116:
[----:B------:R-:W-:-:S03]  /*2cdf0*/  UMOV UR7, 0xffffffff ;  /* 0xffffffff00077882 */ /* 0x000fc60000000000 */
[----:B------:R-:W-:Y:S05]  /*2ce00*/  BRA.DIV UR7, `(.L_x_1105) ;  /* 0x0000001a079c7947 */ /* 0x000fea000b800000 */
[----:B------:R-:W-:-:S13]  /*2ce10*/  ELECT P6, URZ, PT ;  /* 0x00000000003f782f */ /* 0x000fda00038c0000 */
.L_x_1159:
[----:B------:R-:W1:Y:S01]  /*2ce20*/  LDC R4, c[0x0][0x28c] ;  /* 0x0000a300ff047b82 */ /* 0x000e620000000800 */
[----:B------:R-:W-:Y:S01]  /*2ce30*/  BSSY B1, `(.L_x_1106) ;  /* 0x0000035000017945 */ /* 0x000fe20003800000 */
[----:B-1----:R-:W-:-:S13]  /*2ce40*/  ISETP.LT.OR P6, PT, R4, 0x1, !P6 ;  /* 0x000000010400780c */ /* 0x002fda00077c1670 */
[----:B------:R-:W-:Y:S05]  /*2ce50*/  @P6 BRA `(.L_x_1107) ;  /* 0x0000000000c86947 */ /* 0x000fea0003800000 */
[----:B------:R-:W-:Y:S02]  /*2ce60*/  SHF.L.U32 R3, R3, 0x8, RZ ;  /* 0x0000000803037819 */ /* 0x000fe400000006ff */
[----:B------:R-:W-:Y:S02]  /*2ce70*/  SHF.L.U32 R2, R2, 0x8, RZ ;  /* 0x0000000802027819 */ /* 0x000fe400000006ff */
[----:B------:R-:W-:Y:S02]  /*2ce80*/  MOV R13, RZ ;  /* 0x000000ff000d7202 */ /* 0x000fe40000000f00 */
[----:B------:R-:W-:Y:S02]  /*2ce90*/  MOV R4, R16 ;  /* 0x0000001000047202 */ /* 0x000fe40000000f00 */
[----:B------:R-:W-:Y:S02]  /*2cea0*/  MOV R5, R0 ;  /* 0x0000000000057202 */ /* 0x000fe40000000f00 */
[----:B------:R-:W-:-:S07]  /*2ceb0*/  MOV R8, R7 ;  /* 0x0000000700087202 */ /* 0x000fce0000000f00 */
.L_x_1111:
[----:B------:R-:W1:Y:S01]  /*2cec0*/  S2R R12, SR_CgaCtaId ;  /* 0x00000000000c7919 */ /* 0x000e620000008800 */
[----:B--2---:R-:W-:-:S04]  /*2ced0*/  MOV R11, 0x400 ;  /* 0x00000400000b7802 */ /* 0x004fc80000000f00 */
[----:B-1----:R-:W-:Y:S02]  /*2cee0*/  LEA R15, R12, R11, 0x18 ;  /* 0x0000000b0c0f7211 */ /* 0x002fe400078ec0ff */
[----:B------:R-:W-:Y:S01]  /*2cef0*/  SHF.L.U32 R11, R5, 0x1f, RZ ;  /* 0x0000001f050b7819 */ /* 0x000fe200000006ff */
[----:B------:R-:W1:Y:S01]  /*2cf00*/  @!P2 LDC R12, c[0x0][0x500] ;  /* 0x00014000ff0cab82 */ /* 0x000e620000000800 */
[----:B------:R-:W-:-:S04]  /*2cf10*/  LEA R14, R8, R15, 0x3 ;  /* 0x0000000f080e7211 */ /* 0x000fc800078e18ff */
[----:B------:R-:W2:Y:S02]  /*2cf20*/  SYNCS.PHASECHK.TRANS64.TRYWAIT P1, [R14+URZ+0x18], R11 ;  /* 0x0000180b0e0075a7 */ /* 0x000ea4000802017f */
[----:B--2---:R-:W-:Y:S05]  /*2cf30*/  @!P1 BRA `(.L_x_1108) ;  /* 0x0000001800709947 */ /* 0x004fea0003800000 */
.L_x_1160:
[----:B------:R-:W-:Y:S01]  /*2cf40*/  UPRMT UR7, UR20, 0x9910, URZ ;  /* 0x0000991014077896 */ /* 0x000fe2000800003f */
[----:B-1----:R1:W-:Y:S03]  /*2cf50*/  @!P2 SYNCS.ARRIVE.TRANS64 RZ, [R14+URZ], R12 ;  /* 0x0000000c0effa9a7 */ /* 0x0023e6000800003f */
[----:B------:R-:W-:-:S06]  /*2cf60*/  UISETP.NE.AND UP0, UPT, UR7, 0x2, UPT ;  /* 0x000000020700788c */ /* 0x000fcc000bf05270 */
[----:B------:R-:W-:-:S13]  /*2cf70*/  PLOP3.LUT P1, PT, PT, PT, UP0, 0x80, 0x0 ;  /* 0x000000000000781c */ /* 0x000fda0003f2f008 */
[----:B-1----:R-:W-:Y:S05]  /*2cf80*/  @P1 BRA `(.L_x_1109) ;  /* 0x0000000000041947 */ /* 0x002fea0003800000 */
[----:B------:R-:W-:Y:S01]  /*2cf90*/  BPT.TRAP 0x1 ;  /* 0x000000040000795c */ /* 0x000fe20000300000 */
.L_x_1109:
[----:B------:R-:W-:Y:S05]  /*2cfa0*/  @P0 BRA `(.L_x_1110) ;  /* 0x0000000000040947 */ /* 0x000fea0003800000 */
[----:B------:R-:W-:Y:S01]  /*2cfb0*/  BPT.TRAP 0x1 ;  /* 0x000000040000795c */ /* 0x000fe20000300000 */
.L_x_1110:
[----:B------:R-:W-:Y:S01]  /*2cfc0*/  LEA R15, R8, R15, 0xf ;  /* 0x0000000f080f7211 */ /* 0x000fe200078e78ff */
[----:B------:R-:W-:Y:S01]  /*2cfd0*/  UIADD3 UR14, UP0, UR18, 0xf0, URZ ;  /* 0x000000f0120e7890 */ /* 0x000fe2000ff1e03f */
[----:B------:R-:W-:Y:S01]  /*2cfe0*/  R2UR UR9, R14 ;  /* 0x000000000e0972ca */ /* 0x000fe200000e0000 */
[----:B------:R-:W-:Y:S01]  /*2cff0*/  UIADD3 UR22, UP1, UR18, 0x1f0, URZ ;  /* 0x000001f012167890 */ /* 0x000fe2000ff3e03f */
[----:B------:R-:W-:Y:S01]  /*2d000*/  R2UR UR7, R15 ;  /* 0x000000000f0772ca */ /* 0x000fe200000e0000 */
[----:B------:R-:W-:Y:S01]  /*2d010*/  UIADD3.X UR15, URZ, UR19, URZ, UP0, !UPT ;  /* 0x000000133f0f7290 */ /* 0x000fe200087fe43f */
[----:B------:R-:W-:Y:S01]  /*2d020*/  R2UR UR11, R2 ;  /* 0x00000000020b72ca */ /* 0x000fe200000e0000 */
[----:B------:R-:W-:Y:S01]  /*2d030*/  UIADD3.X UR23, URZ, UR19, URZ, UP1, !UPT ;  /* 0x000000133f177290 */ /* 0x000fe20008ffe43f */
[----:B------:R-:W-:Y:S01]  /*2d040*/  R2UR UR10, R13 ;  /* 0x000000000d0a72ca */ /* 0x000fe200000e0000 */
[----:B------:R-:W-:Y:S01]  /*2d050*/  UMOV UR16, 0x0 ;  /* 0x0000000000107882 */ /* 0x000fe20000000000 */
[----:B------:R-:W-:Y:S01]  /*2d060*/  R2UR UR12, R10 ;  /* 0x000000000a0c72ca */ /* 0x000fe200000e0000 */
[----:B------:R-:W-:Y:S01]  /*2d070*/  UMOV UR17, 0x10000000 ;  /* 0x1000000000117882 */ /* 0x000fe20000000000 */
[----:B------:R-:W-:-:S02]  /*2d080*/  IADD3 R4, R4, -0x1, RZ ;  /* 0xffffffff04047810 */ /* 0x000fc40007ffe0ff */
[----:B------:R-:W-:Y:S02]  /*2d090*/  R2UR UR13, R3 ;  /* 0x00000000030d72ca */ /* 0x000fe400000e0000 */
[----:B------:R-:W-:Y:S01]  /*2d0a0*/  ISETP.GT.AND P3, PT, R4, 0x1, PT ;  /* 0x000000010400780c */ /* 0x000fe20003f64270 */
[----:B------:R-:W-:Y:S01]  /*2d0b0*/  UIADD3 UR8, UR7, 0x8400, URZ ;  /* 0x0000840007087890 */ /* 0x000fe2000fffe03f */
[----:B------:R-:W-:Y:S01]  /*2d0c0*/  IADD3 R8, R8, 0x1, RZ ;  /* 0x0000000108087810 */ /* 0x000fe20007ffe0ff */
[----:B------:R-:W-:Y:S01]  /*2d0d0*/  UIADD3 UR7, UR7, 0x20400, URZ ;  /* 0x0002040007077890 */ /* 0x000fe2000fffe03f */
[----:B------:R-:W-:Y:S02]  /*2d0e0*/  IADD3 R13, R13, 0x40, RZ ;  /* 0x000000400d0d7810 */ /* 0x000fe40007ffe0ff */
[----:B------:R-:W-:-:S04]  /*2d0f0*/  ISETP.NE.AND P1, PT, R8, 0x3, PT ;  /* 0x000000030800780c */ /* 0x000fc80003f25270 */
[----:B------:R1:W-:Y:S01]  /*2d100*/  UTMALDG.3D [UR8], [UR14], desc[UR16] ;  /* 0x000010080e0075b4 */ /* 0x0003e20008011000 */
[----:B------:R-:W-:Y:S02]  /*2d110*/  SEL R12, RZ, 0x1, P1 ;  /* 0x00000001ff0c7807 */ /* 0x000fe40000800000 */
[----:B------:R-:W-:Y:S02]  /*2d120*/  SEL R8, R8, RZ, P1 ;  /* 0x000000ff08087207 */ /* 0x000fe40000800000 */
[----:B------:R-:W-:Y:S01]  /*2d130*/  LOP3.LUT R5, R5, R12, RZ, 0x3c, !PT ;  /* 0x0000000c05057212 */ /* 0x000fe200078e3cff */
[----:B-1----:R-:W-:Y:S01]  /*2d140*/  UMOV UR8, UR7 ;  /* 0x0000000700087c82 */ /* 0x002fe20008000000 */
[----:B------:R-:W-:Y:S02]  /*2d150*/  UMOV UR11, UR13 ;  /* 0x0000000d000b7c82 */ /* 0x000fe40008000000 */
[----:B------:R1:W-:Y:S02]  /*2d160*/  UTMALDG.3D [UR8], [UR22], desc[UR16] ;  /* 0x00001008160075b4 */ /* 0x0003e40008011000 */
[----:B-1----:R-:W-:Y:S05]  /*2d170*/  @P3 BRA `(.L_x_1111) ;  /* 0xfffffffc00503947 */ /* 0x002fea000383ffff */
.L_x_1107:
[----:B------:R-:W-:Y:S05]  /*2d180*/  BSYNC B1 ;  /* 0x0000000000017941 */ /* 0x000fea0003800000 */
.L_x_1106:
[----:B--2---:R-:W2:Y:S01]  /*2d190*/  LDL.LU R14, [R1+0x200] ;  /* 0x00020000010e7983 */ /* 0x004ea20000300800 */
[----:B------:R-:W-:Y:S01]  /*2d1a0*/  LOP3.LUT P1, RZ, R9, 0xff, RZ, 0xc0, !PT ;  /* 0x000000ff09ff7812 */ /* 0x000fe2000782c0ff */
[----:B------:R-:W-:Y:S01]  /*2d1b0*/  ULDC.64 UR8, c[0x0][0x8f8] ;  /* 0x00023e0000087ab9 */ /* 0x000fe20000000a00 */
[C---:B------:R-:W-:Y:S01]  /*2d1c0*/  IADD3 R4, R6.reuse, R7, RZ ;  /* 0x0000000706047210 */ /* 0x040fe20007ffe0ff */
[----:B------:R-:W-:Y:S01]  /*2d1d0*/  BSSY B1, `(.L_x_1112) ;  /* 0x000006f000017945 */ /* 0x000fe20003800000 */
[----:B------:R-:W-:Y:S02]  /*2d1e0*/  ISETP.GE.U32.AND P3, PT, R6, 0x3, PT ;  /* 0x000000030600780c */ /* 0x000fe40003f66070 */
[----:B------:R-:W-:Y:S02]  /*2d1f0*/  MOV R10, 0xffffffff ;  /* 0xffffffff000a7802 */ /* 0x000fe40000000f00 */
[----:B------:R-:W-:-:S05]  /*2d200*/  PRMT R9, RZ, 0x7610, R9 ;  /* 0x00007610ff097816 */ /* 0x000fca0000000009 */
[----:B------:R-:W1:Y:S01]  /*2d210*/  @P1 S2R R3, SR_CgaCtaId ;  /* 0x0000000000031919 */ /* 0x000e620000008800 */
[----:B------:R-:W-:-:S04]  /*2d220*/  @P1 MOV R2, 0x400 ;  /* 0x0000040000021802 */ /* 0x000fc80000000f00 */
[----:B-1----:R-:W-:-:S04]  /*2d230*/  @P1 LEA R2, R3, R2, 0x18 ;  /* 0x0000000203021211 */ /* 0x002fc800078ec0ff */
[----:B------:R1:W-:Y:S01]  /*2d240*/  @P1 SYNCS.ARRIVE.TRANS64.A1T0 RZ, [R2+URZ+0x78], RZ ;  /* 0x000078ff02ff19a7 */ /* 0x0003e2000810003f */
[----:B------:R-:W-:-:S04]  /*2d250*/  ISETP.GT.U32.AND P1, PT, R4, 0x2, PT ;  /* 0x000000020400780c */ /* 0x000fc80003f24070 */
[----:B------:R-:W-:Y:S01]  /*2d260*/  ISETP.LT.U32.AND P1, PT, R6, 0x3, P1 ;  /* 0x000000030600780c */ /* 0x000fe20000f21070 */
[----:B-1----:R-:W-:Y:S01]  /*2d270*/  IMAD.WIDE.U32 R2, R4, -0x55555555, RZ ;  /* 0xaaaaaaab04027825 */ /* 0x002fe200078e00ff */
[----:B------:R-:W-:-:S04]  /*2d280*/  MOV R2, 0xffffffff ;  /* 0xffffffff00027802 */ /* 0x000fc80000000f00 */
[----:B------:R-:W-:Y:S02]  /*2d290*/  SHF.R.U32.HI R5, RZ, 0x1, R3 ;  /* 0x00000001ff057819 */ /* 0x000fe40000011603 */
[----:B------:R-:W-:Y:S02]  /*2d2a0*/  SEL R3, RZ, 0x1, !P1 ;  /* 0x00000001ff037807 */ /* 0x000fe40004800000 */
[----:B------:R-:W-:Y:S01]  /*2d2b0*/  IADD3 R19, P1, R19, UR54, RZ ;  /* 0x0000003613137c10 */ /* 0x000fe2000ff3e0ff */
[----:B------:R-:W-:Y:S01]  /*2d2c0*/  IMAD R7, R5, -0x3, R4 ;  /* 0xfffffffd05077824 */ /* 0x000fe200078e0204 */
[----:B------:R-:W-:Y:S02]  /*2d2d0*/  LOP3.LUT R0, R0, R3, RZ, 0x3c, !PT ;  /* 0x0000000300007212 */ /* 0x000fe400078e3cff */
[----:B------:R-:W-:Y:S02]  /*2d2e0*/  MOV R3, 0xffffffff ;  /* 0xffffffff00037802 */ /* 0x000fe40000000f00 */
[----:B------:R-:W-:-:S02]  /*2d2f0*/  @P3 LOP3.LUT R0, R0, 0x1, R5, 0x78, !PT ;  /* 0x0000000100003812 */ /* 0x000fc400078e7805 */
[----:B------:R-:W-:Y:S02]  /*2d300*/  PRMT R4, RZ, 0x7610, R4 ;  /* 0x00007610ff047816 */ /* 0x000fe40000000004 */
[----:B--2---:R-:W-:Y:S02]  /*2d310*/  IADD3.X R14, R14, UR53, RZ, P1, !PT ;  /* 0x000000350e0e7c10 */ /* 0x004fe40008ffe4ff */
[----:B------:R-:W-:-:S03]  /*2d320*/  ISETP.GE.U32.AND P1, PT, R19, UR8, PT ;  /* 0x0000000813007c0c */ /* 0x000fc6000bf26070 */
[----:B------:R1:W-:Y:S01]  /*2d330*/  STL [R1+0x200], R14 ;  /* 0x0002000e01007387 */ /* 0x0003e20000100800 */
[----:B------:R-:W-:-:S13]  /*2d340*/  ISETP.GE.U32.AND.EX P1, PT, R14, UR9, PT, P1 ;  /* 0x000000090e007c0c */ /* 0x000fda000bf26110 */
[----:B-1----:R-:W-:Y:S05]  /*2d350*/  @P1 BRA `(.L_x_1113) ;  /* 0x0000000400581947 */ /* 0x002fea0003800000 */
[----:B------:R-:W1:Y:S01]  /*2d360*/  S2R R8, SR_CTAID.X ;  /* 0x0000000000087919 */ /* 0x000e620000002500 */
[----:B------:R-:W2:Y:S01]  /*2d370*/  LDC R11, c[0x0][0x904] ;  /* 0x00024100ff0b7b82 */ /* 0x000ea20000000800 */
[----:B------:R-:W-:Y:S01]  /*2d380*/  ULDC UR7, c[0x0][0x150] ;  /* 0x0000540000077ab9 */ /* 0x000fe20000000800 */
[----:B------:R-:W-:Y:S01]  /*2d390*/  ULDC.64 UR8, c[0x0][0x8d0] ;  /* 0x0002340000087ab9 */ /* 0x000fe20000000a00 */
[----:B------:R-:W3:Y:S01]  /*2d3a0*/  S2R R5, SR_CTAID.Y ;  /* 0x0000000000057919 */ /* 0x000ee20000002600 */
[----:B------:R-:W-:Y:S01]  /*2d3b0*/  ISETP.NE.U32.AND P1, PT, RZ, UR8, PT ;  /* 0x00000008ff007c0c */ /* 0x000fe2000bf25070 */
[----:B------:R-:W-:-:S03]  /*2d3c0*/  ULDC UR10, c[0x0][0x8d8] ;  /* 0x00023600000a7ab9 */ /* 0x000fc60000000800 */
[----:B------:R-:W4:Y:S01]  /*2d3d0*/  LDC R3, c[0x0][0x144] ;  /* 0x00005100ff037b82 */ /* 0x000f220000000800 */
[----:B------:R-:W-:-:S07]  /*2d3e0*/  ISETP.NE.AND.EX P1, PT, RZ, UR9, PT, P1 ;  /* 0x00000009ff007c0c */ /* 0x000fce000bf25310 */
[----:B------:R-:W5:Y:S01]  /*2d3f0*/  LDC R12, c[0x0][0x148] ;  /* 0x00005200ff0c7b82 */ /* 0x000f620000000800 */
[----:B--2---:R-:W-:Y:S02]  /*2d400*/  ISETP.NE.AND P4, PT, R11, 0x1, PT ;  /* 0x000000010b00780c */ /* 0x004fe40003f85270 */
[----:B-1----:R-:W-:Y:S02]  /*2d410*/  I2FP.F32.U32 R2, R8 ;  /* 0x0000000800027245 */ /* 0x002fe40000201000 */
[----:B---3--:R-:W-:-:S03]  /*2d420*/  I2FP.F32.U32 R4, R5 ;  /* 0x0000000500047245 */ /* 0x008fc60000201000 */
[----:B------:R-:W-:Y:S01]  /*2d430*/  FMUL R2, R2, UR7 ;  /* 0x0000000702027c20 */ /* 0x000fe20008400000 */
[----:B------:R-:W-:Y:S02]  /*2d440*/  ULDC UR7, c[0x0][0x154] ;  /* 0x0000550000077ab9 */ /* 0x000fe40000000800 */
[----:B------:R-:W-:-:S03]  /*2d450*/  FMUL R10, R4, UR7 ;  /* 0x00000007040a7c20 */ /* 0x000fc60008400000 */
[----:B------:R-:W1:Y:S08]  /*2d460*/  F2I.U32.TRUNC.NTZ R2, R2 ;  /* 0x0000000200027305 */ /* 0x000e70000020f000 */
[----:B------:R-:W2:Y:S01]  /*2d470*/  F2I.U32.TRUNC.NTZ R10, R10 ;  /* 0x0000000a000a7305 */ /* 0x000ea2000020f000 */
[----:B-1----:R-:W-:Y:S02]  /*2d480*/  IADD3 R4, -R2, RZ, RZ ;  /* 0x000000ff02047210 */ /* 0x002fe40007ffe1ff */
[----:B------:R-:W-:-:S03]  /*2d490*/  MOV R2, R19 ;  /* 0x0000001300027202 */ /* 0x000fc60000000f00 */
[----:B----4-:R-:W-:Y:S01]  /*2d4a0*/  IMAD R8, R3, R4, R8 ;  /* 0x0000000403087224 */ /* 0x010fe200078e0208 */
[----:B--2---:R-:W-:-:S05]  /*2d4b0*/  IADD3 R3, -R10, RZ, RZ ;  /* 0x000000ff0a037210 */ /* 0x004fca0007ffe1ff */
[----:B-----5:R-:W-:Y:S01]  /*2d4c0*/  @P4 IMAD R8, R12, R3, R5 ;  /* 0x000000030c084224 */ /* 0x020fe200078e0205 */
[----:B------:R-:W-:Y:S01]  /*2d4d0*/  MOV R3, R14 ;  /* 0x0000000e00037202 */ /* 0x000fe20000000f00 */
[----:B------:R-:W-:Y:S06]  /*2d4e0*/  @!P1 BRA `(.L_x_1114) ;  /* 0x0000000000289947 */ /* 0x000fec0003800000 */
[----:B------:R-:W-:Y:S02]  /*2d4f0*/  ULDC UR7, c[0x0][0x8dc] ;  /* 0x0002370000077ab9 */ /* 0x000fe40000000800 */
[----:B------:R-:W-:-:S04]  /*2d500*/  IADD3 R3, P1, R19, UR7, RZ ;  /* 0x0000000713037c10 */ /* 0x000fc8000ff3e0ff */
[----:B------:R-:W-:-:S05]  /*2d510*/  IADD3.X R11, RZ, R14, RZ, P1, !PT ;  /* 0x0000000eff0b7210 */ /* 0x000fca0000ffe4ff */
[----:B------:R-:W-:-:S04]  /*2d520*/  IMAD.WIDE.U32 R4, R11, UR8, RZ ;  /* 0x000000080b047c25 */ /* 0x000fc8000f8e00ff */
[----:B------:R-:W-:-:S04]  /*2d530*/  IMAD.WIDE.U32 R4, P1, R3, UR9, R4 ;  /* 0x0000000903047c25 */ /* 0x000fc8000f820004 */
[----:B------:R-:W-:Y:S01]  /*2d540*/  IMAD.WIDE.U32 R2, R3, UR8, RZ ;  /* 0x0000000803027c25 */ /* 0x000fe2000f8e00ff */
[----:B------:R-:W-:-:S04]  /*2d550*/  MOV R2, R5 ;  /* 0x0000000500027202 */ /* 0x000fc80000000f00 */
[----:B------:R-:W-:Y:S02]  /*2d560*/  IADD3 RZ, P3, R3, R4, RZ ;  /* 0x0000000403ff7210 */ /* 0x000fe40007f7e0ff */
[----:B------:R-:W-:-:S03]  /*2d570*/  IADD3.X R3, RZ, RZ, RZ, P1, !PT ;  /* 0x000000ffff037210 */ /* 0x000fc60000ffe4ff */
[----:B------:R-:W-:-:S08]  /*2d580*/  IMAD.WIDE.U32.X R2, R11, UR9, R2, P3 ;  /* 0x000000090b027c25 */ /* 0x000fd000098e0402 */
.L_x_1114:
[--C-:B------:R-:W-:Y:S01]  /*2d590*/  SHF.R.U64 R10, R2, UR10, R3.reuse ;  /* 0x0000000a020a7c19 */ /* 0x100fe20008001203 */
[----:B------:R-:W-:Y:S01]  /*2d5a0*/  ULDC.64 UR8, c[0x0][0x8c8] ;  /* 0x0002320000087ab9 */ /* 0x000fe20000000a00 */
[----:B------:R-:W-:Y:S01]  /*2d5b0*/  SHF.R.U32.HI R2, RZ, UR10, R3 ;  /* 0x0000000aff027c19 */ /* 0x000fe20008011603 */
[----:B------:R-:W-:Y:S01]  /*2d5c0*/  ULDC UR7, c[0x0][0x8c0] ;  /* 0x0002300000077ab9 */ /* 0x000fe20000000800 */
[----:B------:R-:W-:Y:S02]  /*2d5d0*/  IADD3 R11, P1, RZ, -R10, RZ ;  /* 0x8000000aff0b7210 */ /* 0x000fe40007f3e0ff */
[----:B------:R-:W-:Y:S02]  /*2d5e0*/  MOV R3, R14 ;  /* 0x0000000e00037202 */ /* 0x000fe40000000f00 */
[----:B------:R-:W-:-:S05]  /*2d5f0*/  IADD3.X R2, RZ, ~R2, RZ, P1, !PT ;  /* 0x80000002ff027210 */ /* 0x000fca0000ffe4ff */
[----:B------:R-:W-:-:S04]  /*2d600*/  IMAD R2, R2, UR8, RZ ;  /* 0x0000000802027c24 */ /* 0x000fc8000f8e02ff */
[----:B------:R-:W-:Y:S01]  /*2d610*/  IMAD R5, R11, UR9, R2 ;  /* 0x000000090b057c24 */ /* 0x000fe2000f8e0202 */
[----:B------:R-:W-:-:S05]  /*2d620*/  MOV R2, R19 ;  /* 0x0000001300027202 */ /* 0x000fca0000000f00 */
[----:B------:R-:W-:Y:S01]  /*2d630*/  IMAD.WIDE.U32 R2, R11, UR8, R2 ;  /* 0x000000080b027c25 */ /* 0x000fe2000f8e0002 */
[----:B------:R-:W-:Y:S02]  /*2d640*/  ULDC.64 UR8, c[0x0][0x8e8] ;  /* 0x00023a0000087ab9 */ /* 0x000fe40000000a00 */
[----:B------:R-:W-:Y:S02]  /*2d650*/  ISETP.NE.U32.AND P1, PT, RZ, UR8, PT ;  /* 0x00000008ff007c0c */ /* 0x000fe4000bf25070 */
[----:B------:R-:W-:Y:S02]  /*2d660*/  IADD3 R3, R3, R5, RZ ;  /* 0x0000000503037210 */ /* 0x000fe40007ffe0ff */
[----:B------:R-:W-:Y:S02]  /*2d670*/  ISETP.NE.AND.EX P1, PT, RZ, UR9, PT, P1 ;  /* 0x00000009ff007c0c */ /* 0x000fe4000bf25310 */
[--C-:B------:R-:W-:Y:S02]  /*2d680*/  SHF.R.U64 R11, R2, UR7, R3.reuse ;  /* 0x00000007020b7c19 */ /* 0x100fe40008001203 */
[----:B------:R-:W-:Y:S01]  /*2d690*/  SHF.R.U32.HI R2, RZ, UR7, R3 ;  /* 0x00000007ff027c19 */ /* 0x000fe20008011603 */
[----:B------:R-:W-:-:S03]  /*2d6a0*/  ULDC UR7, c[0x0][0x8b0] ;  /* 0x00022c0000077ab9 */ /* 0x000fc60000000800 */
[--C-:B------:R-:W-:Y:S02]  /*2d6b0*/  SHF.R.U64 R12, R11, UR7, R2.reuse ;  /* 0x000000070b0c7c19 */ /* 0x100fe40008001202 */
[----:B------:R-:W-:Y:S01]  /*2d6c0*/  SHF.R.U32.HI R3, RZ, UR7, R2 ;  /* 0x00000007ff037c19 */ /* 0x000fe20008011602 */
[----:B------:R-:W-:-:S03]  /*2d6d0*/  ULDC UR7, c[0x0][0x900] ;  /* 0x0002400000077ab9 */ /* 0x000fc60000000800 */
[--C-:B------:R-:W-:Y:S02]  /*2d6e0*/  SHF.R.U64 R13, R12, UR7, R3.reuse ;  /* 0x000000070c0d7c19 */ /* 0x100fe40008001203 */
[----:B------:R-:W-:Y:S02]  /*2d6f0*/  SHF.R.U32.HI R14, RZ, UR7, R3 ;  /* 0x00000007ff0e7c19 */ /* 0x000fe40008011603 */
[----:B------:R-:W-:Y:S02]  /*2d700*/  MOV R2, R13 ;  /* 0x0000000d00027202 */ /* 0x000fe40000000f00 */
        /* <DEDUP_REMOVED lines=12> */
.L_x_1115:
[----:B------:R-:W-:Y:S01]  /*2d7d0*/  ULDC UR7, c[0x0][0x8f0] ;  /* 0x00023c0000077ab9 */ /* 0x000fe20000000800 */
[----:B------:R-:W-:Y:S02]  /*2d7e0*/  LOP3.LUT R12, R12, UR6, RZ, 0xc0, !PT ;  /* 0x000000060c0c7c12 */ /* 0x000fe4000f8ec0ff */
[----:B------:R-:W-:Y:S01]  /*2d7f0*/  SHF.R.U64 R3, R2, UR7, R3 ;  /* 0x0000000702037c19 */ /* 0x000fe20008001203 */
[----:B------:R-:W-:Y:S01]  /*2d800*/  ULDC UR7, c[0x0][0x8e0] ;  /* 0x0002380000077ab9 */ /* 0x000fe20000000800 */
[----:B------:R-:W-:Y:S02]  /*2d810*/  MOV R4, 0x1 ;  /* 0x0000000100047802 */ /* 0x000fe40000000f00 */
[C---:B------:R-:W-:Y:S01]  /*2d820*/  IADD3 R2, -R3.reuse, RZ, RZ ;  /* 0x000000ff03027210 */ /* 0x040fe20007ffe1ff */
[----:B------:R-:W-:-:S04]  /*2d830*/  IMAD R5, R3, UR5, R12 ;  /* 0x0000000503057c24 */ /* 0x000fc8000f8e020c */
[----:B------:R-:W-:Y:S01]  /*2d840*/  IMAD R13, R2, UR7, R13 ;  /* 0x00000007020d7c24 */ /* 0x000fe2000f8e020d */
[----:B------:R-:W-:Y:S01]  /*2d850*/  ULDC UR7, c[0x0][0x8b8] ;  /* 0x00022e0000077ab9 */ /* 0x000fe20000000800 */
[----:B------:R-:W-:Y:S01]  /*2d860*/  LOP3.LUT R2, R11, UR4, RZ, 0xc0, !PT ;  /* 0x000000040b027c12 */ /* 0x000fe2000f8ec0ff */
[----:B------:R-:W-:Y:S01]  /*2d870*/  IMAD R8, R5, UR7, R8 ;  /* 0x0000000705087c24 */ /* 0x000fe2000f8e0208 */
[----:B------:R-:W-:-:S03]  /*2d880*/  ULDC UR7, c[0x0][0x8a8] ;  /* 0x00022a0000077ab9 */ /* 0x000fc60000000800 */
[----:B------:R-:W-:-:S05]  /*2d890*/  IMAD R13, R13, UR7, R2 ;  /* 0x000000070d0d7c24 */ /* 0x000fca000f8e0202 */
[----:B------:R-:W-:Y:S02]  /*2d8a0*/  SEL R3, R13, R8, !P4 ;  /* 0x000000080d037207 */ /* 0x000fe40006000000 */
[----:B------:R-:W-:-:S07]  /*2d8b0*/  SEL R2, R8, R13, !P4 ;  /* 0x0000000d08027207 */ /* 0x000fce0006000000 */
.L_x_1113:
[----:B------:R-:W-:Y:S05]  /*2d8c0*/  BSYNC B1 ;  /* 0x0000000000017941 */ /* 0x000fea0003800000 */
.L_x_1112:
[----:B------:R-:W-:-:S13]  /*2d8d0*/  LOP3.LUT P1, RZ, R4, 0xff, RZ, 0xc0, !PT ;  /* 0x000000ff04ff7812 */ /* 0x000fda000782c0ff */
[----:B------:R-:W-:Y:S05]  /*2d8e0*/  @P1 BRA `(.L_x_1116) ;  /* 0xfffffff400401947 */ /* 0x000fea000383ffff */
[----:B------:R-:W-:Y:S05]  /*2d8f0*/  BSYNC B0 ;  /* 0x0000000000007941 */ /* 0x000fea0003800000 */
.L_x_1104:
[----:B------:R-:W-:-:S03]  /*2d900*/  UMOV UR7, 0xffffffff ;  /* 0xffffffff00077882 */ /* 0x000fc60000000000 */
[----:B------:R-:W-:Y:S05]  /*2d910*/  BRA.DIV UR7, `(.L_x_1117) ;  /* 0x00000012070c7947 */ /* 0x000fea000b800000 */
[----:B------:R-:W-:-:S13]  /*2d920*/  ELECT P6, URZ, PT ;  /* 0x00000000003f782f */ /* 0x000fda00038c0000 */
.L_x_1163:
[----:B------:R-:W-:Y:S05]  /*2d930*/  @!P6 BRA `(.L_x_10) ;  /* 0x000000000084e947 */ /* 0x000fea0003800000 */
[----:B------:R-:W-:-:S04]  /*2d940*/  ULOP3.LUT UR7, UR37, 0x2, URZ, 0xfc, !UPT ;  /* 0x0000000225077892 */ /* 0x000fc8000f8efc3f */
[----:B------:R-:W-:-:S06]  /*2d950*/  UISETP.NE.AND UP0, UPT, UR7, 0x3, UPT ;  /* 0x000000030700788c */ /* 0x000fcc000bf05270 */
[----:B------:R-:W-:-:S13]  /*2d960*/  PLOP3.LUT P0, PT, PT, PT, UP0, 0x80, 0x0 ;  /* 0x000000000000781c */ /* 0x000fda0003f0f008 */
[----:B------:R-:W-:Y:S05]  /*2d970*/  @!P0 BRA `(.L_x_1118) ;  /* 0x0000000000048947 */ /* 0x000fea0003800000 */
[----:B------:R-:W-:Y:S01]  /*2d980*/  BPT.TRAP 0x1 ;  /* 0x000000040000795c */ /* 0x000fe20000300000 */
.L_x_1118:
[----:B------:R-:W1:Y:S01]  /*2d990*/  S2R R3, SR_CgaCtaId ;  /* 0x0000000000037919 */ /* 0x000e620000008800 */
[----:B------:R-:W-:-:S04]  /*2d9a0*/  MOV R2, 0x400 ;  /* 0x0000040000027802 */ /* 0x000fc80000000f00 */
[----:B-1----:R-:W-:Y:S02]  /*2d9b0*/  LEA R2, R3, R2, 0x18 ;  /* 0x0000000203027211 */ /* 0x002fe400078ec0ff */
[----:B------:R-:W-:Y:S02]  /*2d9c0*/  SHF.L.U32 R3, R0, 0x1f, RZ ;  /* 0x0000001f00037819 */ /* 0x000fe400000006ff */
[----:B------:R-:W-:-:S04]  /*2d9d0*/  IADD3 R2, R2, 0x18, RZ ;  /* 0x0000001802027810 */ /* 0x000fc80007ffe0ff */
[----:B------:R-:W-:-:S04]  /*2d9e0*/  LEA R4, R7, R2, 0x3 ;  /* 0x0000000207047211 */ /* 0x000fc800078e18ff */
[----:B------:R-:W1:Y:S02]  /*2d9f0*/  SYNCS.PHASECHK.TRANS64.TRYWAIT P0, [R4+URZ], R3 ;  /* 0x00000003040075a7 */ /* 0x000e64000800017f */
[----:B-1----:R-:W-:Y:S05]  /*2da00*/  @!P0 BRA `(.L_x_1119) ;  /* 0x0000000c00f08947 */ /* 0x002fea0003800000 */
.L_x_1164:
[----:B------:R-:W-:-:S04]  /*2da10*/  IADD3 R7, R7, 0x1, RZ ;  /* 0x0000000107077810 */ /* 0x000fc80007ffe0ff */
[----:B------:R-:W-:-:S04]  /*2da20*/  ISETP.NE.AND P0, PT, R7, 0x3, PT ;  /* 0x000000030700780c */ /* 0x000fc80003f05270 */
[----:B-1----:R-:W-:Y:S02]  /*2da30*/  SEL R3, RZ, 0x1, P0 ;  /* 0x00000001ff037807 */ /* 0x002fe40000000000 */
[----:B------:R-:W-:Y:S02]  /*2da40*/  SEL R7, R7, RZ, P0 ;  /* 0x000000ff07077207 */ /* 0x000fe40000000000 */
[----:B------:R-:W-:Y:S02]  /*2da50*/  LOP3.LUT R5, R0, R3, RZ, 0x3c, !PT ;  /* 0x0000000300057212 */ /* 0x000fe400078e3cff */
[----:B------:R-:W-:Y:S02]  /*2da60*/  LEA R3, R7, R2, 0x3 ;  /* 0x0000000207037211 */ /* 0x000fe400078e18ff */
[----:B------:R-:W-:-:S04]  /*2da70*/  SHF.L.U32 R0, R5, 0x1f, RZ ;  /* 0x0000001f05007819 */ /* 0x000fc800000006ff */
[----:B------:R-:W1:Y:S02]  /*2da80*/  SYNCS.PHASECHK.TRANS64.TRYWAIT P0, [R3+URZ], R0 ;  /* 0x00000000030075a7 */ /* 0x000e64000800017f */
[----:B-1----:R-:W-:Y:S05]  /*2da90*/  @!P0 BRA `(.L_x_1120) ;  /* 0x0000000c00e08947 */ /* 0x002fea0003800000 */
.L_x_1165:
[----:B-1----:R-:W-:-:S04]  /*2daa0*/  IADD3 R0, R7, 0x1, RZ ;  /* 0x0000000107007810 */ /* 0x002fc80007ffe0ff */
[----:B------:R-:W-:-:S04]  /*2dab0*/  ISETP.NE.AND P0, PT, R0, 0x3, PT ;  /* 0x000000030000780c */ /* 0x000fc80003f05270 */
[----:B------:R-:W-:Y:S02]  /*2dac0*/  SEL R4, RZ, 0x1, P0 ;  /* 0x00000001ff047807 */ /* 0x000fe40000000000 */
[----:B------:R-:W-:Y:S02]  /*2dad0*/  SEL R3, R0, RZ, P0 ;  /* 0x000000ff00037207 */ /* 0x000fe40000000000 */
[----:B------:R-:W-:Y:S02]  /*2dae0*/  LOP3.LUT R0, R5, R4, RZ, 0x3c, !PT ;  /* 0x0000000405007212 */ /* 0x000fe400078e3cff */
[----:B------:R-:W-:Y:S02]  /*2daf0*/  LEA R3, R3, R2, 0x3 ;  /* 0x0000000203037211 */ /* 0x000fe400078e18ff */
[----:B------:R-:W-:-:S07]  /*2db00*/  SHF.L.U32 R0, R0, 0x1f, RZ ;  /* 0x0000001f00007819 */ /* 0x000fce00000006ff */
.L_x_1121:
[----:B-1----:R1:W2:Y:S02]  /*2db10*/  SYNCS.PHASECHK.TRANS64.TRYWAIT P0, [R3+URZ], R0 ;  /* 0x00000000030075a7 */ /* 0x0022a4000800017f */
[----:B--2---:R-:W-:Y:S05]  /*2db20*/  @!P0 NANOSLEEP.SYNCS 0x989680 ;  /* 0x009896800000895d */ /* 0x004fea0003900000 */
[----:B------:R-:W2:Y:S02]  /*2db30*/  @!P0 SYNCS.PHASECHK.TRANS64 P0, [R3+URZ], R0 ;  /* 0x00000000030085a7 */ /* 0x000ea4000800007f */
[----:B--2---:R-:W-:Y:S05]  /*2db40*/  @!P0 BRA `(.L_x_1121) ;  /* 0xfffffffc00f08947 */ /* 0x004fea000383ffff */
.L_x_10:
[----:B------:R-:W-:Y:S05]  /*2db50*/  BSYNC B6 ;  /* 0x0000000000067941 */ /* 0x000fea0003800000 */
.L_x_8:
[----:B------:R-:W-:Y:S05]  /*2db60*/  EXIT ;  /* 0x000000000000794d */ /* 0x000fea0003800000 */
.L_x_23:
[----:B--2---:R2:W3:Y:S02]  /*2db70*/  SYNCS.PHASECHK.TRANS64.TRYWAIT P1, [R3+URZ], R0 ;  /* 0x00000000030075a7 */ /* 0x0044e4000802017f */
[----:B---3--:R-:W-:Y:S05]  /*2db80*/  @!P1 NANOSLEEP.SYNCS 0x989680 ;  /* 0x009896800000995d */ /* 0x008fea0003900000 */
[----:B------:R-:W3:Y:S02]  /*2db90*/  @!P1 SYNCS.PHASECHK.TRANS64 P1, [R3+URZ], R0 ;  /* 0x00000000030095a7 */ /* 0x000ee4000802007f */
[----:B---3--:R-:W-:Y:S05]  /*2dba0*/  @!P1 BRA `(.L_x_23) ;  /* 0xfffffffc00f09947 */ /* 0x008fea000383ffff */
[----:B------:R-:W-:Y:S05]  /*2dbb0*/  BRA `(.L_x_22) ;  /* 0xfffffd3c00387947 */ /* 0x000fea000383ffff */
.L_x_28:
[----:B--2---:R-:W-:-:S04]  /*2dbc0*/  MOV R4, UR8 ;  /* 0x0000000800047c02 */ /* 0x004fc80008000f00 */
[----:B------:R2:W3:Y:S03]  /*2dbd0*/  SYNCS.PHASECHK.TRANS64.TRYWAIT P1, [R4+URZ], R3 ;  /* 0x00000003040075a7 */ /* 0x0004e6000802017f */
[----:B---3--:R-:W-:Y:S05]  /*2dbe0*/  @!P1 NANOSLEEP.SYNCS 0x989680 ;  /* 0x009896800000995d */ /* 0x008fea0003900000 */
[----:B------:R-:W3:Y:S02]  /*2dbf0*/  @!P1 SYNCS.PHASECHK.TRANS64 P1, [R4+URZ], R3 ;  /* 0x00000003040095a7 */ /* 0x000ee4000802007f */
[----:B---3--:R-:W-:Y:S05]  /*2dc00*/  @!P1 BRA `(.L_x_28) ;  /* 0xfffffffc00ec9947 */ /* 0x008fea000383ffff */
[----:B------:R-:W-:Y:S05]  /*2dc10*/  BRA `(.L_x_27) ;  /* 0xfffffd7000ac7947 */ /* 0x000fea000383ffff */
.L_x_49:
[----:B-1----:R-:W-:-:S04]  /*2dc20*/  MOV R3, UR46 ;  /* 0x0000002e00037c02 */ /* 0x002fc80008000f00 */
[----:B------:R1:W2:Y:S03]  /*2dc30*/  SYNCS.PHASECHK.TRANS64.TRYWAIT P2, [R3+URZ+0x30], R0 ;  /* 0x00003000030075a7 */ /* 0x0002a6000804017f */
[----:B--2---:R-:W-:Y:S05]  /*2dc40*/  @!P2 NANOSLEEP.SYNCS 0x989680 ;  /* 0x009896800000a95d */ /* 0x004fea0003900000 */
[----:B------:R-:W2:Y:S02]  /*2dc50*/  @!P2 SYNCS.PHASECHK.TRANS64 P2, [R3+URZ+0x30], R0 ;  /* 0x000030000300a5a7 */ /* 0x000ea4000804007f */
[----:B--2---:R-:W-:Y:S05]  /*2dc60*/  @!P2 BRA `(.L_x_49) ;  /* 0xfffffffc00eca947 */ /* 0x004fea000383ffff */
[----:B------:R-:W-:Y:S05]  /*2dc70*/  BRA `(.L_x_1122) ;  /* 0xfffffdbc00447947 */ /* 0x000fea000383ffff */
.L_x_108:
[----:B-1----:R1:W2:Y:S02]  /*2dc80*/  SYNCS.PHASECHK.TRANS64.TRYWAIT P2, [R0+URZ+0x30], R2 ;  /* 0x00003002000075a7 */ /* 0x0022a4000804017f */
[----:B--2---:R-:W-:Y:S05]  /*2dc90*/  @!P2 NANOSLEEP.SYNCS 0x989680 ;  /* 0x009896800000a95d */ /* 0x004fea0003900000 */
[----:B------:R-:W2:Y:S02]  /*2dca0*/  @!P2 SYNCS.PHASECHK.TRANS64 P2, [R0+URZ+0x30], R2 ;  /* 0x000030020000a5a7 */ /* 0x000ea4000804007f */
[----:B--2---:R-:W-:Y:S05]  /*2dcb0*/  @!P2 BRA `(.L_x_108) ;  /* 0xfffffffc00f0a947 */ /* 0x004fea000383ffff */
[----:B------:R-:W-:Y:S05]  /*2dcc0*/  BRA `(.L_x_1123) ;  /* 0xfffffddc00b07947 */ /* 0x000fea000383ffff */
.L_x_166:
[----:B-1----:R1:W2:Y:S02]  /*2dcd0*/  SYNCS.PHASECHK.TRANS64.TRYWAIT P2, [R0+URZ+0x30], R2 ;  /* 0x00003002000075a7 */ /* 0x0022a4000804017f */
[----:B--2---:R-:W-:Y:S05]  /*2dce0*/  @!P2 NANOSLEEP.SYNCS 0x989680 ;  /* 0x009896800000a95d */ /* 0x004fea0003900000 */
[----:B------:R-:W2:Y:S02]  /*2dcf0*/  @!P2 SYNCS.PHASECHK.TRANS64 P2, [R0+URZ+0x30], R2 ;  /* 0x000030020000a5a7 */ /* 0x000ea4000804007f */
[----:B--2---:R-:W-:Y:S05]  /*2dd00*/  @!P2 BRA `(.L_x_166) ;  /* 0xfffffffc00f0a947 */ /* 0x004fea000383ffff */
[----:B------:R-:W-:Y:S05]  /*2dd10*/  BRA `(.L_x_1124) ;  /* 0xfffffdfc006c7947 */ /* 0x000fea000383ffff */
.L_x_224:
[----:B-1----:R1:W2:Y:S02]  /*2dd20*/  SYNCS.PHASECHK.TRANS64.TRYWAIT P2, [R3+URZ+0x30], R0 ;  /* 0x00003000030075a7 */ /* 0x0022a4000804017f */
[----:B--2---:R-:W-:Y:S05]  /*2dd30*/  @!P2 NANOSLEEP.SYNCS 0x989680 ;  /* 0x009896800000a95d */ /* 0x004fea0003900000 */
[----:B------:R-:W2:Y:S02]  /*2dd40*/  @!P2 SYNCS.PHASECHK.TRANS64 P2, [R3+URZ+0x30], R0 ;  /* 0x000030000300a5a7 */ /* 0x000ea4000804007f */
[----:B--2---:R-:W-:Y:S05]  /*2dd50*/  @!P2 BRA `(.L_x_224) ;  /* 0xfffffffc00f0a947 */ /* 0x004fea000383ffff */
[----:B------:R-:W-:Y:S05]  /*2dd60*/  BRA `(.L_x_1125) ;  /* 0xfffffe1c00707947 */ /* 0x000fea000383ffff */
.L_x_282:
[----:B-1----:R1:W2:Y:S02]  /*2dd70*/  SYNCS.PHASECHK.TRANS64.TRYWAIT P2, [R0+URZ+0x30], R3 ;  /* 0x00003003000075a7 */ /* 0x0022a4000804017f */
[----:B--2---:R-:W-:Y:S05]  /*2dd80*/  @!P2 NANOSLEEP.SYNCS 0x989680 ;  /* 0x009896800000a95d */ /* 0x004fea0003900000 */
[----:B------:R-:W2:Y:S02]  /*2dd90*/  @!P2 SYNCS.PHASECHK.TRANS64 P2, [R0+URZ+0x30], R3 ;  /* 0x000030030000a5a7 */ /* 0x000ea4000804007f */
[----:B--2---:R-:W-:Y:S05]  /*2dda0*/  @!P2 BRA `(.L_x_282) ;  /* 0xfffffffc00f0a947 */ /* 0x004fea000383ffff */
[----:B------:R-:W-:Y:S05]  /*2ddb0*/  BRA `(.L_x_1126) ;  /* 0xfffffe3c003c7947 */ /* 0x000fea000383ffff */
.L_x_340:
[----:B-1----:R1:W2:Y:S02]  /*2ddc0*/  SYNCS.PHASECHK.TRANS64.TRYWAIT P2, [R0+URZ+0x30], R3 ;  /* 0x00003003000075a7 */ /* 0x0022a4000804017f */
[----:B--2---:R-:W-:Y:S05]  /*2ddd0*/  @!P2 NANOSLEEP.SYNCS 0x989680 ;  /* 0x009896800000a95d */ /* 0x004fea0003900000 */
[----:B------:R-:W2:Y:S02]  /*2dde0*/  @!P2 SYNCS.PHASECHK.TRANS64 P2, [R0+URZ+0x30], R3 ;  /* 0x000030030000a5a7 */ /* 0x000ea4000804007f */
[----:B--2---:R-:W-:Y:S05]  /*2ddf0*/  @!P2 BRA `(.L_x_340) ;  /* 0xfffffffc00f0a947 */ /* 0x004fea000383ffff */
[----:B------:R-:W-:Y:S05]  /*2de00*/  BRA `(.L_x_1127) ;  /* 0xfffffe5c003c7947 */ /* 0x000fea000383ffff */
.L_x_398:
[----:B-1----:R1:W2:Y:S02]  /*2de10*/  SYNCS.PHASECHK.TRANS64.TRYWAIT P2, [R0+URZ+0x30], R3 ;  /* 0x00003003000075a7 */ /* 0x0022a4000804017f */
[----:B--2---:R-:W-:Y:S05]  /*2de20*/  @!P2 NANOSLEEP.SYNCS 0x989680 ;  /* 0x009896800000a95d */ /* 0x004fea0003900000 */
[----:B------:R-:W2:Y:S02]  /*2de30*/  @!P2 SYNCS.PHASECHK.TRANS64 P2, [R0+URZ+0x30], R3 ;  /* 0x000030030000a5a7 */ /* 0x000ea4000804007f */
[----:B--2---:R-:W-:Y:S05]  /*2de40*/  @!P2 BRA `(.L_x_398) ;  /* 0xfffffffc00f0a947 */ /* 0x004fea000383ffff */
[----:B------:R-:W-:Y:S05]  /*2de50*/  BRA `(.L_x_1128) ;  /* 0xfffffe7800fc7947 */ /* 0x000fea000383ffff */
.L_x_456:
[----:B-1----:R1:W2:Y:S02]  /*2de60*/  SYNCS.PHASECHK.TRANS64.TRYWAIT P2, [R0+URZ+0x30], R3 ;  /* 0x00003003000075a7 */ /* 0x0022a4000804017f */
[----:B--2---:R-:W-:Y:S05]  /*2de70*/  @!P2 NANOSLEEP.SYNCS 0x989680 ;  /* 0x009896800000a95d */ /* 0x004fea0003900000 */
[----:B------:R-:W2:Y:S02]  /*2de80*/  @!P2 SYNCS.PHASECHK.TRANS64 P2, [R0+URZ+0x30], R3 ;  /* 0x000030030000a5a7 */ /* 0x000ea4000804007f */
[----:B--2---:R-:W-:Y:S05]  /*2de90*/  @!P2 BRA `(.L_x_456) ;  /* 0xfffffffc00f0a947 */ /* 0x004fea000383ffff */
[----:B------:R-:W-:Y:S05]  /*2dea0*/  BRA `(.L_x_1129) ;  /* 0xfffffe9800f87947 */ /* 0x000fea000383ffff */
.L_x_514:
[----:B-1----:R1:W2:Y:S02]  /*2deb0*/  SYNCS.PHASECHK.TRANS64.TRYWAIT P2, [R0+URZ+0x30], R3 ;  /* 0x00003003000075a7 */ /* 0x0022a4000804017f */
[----:B--2---:R-:W-:Y:S05]  /*2dec0*/  @!P2 NANOSLEEP.SYNCS 0x989680 ;  /* 0x009896800000a95d */ /* 0x004fea0003900000 */
[----:B------:R-:W2:Y:S02]  /*2ded0*/  @!P2 SYNCS.PHASECHK.TRANS64 P2, [R0+URZ+0x30], R3 ;  /* 0x000030030000a5a7 */ /* 0x000ea4000804007f */
[----:B--2---:R-:W-:Y:S05]  /*2dee0*/  @!P2 BRA `(.L_x_514) ;  /* 0xfffffffc00f0a947 */ /* 0x004fea000383ffff */
[----:B------:R-:W-:Y:S05]  /*2def0*/  BRA `(.L_x_1130) ;  /* 0xfffffeb800b47947 */ /* 0x000fea000383ffff */
.L_x_572:
[----:B-1----:R1:W2:Y:S02]  /*2df00*/  SYNCS.PHASECHK.TRANS64.TRYWAIT P2, [R0+URZ+0x30], R3 ;  /* 0x00003003000075a7 */ /* 0x0022a4000804017f */
[----:B--2---:R-:W-:Y:S05]  /*2df10*/  @!P2 NANOSLEEP.SYNCS 0x989680 ;  /* 0x009896800000a95d */ /* 0x004fea0003900000 */
[----:B------:R-:W2:Y:S02]  /*2df20*/  @!P2 SYNCS.PHASECHK.TRANS64 P2, [R0+URZ+0x30], R3 ;  /* 0x000030030000a5a7 */ /* 0x000ea4000804007f */
[----:B--2---:R-:W-:Y:S05]  /*2df30*/  @!P2 BRA `(.L_x_572) ;  /* 0xfffffffc00f0a947 */ /* 0x004fea000383ffff */
[----:B------:R-:W-:Y:S05]  /*2df40*/  BRA `(.L_x_1131) ;  /* 0xfffffed800b47947 */ /* 0x000fea000383ffff */
.L_x_630:
[----:B-1----:R1:W2:Y:S02]  /*2df50*/  SYNCS.PHASECHK.TRANS64.TRYWAIT P2, [R0+URZ+0x30], R3 ;  /* 0x00003003000075a7 */ /* 0x0022a4000804017f */
[----:B--2---:R-:W-:Y:S05]  /*2df60*/  @!P2 NANOSLEEP.SYNCS 0x989680 ;  /* 0x009896800000a95d */ /* 0x004fea0003900000 */
[----:B------:R-:W2:Y:S02]  /*2df70*/  @!P2 SYNCS.PHASECHK.TRANS64 P2, [R0+URZ+0x30], R3 ;  /* 0x000030030000a5a7 */ /* 0x000ea4000804007f */
[----:B--2---:R-:W-:Y:S05]  /*2df80*/  @!P2 BRA `(.L_x_630) ;  /* 0xfffffffc00f0a947 */ /* 0x004fea000383ffff */
[----:B------:R-:W-:Y:S05]  /*2df90*/  BRA `(.L_x_1132) ;  /* 0xfffffef800747947 */ /* 0x000fea000383ffff */
.L_x_688:
[----:B--2---:R2:W3:Y:S02]  /*2dfa0*/  SYNCS.PHASECHK.TRANS64.TRYWAIT P2, [R0+URZ+0x30], R3 ;  /* 0x00003003000075a7 */ /* 0x0044e4000804017f */
[----:B---3--:R-:W-:Y:S05]  /*2dfb0*/  @!P2 NANOSLEEP.SYNCS 0x989680 ;  /* 0x009896800000a95d */ /* 0x008fea0003900000 */
[----:B------:R-:W3:Y:S02]  /*2dfc0*/  @!P2 SYNCS.PHASECHK.TRANS64 P2, [R0+URZ+0x30], R3 ;  /* 0x000030030000a5a7 */ /* 0x000ee4000804007f */
[----:B---3--:R-:W-:Y:S05]  /*2dfd0*/  @!P2 BRA `(.L_x_688) ;  /* 0xfffffffc00f0a947 */ /* 0x008fea000383ffff */
[----:B------:R-:W-:Y:S05]  /*2dfe0*/  BRA `(.L_x_1133) ;  /* 0xffffff1800747947 */ /* 0x000fea000383ffff */
.L_x_746:
[----:B--2---:R2:W3:Y:S02]  /*2dff0*/  SYNCS.PHASECHK.TRANS64.TRYWAIT P2, [R0+URZ+0x30], R3 ;  /* 0x00003003000075a7 */ /* 0x0044e4000804017f */
[----:B---3--:R-:W-:Y:S05]  /*2e000*/  @!P2 NANOSLEEP.SYNCS 0x989680 ;  /* 0x009896800000a95d */ /* 0x008fea0003900000 */
[----:B------:R-:W3:Y:S02]  /*2e010*/  @!P2 SYNCS.PHASECHK.TRANS64 P2, [R0+URZ+0x30], R3 ;  /* 0x000030030000a5a7 */ /* 0x000ee4000804007f */
[----:B---3--:R-:W-:Y:S05]  /*2e020*/  @!P2 BRA `(.L_x_746) ;  /* 0xfffffffc00f0a947 */ /* 0x008fea000383ffff */
[----:B------:R-:W-:Y:S05]  /*2e030*/  BRA `(.L_x_1134) ;  /* 0xffffff3800347947 */ /* 0x000fea000383ffff */
.L_x_804:
[----:B-1----:R1:W2:Y:S02]  /*2e040*/  SYNCS.PHASECHK.TRANS64.TRYWAIT P2, [R0+URZ+0x30], R3 ;  /* 0x00003003000075a7 */ /* 0x0022a4000804017f */
[----:B--2---:R-:W-:Y:S05]  /*2e050*/  @!P2 NANOSLEEP.SYNCS 0x989680 ;  /* 0x009896800000a95d */ /* 0x004fea0003900000 */
[----:B------:R-:W2:Y:S02]  /*2e060*/  @!P2 SYNCS.PHASECHK.TRANS64 P2, [R0+URZ+0x30], R3 ;  /* 0x000030030000a5a7 */ /* 0x000ea4000804007f */
[----:B--2---:R-:W-:Y:S05]  /*2e070*/  @!P2 BRA `(.L_x_804) ;  /* 0xfffffffc00f0a947 */ /* 0x004fea000383ffff */
[----:B------:R-:W-:Y:S05]  /*2e080*/  BRA `(.L_x_1135) ;  /* 0xffffff5800347947 */ /* 0x000fea000383ffff */
.L_x_862:
[----:B-1----:R1:W2:Y:S02]  /*2e090*/  SYNCS.PHASECHK.TRANS64.TRYWAIT P2, [R0+URZ+0x30], R3 ;  /* 0x00003003000075a7 */ /* 0x0022a4000804017f */
[----:B--2---:R-:W-:Y:S05]  /*2e0a0*/  @!P2 NANOSLEEP.SYNCS 0x989680 ;  /* 0x009896800000a95d */ /* 0x004fea0003900000 */
[----:B------:R-:W2:Y:S02]  /*2e0b0*/  @!P2 SYNCS.PHASECHK.TRANS64 P2, [R0+URZ+0x30], R3 ;  /* 0x000030030000a5a7 */ /* 0x000ea4000804007f */
[----:B--2---:R-:W-:Y:S05]  /*2e0c0*/  @!P2 BRA `(.L_x_862) ;  /* 0xfffffffc00f0a947 */ /* 0x004fea000383ffff */
[----:B------:R-:W-:Y:S05]  /*2e0d0*/  BRA `(.L_x_1136) ;  /* 0xffffff7400f47947 */ /* 0x000fea000383ffff */
.L_x_920:
[----:B--2---:R2:W3:Y:S02]  /*2e0e0*/  SYNCS.PHASECHK.TRANS64.TRYWAIT P2, [R2+URZ+0x30], R13 ;  /* 0x0000300d020075a7 */ /* 0x0044e4000804017f */
[----:B---3--:R-:W-:Y:S05]  /*2e0f0*/  @!P2 NANOSLEEP.SYNCS 0x989680 ;  /* 0x009896800000a95d */ /* 0x008fea0003900000 */
[----:B------:R-:W3:Y:S02]  /*2e100*/  @!P2 SYNCS.PHASECHK.TRANS64 P2, [R2+URZ+0x30], R13 ;  /* 0x0000300d0200a5a7 */ /* 0x000ee4000804007f */
[----:B---3--:R-:W-:Y:S05]  /*2e110*/  @!P2 BRA `(.L_x_920) ;  /* 0xfffffffc00f0a947 */ /* 0x008fea000383ffff */
[----:B------:R-:W-:Y:S05]  /*2e120*/  BRA `(.L_x_1137) ;  /* 0xffffff9400f47947 */ /* 0x000fea000383ffff */
.L_x_988:
[----:B-1----:R-:W-:-:S04]  /*2e130*/  MOV R5, UR4 ;  /* 0x0000000400057c02 */ /* 0x002fc80008000f00 */
[----:B------:R1:W2:Y:S03]  /*2e140*/  SYNCS.PHASECHK.TRANS64.TRYWAIT P0, [R5+URZ+0x78], R0 ;  /* 0x00007800050075a7 */ /* 0x0002a6000800017f */
[----:B--2---:R-:W-:Y:S05]  /*2e150*/  @!P0 NANOSLEEP.SYNCS 0x989680 ;  /* 0x009896800000895d */ /* 0x004fea0003900000 */
[----:B------:R-:W2:Y:S02]  /*2e160*/  @!P0 SYNCS.PHASECHK.TRANS64 P0, [R5+URZ+0x78], R0 ;  /* 0x00007800050085a7 */ /* 0x000ea4000800007f */
[----:B--2---:R-:W-:Y:S05]  /*2e170*/  @!P0 BRA `(.L_x_988) ;  /* 0xfffffffc00ec8947 */ /* 0x004fea000383ffff */
[----:B------:R-:W-:Y:S05]  /*2e180*/  BRA `(.L_x_987) ;  /* 0xffffffc400a87947 */ /* 0x000fea000383ffff */
.L_x_997:
[----:B-1----:R-:W-:-:S04]  /*2e190*/  MOV R3, UR4 ;  /* 0x0000000400037c02 */ /* 0x002fc80008000f00 */
[----:B------:R1:W2:Y:S03]  /*2e1a0*/  SYNCS.PHASECHK.TRANS64.TRYWAIT P2, [R3+URZ+0x50], R2 ;  /* 0x00005002030075a7 */ /* 0x0002a6000804017f */
[----:B--2---:R-:W-:Y:S05]  /*2e1b0*/  @!P2 NANOSLEEP.SYNCS 0x989680 ;  /* 0x009896800000a95d */ /* 0x004fea0003900000 */
[----:B------:R-:W2:Y:S02]  /*2e1c0*/  @!P2 SYNCS.PHASECHK.TRANS64 P2, [R3+URZ+0x50], R2 ;  /* 0x000050020300a5a7 */ /* 0x000ea4000804007f */
[----:B--2---:R-:W-:Y:S05]  /*2e1d0*/  @!P2 BRA `(.L_x_997) ;  /* 0xfffffffc00eca947 */ /* 0x004fea000383ffff */
[----:B------:R-:W-:Y:S05]  /*2e1e0*/  BRA `(.L_x_1138) ;  /* 0xffffffc800a07947 */ /* 0x000fea000383ffff */
.L_x_1003:
[----:B-12---:R-:W-:-:S04]  /*2e1f0*/  MOV R3, UR4 ;  /* 0x0000000400037c02 */ /* 0x006fc80008000f00 */
[----:B------:R1:W2:Y:S03]  /*2e200*/  SYNCS.PHASECHK.TRANS64.TRYWAIT P2, [R3+URZ+0x58], R2 ;  /* 0x00005802030075a7 */ /* 0x0002a6000804017f */
[----:B--2---:R-:W-:Y:S05]  /*2e210*/  @!P2 NANOSLEEP.SYNCS 0x989680 ;  /* 0x009896800000a95d */ /* 0x004fea0003900000 */
[----:B------:R-:W2:Y:S02]  /*2e220*/  @!P2 SYNCS.PHASECHK.TRANS64 P2, [R3+URZ+0x58], R2 ;  /* 0x000058020300a5a7 */ /* 0x000ea4000804007f */
[----:B--2---:R-:W-:Y:S05]  /*2e230*/  @!P2 BRA `(.L_x_1003) ;  /* 0xfffffffc00eca947 */ /* 0x004fea000383ffff */
[----:B------:R-:W-:Y:S05]  /*2e240*/  BRA `(.L_x_1139) ;  /* 0xffffffc800e87947 */ /* 0x000fea000383ffff */
.L_x_1009:
[----:B-123--:R-:W-:-:S04]  /*2e250*/  MOV R3, UR4 ;  /* 0x0000000400037c02 */ /* 0x00efc80008000f00 */
[----:B------:R1:W2:Y:S03]  /*2e260*/  SYNCS.PHASECHK.TRANS64.TRYWAIT P2, [R3+URZ+0x60], R2 ;  /* 0x00006002030075a7 */ /* 0x0002a6000804017f */
[----:B--2---:R-:W-:Y:S05]  /*2e270*/  @!P2 NANOSLEEP.SYNCS 0x989680 ;  /* 0x009896800000a95d */ /* 0x004fea0003900000 */
[----:B------:R-:W2:Y:S02]  /*2e280*/  @!P2 SYNCS.PHASECHK.TRANS64 P2, [R3+URZ+0x60], R2 ;  /* 0x000060020300a5a7 */ /* 0x000ea4000804007f */
[----:B--2---:R-:W-:Y:S05]  /*2e290*/  @!P2 BRA `(.L_x_1009) ;  /* 0xfffffffc00eca947 */ /* 0x004fea000383ffff */
[----:B------:R-:W-:Y:S05]  /*2e2a0*/  BRA `(.L_x_1140) ;  /* 0xffffffcc003c7947 */ /* 0x000fea000383ffff */
.L_x_1015:
[----:B-1234-:R-:W-:-:S04]  /*2e2b0*/  MOV R3, UR4 ;  /* 0x0000000400037c02 */ /* 0x01efc80008000f00 */
[----:B------:R1:W2:Y:S03]  /*2e2c0*/  SYNCS.PHASECHK.TRANS64.TRYWAIT P2, [R3+URZ+0x68], R2 ;  /* 0x00006802030075a7 */ /* 0x0002a6000804017f */
[----:B--2---:R-:W-:Y:S05]  /*2e2d0*/  @!P2 NANOSLEEP.SYNCS 0x989680 ;  /* 0x009896800000a95d */ /* 0x004fea0003900000 */
[----:B------:R-:W2:Y:S02]  /*2e2e0*/  @!P2 SYNCS.PHASECHK.TRANS64 P2, [R3+URZ+0x68], R2 ;  /* 0x000068020300a5a7 */ /* 0x000ea4000804007f */
[----:B--2---:R-:W-:Y:S05]  /*2e2f0*/  @!P2 BRA `(.L_x_1015) ;  /* 0xfffffffc00eca947 */ /* 0x004fea000383ffff */
[----:B------:R-:W-:Y:S05]  /*2e300*/  BRA `(.L_x_1141) ;  /* 0xffffffcc00887947 */ /* 0x000fea000383ffff */
.L_x_1021:
[----:B-1----:R-:W-:-:S04]  /*2e310*/  MOV R4, UR4 ;  /* 0x0000000400047c02 */ /* 0x002fc80008000f00 */
[----:B------:R1:W2:Y:S03]  /*2e320*/  SYNCS.PHASECHK.TRANS64.TRYWAIT P2, [R4+URZ+0x50], R3 ;  /* 0x00005003040075a7 */ /* 0x0002a6000804017f */
[----:B--2---:R-:W-:Y:S05]  /*2e330*/  @!P2 NANOSLEEP.SYNCS 0x989680 ;  /* 0x009896800000a95d */ /* 0x004fea0003900000 */
[----:B------:R-:W2:Y:S02]  /*2e340*/  @!P2 SYNCS.PHASECHK.TRANS64 P2, [R4+URZ+0x50], R3 ;  /* 0x000050030400a5a7 */ /* 0x000ea4000804007f */
[----:B--2---:R-:W-:Y:S05]  /*2e350*/  @!P2 BRA `(.L_x_1021) ;  /* 0xfffffffc00eca947 */ /* 0x004fea000383ffff */
[----:B------:R-:W-:Y:S05]  /*2e360*/  BRA `(.L_x_1142) ;  /* 0xffffffcc00dc7947 */ /* 0x000fea000383ffff */
.L_x_1027:
[----:B-12---:R-:W-:-:S04]  /*2e370*/  MOV R4, UR4 ;  /* 0x0000000400047c02 */ /* 0x006fc80008000f00 */
[----:B------:R1:W2:Y:S03]  /*2e380*/  SYNCS.PHASECHK.TRANS64.TRYWAIT P2, [R4+URZ+0x58], R3 ;  /* 0x00005803040075a7 */ /* 0x0002a6000804017f */
[----:B--2---:R-:W-:Y:S05]  /*2e390*/  @!P2 NANOSLEEP.SYNCS 0x989680 ;  /* 0x009896800000a95d */ /* 0x004fea0003900000 */
[----:B------:R-:W2:Y:S02]  /*2e3a0*/  @!P2 SYNCS.PHASECHK.TRANS64 P2, [R4+URZ+0x58], R3 ;  /* 0x000058030400a5a7 */ /* 0x000ea4000804007f */
[----:B--2---:R-:W-:Y:S05]  /*2e3b0*/  @!P2 BRA `(.L_x_1027) ;  /* 0xfffffffc00eca947 */ /* 0x004fea000383ffff */
[----:B------:R-:W-:Y:S05]  /*2e3c0*/  BRA `(.L_x_1143) ;  /* 0xffffffd0001c7947 */ /* 0x000fea000383ffff */
.L_x_1033:
[----:B-123--:R-:W-:-:S04]  /*2e3d0*/  MOV R4, UR4 ;  /* 0x0000000400047c02 */ /* 0x00efc80008000f00 */
[----:B------:R1:W2:Y:S03]  /*2e3e0*/  SYNCS.PHASECHK.TRANS64.TRYWAIT P2, [R4+URZ+0x60], R3 ;  /* 0x00006003040075a7 */ /* 0x0002a6000804017f */
[----:B--2---:R-:W-:Y:S05]  /*2e3f0*/  @!P2 NANOSLEEP.SYNCS 0x989680 ;  /* 0x009896800000a95d */ /* 0x004fea0003900000 */
[----:B------:R-:W2:Y:S02]  /*2e400*/  @!P2 SYNCS.PHASECHK.TRANS64 P2, [R4+URZ+0x60], R3 ;  /* 0x000060030400a5a7 */ /* 0x000ea4000804007f */
[----:B--2---:R-:W-:Y:S05]  /*2e410*/  @!P2 BRA `(.L_x_1033) ;  /* 0xfffffffc00eca947 */ /* 0x004fea000383ffff */
[----:B------:R-:W-:Y:S05]  /*2e420*/  BRA `(.L_x_1144) ;  /* 0xffffffd000647947 */ /* 0x000fea000383ffff */
.L_x_1039:
[----:B-1234-:R-:W-:-:S04]  /*2e430*/  MOV R4, UR4 ;  /* 0x0000000400047c02 */ /* 0x01efc80008000f00 */
[----:B------:R1:W2:Y:S03]  /*2e440*/  SYNCS.PHASECHK.TRANS64.TRYWAIT P2, [R4+URZ+0x68], R3 ;  /* 0x00006803040075a7 */ /* 0x0002a6000804017f */
[----:B--2---:R-:W-:Y:S05]  /*2e450*/  @!P2 NANOSLEEP.SYNCS 0x989680 ;  /* 0x009896800000a95d */ /* 0x004fea0003900000 */
[----:B------:R-:W2:Y:S02]  /*2e460*/  @!P2 SYNCS.PHASECHK.TRANS64 P2, [R4+URZ+0x68], R3 ;  /* 0x000068030400a5a7 */ /* 0x000ea4000804007f */
[----:B--2---:R-:W-:Y:S05]  /*2e470*/  @!P2 BRA `(.L_x_1039) ;  /* 0xfffffffc00eca947 */ /* 0x004fea000383ffff */
[----:B------:R-:W-:Y:S05]  /*2e480*/  BRA `(.L_x_1145) ;  /* 0xffffffd000a47947 */ /* 0x000fea000383ffff */
.L_x_1045:
[----:B------:R-:W-:-:S04]  /*2e490*/  MOV R5, UR4 ;  /* 0x0000000400057c02 */ /* 0x000fc80008000f00 */
[----:B------:R1:W1:Y:S03]  /*2e4a0*/  SYNCS.PHASECHK.TRANS64.TRYWAIT P2, [R5+URZ+0x50], R2 ;  /* 0x00005002050075a7 */ /* 0x000266000804017f */
[----:B-1----:R-:W-:Y:S05]  /*2e4b0*/  @!P2 NANOSLEEP.SYNCS 0x989680 ;  /* 0x009896800000a95d */ /* 0x002fea0003900000 */
[----:B------:R-:W1:Y:S02]  /*2e4c0*/  @!P2 SYNCS.PHASECHK.TRANS64 P2, [R5+URZ+0x50], R2 ;  /* 0x000050020500a5a7 */ /* 0x000e64000804007f */
[----:B-1----:R-:W-:Y:S05]  /*2e4d0*/  @!P2 BRA `(.L_x_1045) ;  /* 0xfffffffc00eca947 */ /* 0x002fea000383ffff */
[----:B------:R-:W-:Y:S05]  /*2e4e0*/  BRA `(.L_x_1146) ;  /* 0xffffffd000ec7947 */ /* 0x000fea000383ffff */
.L_x_1051:
[----:B------:R-:W-:-:S04]  /*2e4f0*/  MOV R5, UR4 ;  /* 0x0000000400057c02 */ /* 0x000fc80008000f00 */
[----:B------:R1:W1:Y:S03]  /*2e500*/  SYNCS.PHASECHK.TRANS64.TRYWAIT P2, [R5+URZ+0x58], R2 ;  /* 0x00005802050075a7 */ /* 0x000266000804017f */
[----:B-1----:R-:W-:Y:S05]  /*2e510*/  @!P2 NANOSLEEP.SYNCS 0x989680 ;  /* 0x009896800000a95d */ /* 0x002fea0003900000 */
[----:B------:R-:W1:Y:S02]  /*2e520*/  @!P2 SYNCS.PHASECHK.TRANS64 P2, [R5+URZ+0x58], R2 ;  /* 0x000058020500a5a7 */ /* 0x000e64000804007f */
[----:B-1----:R-:W-:Y:S05]  /*2e530*/  @!P2 BRA `(.L_x_1051) ;  /* 0xfffffffc00eca947 */ /* 0x002fea000383ffff */
[----:B------:R-:W-:Y:S05]  /*2e540*/  BRA `(.L_x_1147) ;  /* 0xffffffd400307947 */ /* 0x000fea000383ffff */
.L_x_1057:
[----:B------:R-:W-:-:S04]  /*2e550*/  MOV R5, UR4 ;  /* 0x0000000400057c02 */ /* 0x000fc80008000f00 */
[----:B------:R1:W1:Y:S03]  /*2e560*/  SYNCS.PHASECHK.TRANS64.TRYWAIT P2, [R5+URZ+0x60], R2 ;  /* 0x00006002050075a7 */ /* 0x000266000804017f */
[----:B-1----:R-:W-:Y:S05]  /*2e570*/  @!P2 NANOSLEEP.SYNCS 0x989680 ;  /* 0x009896800000a95d */ /* 0x002fea0003900000 */
[----:B------:R-:W1:Y:S02]  /*2e580*/  @!P2 SYNCS.PHASECHK.TRANS64 P2, [R5+URZ+0x60], R2 ;  /* 0x000060020500a5a7 */ /* 0x000e64000804007f */
[----:B-1----:R-:W-:Y:S05]  /*2e590*/  @!P2 BRA `(.L_x_1057) ;  /* 0xfffffffc00eca947 */ /* 0x002fea000383ffff */
[----:B------:R-:W-:Y:S05]  /*2e5a0*/  BRA `(.L_x_1148) ;  /* 0xffffffd400787947 */ /* 0x000fea000383ffff */
.L_x_1063:
[----:B------:R-:W-:-:S04]  /*2e5b0*/  MOV R5, UR4 ;  /* 0x0000000400057c02 */ /* 0x000fc80008000f00 */
[----:B------:R1:W1:Y:S03]  /*2e5c0*/  SYNCS.PHASECHK.TRANS64.TRYWAIT P2, [R5+URZ+0x68], R2 ;  /* 0x00006802050075a7 */ /* 0x000266000804017f */
[----:B-1----:R-:W-:Y:S05]  /*2e5d0*/  @!P2 NANOSLEEP.SYNCS 0x989680 ;  /* 0x009896800000a95d */ /* 0x002fea0003900000 */
[----:B------:R-:W1:Y:S02]  /*2e5e0*/  @!P2 SYNCS.PHASECHK.TRANS64 P2, [R5+URZ+0x68], R2 ;  /* 0x000068020500a5a7 */ /* 0x000e64000804007f */
[----:B-1----:R-:W-:Y:S05]  /*2e5f0*/  @!P2 BRA `(.L_x_1063) ;  /* 0xfffffffc00eca947 */ /* 0x002fea000383ffff */
[----:B------:R-:W-:Y:S05]  /*2e600*/  BRA `(.L_x_1149) ;  /* 0xffffffd400bc7947 */ /* 0x000fea000383ffff */
.L_x_1069:
[----:B-1----:R-:W-:-:S04]  /*2e610*/  MOV R2, UR4 ;  /* 0x0000000400027c02 */ /* 0x002fc80008000f00 */
[----:B------:R1:W1:Y:S03]  /*2e620*/  SYNCS.PHASECHK.TRANS64.TRYWAIT P2, [R2+URZ+0x50], R3 ;  /* 0x00005003020075a7 */ /* 0x000266000804017f */
[----:B-1----:R-:W-:Y:S05]  /*2e630*/  @!P2 NANOSLEEP.SYNCS 0x989680 ;  /* 0x009896800000a95d */ /* 0x002fea0003900000 */
[----:B------:R-:W1:Y:S02]  /*2e640*/  @!P2 SYNCS.PHASECHK.TRANS64 P2, [R2+URZ+0x50], R3 ;  /* 0x000050030200a5a7 */ /* 0x000e64000804007f */
[----:B-1----:R-:W-:Y:S05]  /*2e650*/  @!P2 BRA `(.L_x_1069) ;  /* 0xfffffffc00eca947 */ /* 0x002fea000383ffff */
[----:B------:R-:W-:Y:S05]  /*2e660*/  BRA `(.L_x_1150) ;  /* 0xffffffd800047947 */ /* 0x000fea000383ffff */
.L_x_1075:
[----:B-1----:R-:W-:-:S04]  /*2e670*/  MOV R2, UR4 ;  /* 0x0000000400027c02 */ /* 0x002fc80008000f00 */
[----:B------:R1:W1:Y:S03]  /*2e680*/  SYNCS.PHASECHK.TRANS64.TRYWAIT P2, [R2+URZ+0x58], R3 ;  /* 0x00005803020075a7 */ /* 0x000266000804017f */
[----:B-1----:R-:W-:Y:S05]  /*2e690*/  @!P2 NANOSLEEP.SYNCS 0x989680 ;  /* 0x009896800000a95d */ /* 0x002fea0003900000 */
[----:B------:R-:W1:Y:S02]  /*2e6a0*/  @!P2 SYNCS.PHASECHK.TRANS64 P2, [R2+URZ+0x58], R3 ;  /* 0x000058030200a5a7 */ /* 0x000e64000804007f */
[----:B-1----:R-:W-:Y:S05]  /*2e6b0*/  @!P2 BRA `(.L_x_1075) ;  /* 0xfffffffc00eca947 */ /* 0x002fea000383ffff */
[----:B------:R-:W-:Y:S05]  /*2e6c0*/  BRA `(.L_x_1151) ;  /* 0xffffffd800487947 */ /* 0x000fea000383ffff */
.L_x_1081:
[----:B-1----:R-:W-:-:S04]  /*2e6d0*/  MOV R2, UR4 ;  /* 0x0000000400027c02 */ /* 0x002fc80008000f00 */
[----:B------:R1:W1:Y:S03]  /*2e6e0*/  SYNCS.PHASECHK.TRANS64.TRYWAIT P2, [R2+URZ+0x60], R3 ;  /* 0x00006003020075a7 */ /* 0x000266000804017f */
[----:B-1----:R-:W-:Y:S05]  /*2e6f0*/  @!P2 NANOSLEEP.SYNCS 0x989680 ;  /* 0x009896800000a95d */ /* 0x002fea0003900000 */
[----:B------:R-:W1:Y:S02]  /*2e700*/  @!P2 SYNCS.PHASECHK.TRANS64 P2, [R2+URZ+0x60], R3 ;  /* 0x000060030200a5a7 */ /* 0x000e64000804007f */
[----:B-1----:R-:W-:Y:S05]  /*2e710*/  @!P2 BRA `(.L_x_1081) ;  /* 0xfffffffc00eca947 */ /* 0x002fea000383ffff */
[----:B------:R-:W-:Y:S05]  /*2e720*/  BRA `(.L_x_1152) ;  /* 0xffffffd800907947 */ /* 0x000fea000383ffff */
.L_x_1087:
[----:B-1----:R-:W-:-:S04]  /*2e730*/  MOV R2, UR4 ;  /* 0x0000000400027c02 */ /* 0x002fc80008000f00 */
[----:B------:R1:W1:Y:S03]  /*2e740*/  SYNCS.PHASECHK.TRANS64.TRYWAIT P2, [R2+URZ+0x68], R3 ;  /* 0x00006803020075a7 */ /* 0x000266000804017f */
[----:B-1----:R-:W-:Y:S05]  /*2e750*/  @!P2 NANOSLEEP.SYNCS 0x989680 ;  /* 0x009896800000a95d */ /* 0x002fea0003900000 */
[----:B------:R-:W1:Y:S02]  /*2e760*/  @!P2 SYNCS.PHASECHK.TRANS64 P2, [R2+URZ+0x68], R3 ;  /* 0x000068030200a5a7 */ /* 0x000e64000804007f */
[----:B-1----:R-:W-:Y:S05]  /*2e770*/  @!P2 BRA `(.L_x_1087) ;  /* 0xfffffffc00eca947 */ /* 0x002fea000383ffff */
[----:B------:R-:W-:Y:S05]  /*2e780*/  BRA `(.L_x_1153) ;  /* 0xffffffd800d47947 */ /* 0x000fea000383ffff */
.L_x_1097:
[----:B---3--:R3:W4:Y:S02]  /*2e790*/  SYNCS.PHASECHK.TRANS64.TRYWAIT P0, [R0+URZ+0x50], R3 ;  /* 0x00005003000075a7 */ /* 0x008724000800017f */
[----:B----4-:R-:W-:Y:S05]  /*2e7a0*/  @!P0 NANOSLEEP.SYNCS 0x989680 ;  /* 0x009896800000895d */ /* 0x010fea0003900000 */
[----:B------:R-:W4:Y:S02]  /*2e7b0*/  @!P0 SYNCS.PHASECHK.TRANS64 P0, [R0+URZ+0x50], R3 ;  /* 0x00005003000085a7 */ /* 0x000f24000800007f */
[----:B----4-:R-:W-:Y:S05]  /*2e7c0*/  @!P0 BRA `(.L_x_1097) ;  /* 0xfffffffc00f08947 */ /* 0x010fea000383ffff */
[----:B------:R-:W-:Y:S05]  /*2e7d0*/  BRA `(.L_x_1154) ;  /* 0xffffffe000d07947 */ /* 0x000fea000383ffff */
.L_x_1099:
[----:B----4-:R4:W1:Y:S02]  /*2e7e0*/  SYNCS.PHASECHK.TRANS64.TRYWAIT P0, [R0+URZ+0x58], R3 ;  /* 0x00005803000075a7 */ /* 0x010864000800017f */
[----:B-1----:R-:W-:Y:S05]  /*2e7f0*/  @!P0 NANOSLEEP.SYNCS 0x989680 ;  /* 0x009896800000895d */ /* 0x002fea0003900000 */
[----:B------:R-:W1:Y:S02]  /*2e800*/  @!P0 SYNCS.PHASECHK.TRANS64 P0, [R0+URZ+0x58], R3 ;  /* 0x00005803000085a7 */ /* 0x000e64000800007f */
[----:B-1----:R-:W-:Y:S05]  /*2e810*/  @!P0 BRA `(.L_x_1099) ;  /* 0xfffffffc00f08947 */ /* 0x002fea000383ffff */
[----:B------:R-:W-:Y:S05]  /*2e820*/  BRA `(.L_x_1155) ;  /* 0xffffffe000cc7947 */ /* 0x000fea000383ffff */
.L_x_1101:
[----:B------:R1:W1:Y:S02]  /*2e830*/  SYNCS.PHASECHK.TRANS64.TRYWAIT P0, [R0+URZ+0x60], R3 ;  /* 0x00006003000075a7 */ /* 0x000264000800017f */
[----:B-1----:R-:W-:Y:S05]  /*2e840*/  @!P0 NANOSLEEP.SYNCS 0x989680 ;  /* 0x009896800000895d */ /* 0x002fea0003900000 */
[----:B------:R-:W1:Y:S02]  /*2e850*/  @!P0 SYNCS.PHASECHK.TRANS64 P0, [R0+URZ+0x60], R3 ;  /* 0x00006003000085a7 */ /* 0x000e64000800007f */
[----:B-1----:R-:W-:Y:S05]  /*2e860*/  @!P0 BRA `(.L_x_1101) ;  /* 0xfffffffc00f08947 */ /* 0x002fea000383ffff */
[----:B------:R-:W-:Y:S05]  /*2e870*/  BRA `(.L_x_1156) ;  /* 0xffffffe000c87947 */ /* 0x000fea000383ffff */
.L_x_1105:
[----:B------:R-:W-:Y:S01]  /*2e880*/  BSSY B1, `(.L_x_1157) ;  /* 0x0000006000017945 */ /* 0x000fe20003800000 */
[----:B------:R-:W-:-:S07]  /*2e890*/  MOV R15, 0xffffffff ;  /* 0xffffffff000f7802 */ /* 0x000fce0000000f00 */
[----:B------:R-:W-:Y:S05]  /*2e8a0*/  WARPSYNC.COLLECTIVE R15, `(.L_x_1158) ;  /* 0x000000000f0c7348 */ /* 0x000fea0003c00000 */
[----:B------:R-:W-:Y:S02]  /*2e8b0*/  ELECT P6, UR62, PT ;  /* 0x00000000003e782f */ /* 0x000fe400038c0000 */
[----:B------:R-:W-:Y:S01]  /*2e8c0*/  MOV R14, UR62 ;  /* 0x0000003e000e7c02 */ /* 0x000fe20008000f00 */
[----:B------:R-:W-:Y:S10]  /*2e8d0*/  ENDCOLLECTIVE ;  /* 0x000000000000791b */ /* 0x000ff40003800000 */
.L_x_1158:
[----:B------:R-:W-:Y:S05]  /*2e8e0*/  BSYNC B1 ;  /* 0x0000000000017941 */ /* 0x000fea0003800000 */
.L_x_1157:
[----:B------:R-:W-:Y:S05]  /*2e8f0*/  BRA `(.L_x_1159) ;  /* 0xffffffe400487947 */ /* 0x000fea000383ffff */
.L_x_1108:
[----:B--2---:R2:W3:Y:S02]  /*2e900*/  SYNCS.PHASECHK.TRANS64.TRYWAIT P1, [R14+URZ+0x18], R11 ;  /* 0x0000180b0e0075a7 */ /* 0x0044e4000802017f */
[----:B---3--:R-:W-:Y:S05]  /*2e910*/  @!P1 NANOSLEEP.SYNCS 0x989680 ;  /* 0x009896800000995d */ /* 0x008fea0003900000 */
[----:B------:R-:W3:Y:S02]  /*2e920*/  @!P1 SYNCS.PHASECHK.TRANS64 P1, [R14+URZ+0x18], R11 ;  /* 0x0000180b0e0095a7 */ /* 0x000ee4000802007f */
[----:B---3--:R-:W-:Y:S05]  /*2e930*/  @!P1 BRA `(.L_x_1108) ;  /* 0xfffffffc00f09947 */ /* 0x008fea000383ffff */
[----:B------:R-:W-:Y:S05]  /*2e940*/  BRA `(.L_x_1160) ;  /* 0xffffffe4007c7947 */ /* 0x000fea000383ffff */
.L_x_1117:
[----:B------:R-:W-:Y:S01]  /*2e950*/  BSSY B0, `(.L_x_1161) ;  /* 0x0000006000007945 */ /* 0x000fe20003800000 */
[----:B------:R-:W-:-:S07]  /*2e960*/  MOV R15, 0xffffffff ;  /* 0xffffffff000f7802 */ /* 0x000fce0000000f00 */
[----:B------:R-:W-:Y:S05]  /*2e970*/  WARPSYNC.COLLECTIVE R15, `(.L_x_1162) ;  /* 0x000000000f0c7348 */ /* 0x000fea0003c00000 */
[----:B------:R-:W-:Y:S02]  /*2e980*/  ELECT P6, UR62, PT ;  /* 0x00000000003e782f */ /* 0x000fe400038c0000 */
[----:B------:R-:W-:Y:S01]  /*2e990*/  MOV R14, UR62 ;  /* 0x0000003e000e7c02 */ /* 0x000fe20008000f00 */
[----:B------:R-:W-:Y:S10]  /*2e9a0*/  ENDCOLLECTIVE ;  /* 0x000000000000791b */ /* 0x000ff40003800000 */
.L_x_1162:
[----:B------:R-:W-:Y:S05]  /*2e9b0*/  BSYNC B0 ;  /* 0x0000000000007941 */ /* 0x000fea0003800000 */
.L_x_1161:
[----:B------:R-:W-:Y:S05]  /*2e9c0*/  BRA `(.L_x_1163) ;  /* 0xffffffec00d87947 */ /* 0x000fea000383ffff */
.L_x_1119:
[----:B-1----:R1:W2:Y:S02]  /*2e9d0*/  SYNCS.PHASECHK.TRANS64.TRYWAIT P0, [R4+URZ], R3 ;  /* 0x00000003040075a7 */ /* 0x0022a4000800017f */
[----:B--2---:R-:W-:Y:S05]  /*2e9e0*/  @!P0 NANOSLEEP.SYNCS 0x989680 ;  /* 0x009896800000895d */ /* 0x004fea0003900000 */
[----:B------:R-:W2:Y:S02]  /*2e9f0*/  @!P0 SYNCS.PHASECHK.TRANS64 P0, [R4+URZ], R3 ;  /* 0x00000003040085a7 */ /* 0x000ea4000800007f */
[----:B--2---:R-:W-:Y:S05]  /*2ea00*/  @!P0 BRA `(.L_x_1119) ;  /* 0xfffffffc00f08947 */ /* 0x004fea000383ffff */
[----:B------:R-:W-:Y:S05]  /*2ea10*/  BRA `(.L_x_1164) ;  /* 0xffffffec00fc7947 */ /* 0x000fea000383ffff */
.L_x_1120:
[----:B-1----:R1:W2:Y:S02]  /*2ea20*/  SYNCS.PHASECHK.TRANS64.TRYWAIT P0, [R3+URZ], R0 ;  /* 0x00000000030075a7 */ /* 0x0022a4000800017f */
[----:B--2---:R-:W-:Y:S05]  /*2ea30*/  @!P0 NANOSLEEP.SYNCS 0x989680 ;  /* 0x009896800000895d */ /* 0x004fea0003900000 */
[----:B------:R-:W2:Y:S02]  /*2ea40*/  @!P0 SYNCS.PHASECHK.TRANS64 P0, [R3+URZ], R0 ;  /* 0x00000000030085a7 */ /* 0x000ea4000800007f */
[----:B--2---:R-:W-:Y:S05]  /*2ea50*/  @!P0 BRA `(.L_x_1120) ;  /* 0xfffffffc00f08947 */ /* 0x004fea000383ffff */
[----:B------:R-:W-:Y:S05]  /*2ea60*/  BRA `(.L_x_1165) ;  /* 0xfffffff0000c7947 */ /* 0x000fea000383ffff */
        .weak           $__internal_0_$__cuda_sm20_rcp_rn_f32_slowpath
        .type           $__internal_0_$__cuda_sm20_rcp_rn_f32_slowpath,@function
        .size           $__internal_0_$__cuda_sm20_rcp_rn_f32_slowpath,(.L_x_1171 - $__internal_0_$__cuda_sm20_rcp_rn_f32_slowpath)
$__internal_0_$__cuda_sm20_rcp_rn_f32_slowpath:
[----:B------:R-:W-:Y:S01]  /*2ea70*/  SHF.L.U32 R3, R0, 0x1, RZ ;  /* 0x0000000100037819 */ /* 0x000fe200000006ff */
[----:B------:R-:W-:Y:S03]  /*2ea80*/  BSSY B0, `(.L_x_1166) ;  /* 0x0000030000007945 */ /* 0x000fe60003800000 */
[----:B------:R-:W-:-:S04]  /*2ea90*/  SHF.R.U32.HI R3, RZ, 0x18, R3 ;  /* 0x00000018ff037819 */ /* 0x000fc80000011603 */
[----:B------:R-:W-:-:S13]  /*2eaa0*/  ISETP.NE.U32.AND P2, PT, R3, RZ, PT ;  /* 0x000000ff0300720c */ /* 0x000fda0003f45070 */
[----:B------:R-:W-:Y:S05]  /*2eab0*/  @P2 BRA `(.L_x_1167) ;  /* 0x0000000000282947 */ /* 0x000fea0003800000 */
[----:B------:R-:W-:-:S04]  /*2eac0*/  SHF.L.U32 R3, R0, 0x1, RZ ;  /* 0x0000000100037819 */ /* 0x000fc800000006ff */
[----:B------:R-:W-:-:S13]  /*2ead0*/  ISETP.NE.AND P2, PT, R3, RZ, PT ;  /* 0x000000ff0300720c */ /* 0x000fda0003f45270 */
[----:B------:R-:W-:Y:S02]  /*2eae0*/  @P2 FFMA R177, R0, 1.84467440737095516160e+19, RZ ;  /* 0x5f80000000b12823 */ /* 0x000fe400000000ff */
[----:B------:R-:W-:Y:S08]  /*2eaf0*/  @!P2 MUFU.RCP R0, R0 ;  /* 0x000000000000a308 */ /* 0x000ff00000001000 */
[----:B------:R-:W1:Y:S02]  /*2eb00*/  @P2 MUFU.RCP R3, R177 ;  /* 0x000000b100032308 */ /* 0x000e640000001000 */
[----:B-1----:R-:W-:-:S04]  /*2eb10*/  @P2 FFMA R177, R177, R3, -1 ;  /* 0xbf800000b1b12423 */ /* 0x002fc80000000003 */
[----:B------:R-:W-:-:S04]  /*2eb20*/  @P2 FADD.FTZ R177, -R177, -RZ ;  /* 0x800000ffb1b12221 */ /* 0x000fc80000010100 */
[----:B------:R-:W-:-:S04]  /*2eb30*/  @P2 FFMA R3, R3, R177, R3 ;  /* 0x000000b103032223 */ /* 0x000fc80000000003 */
[----:B------:R-:W-:Y:S01]  /*2eb40*/  @P2 FFMA R0, R3, 1.84467440737095516160e+19, RZ ;  /* 0x5f80000003002823 */ /* 0x000fe200000000ff */
[----:B------:R-:W-:Y:S06]  /*2eb50*/  BRA `(.L_x_1168) ;  /* 0x0000000000887947 */ /* 0x000fec0003800000 */
.L_x_1167:
[----:B------:R-:W-:-:S04]  /*2eb60*/  IADD3 R180, R3, -0xfd, RZ ;  /* 0xffffff0303b47810 */ /* 0x000fc80007ffe0ff */
[----:B------:R-:W-:-:S13]  /*2eb70*/  ISETP.GT.U32.AND P2, PT, R180, 0x1, PT ;  /* 0x00000001b400780c */ /* 0x000fda0003f44070 */
[----:B------:R-:W-:Y:S05]  /*2eb80*/  @P2 BRA `(.L_x_1169) ;  /* 0x0000000000782947 */ /* 0x000fea0003800000 */
[----:B------:R-:W-:Y:S02]  /*2eb90*/  LOP3.LUT R178, R0, 0x7fffff, RZ, 0xc0, !PT ;  /* 0x007fffff00b27812 */ /* 0x000fe400078ec0ff */
[----:B------:R-:W-:Y:S02]  /*2eba0*/  MOV R181, 0x3 ;  /* 0x0000000300b57802 */ /* 0x000fe40000000f00 */
[----:B------:R-:W-:Y:S02]  /*2ebb0*/  LOP3.LUT R178, R178, 0x3f800000, RZ, 0xfc, !PT ;  /* 0x3f800000b2b27812 */ /* 0x000fe400078efcff */
[----:B------:R-:W-:Y:S02]  /*2ebc0*/  SHF.L.U32 R181, R181, R180, RZ ;  /* 0x000000b4b5b57219 */ /* 0x000fe400000006ff */
[----:B------:R-:W1:Y:S01]  /*2ebd0*/  MUFU.RCP R177, R178 ;  /* 0x000000b200b17308 */ /* 0x000e620000001000 */
[----:B------:R-:W-:Y:S01]  /*2ebe0*/  IADD3 R3, R3, -0xfc, RZ ;  /* 0xffffff0403037810 */ /* 0x000fe20007ffe0ff */
[----:B-1----:R-:W-:-:S04]  /*2ebf0*/  FFMA R179, R178, R177, -1 ;  /* 0xbf800000b2b37423 */ /* 0x002fc800000000b1 */
[----:B------:R-:W-:-:S04]  /*2ec00*/  FADD.FTZ R179, -R179, -RZ ;  /* 0x800000ffb3b37221 */ /* 0x000fc80000010100 */
[CCC-:B------:R-:W-:Y:S01]  /*2ec10*/  FFMA.RM R178, R177.reuse, R179.reuse, R177.reuse ;  /* 0x000000b3b1b27223 */ /* 0x1c0fe200000040b1 */
[----:B------:R-:W-:-:S05]  /*2ec20*/  FFMA.RP R177, R177, R179, R177 ;  /* 0x000000b3b1b17223 */ /* 0x000fca00000080b1 */
[C---:B------:R-:W-:Y:S02]  /*2ec30*/  FSETP.NEU.FTZ.AND P2, PT, R178.reuse, R177, PT ;  /* 0x000000b1b200720b */ /* 0x040fe40003f5d000 */
[----:B------:R-:W-:Y:S02]  /*2ec40*/  LOP3.LUT R177, R178, 0x7fffff, RZ, 0xc0, !PT ;  /* 0x007fffffb2b17812 */ /* 0x000fe400078ec0ff */
[----:B------:R-:W-:Y:S02]  /*2ec50*/  SEL R178, RZ, 0xffffffff, !P2 ;  /* 0xffffffffffb27807 */ /* 0x000fe40005000000 */
[----:B------:R-:W-:Y:S02]  /*2ec60*/  LOP3.LUT R177, R177, 0x800000, RZ, 0xfc, !PT ;  /* 0x00800000b1b17812 */ /* 0x000fe400078efcff */
[----:B------:R-:W-:Y:S02]  /*2ec70*/  IADD3 R179, -R178, RZ, RZ ;  /* 0x000000ffb2b37210 */ /* 0x000fe40007ffe1ff */
[----:B------:R-:W-:-:S02]  /*2ec80*/  LOP3.LUT R181, R181, R177, RZ, 0xc0, !PT ;  /* 0x000000b1b5b57212 */ /* 0x000fc400078ec0ff */
[-C--:B------:R-:W-:Y:S02]  /*2ec90*/  LOP3.LUT P3, RZ, R179, R180.reuse, R177, 0xf8, !PT ;  /* 0x000000b4b3ff7212 */ /* 0x080fe4000786f8b1 */
[----:B------:R-:W-:Y:S02]  /*2eca0*/  SHF.R.U32.HI R178, RZ, R180, R181 ;  /* 0x000000b4ffb27219 */ /* 0x000fe400000116b5 */
[----:B------:R-:W-:Y:S02]  /*2ecb0*/  SHF.R.U32.HI R3, RZ, R3, R177 ;  /* 0x00000003ff037219 */ /* 0x000fe400000116b1 */
[C---:B------:R-:W-:Y:S02]  /*2ecc0*/  LOP3.LUT P2, RZ, R178.reuse, 0x1, RZ, 0xc0, !PT ;  /* 0x00000001b2ff7812 */ /* 0x040fe4000784c0ff */
[----:B------:R-:W-:-:S04]  /*2ecd0*/  LOP3.LUT P4, RZ, R178, 0x2, RZ, 0xc0, !PT ;  /* 0x00000002b2ff7812 */ /* 0x000fc8000788c0ff */
[----:B------:R-:W-:Y:S02]  /*2ece0*/  PLOP3.LUT P2, PT, P2, P3, P4, 0xe0, 0x0 ;  /* 0x000000000000781c */ /* 0x000fe40001747c40 */
[----:B------:R-:W-:Y:S02]  /*2ecf0*/  LOP3.LUT P3, RZ, R0, 0x7fffff, RZ, 0xc0, !PT ;  /* 0x007fffff00ff7812 */ /* 0x000fe4000786c0ff */
[----:B------:R-:W-:-:S04]  /*2ed00*/  SEL R177, RZ, 0x1, !P2 ;  /* 0x00000001ffb17807 */ /* 0x000fc80005000000 */
[----:B------:R-:W-:-:S04]  /*2ed10*/  IADD3 R177, -R177, RZ, RZ ;  /* 0x000000ffb1b17210 */ /* 0x000fc80007ffe1ff */
[----:B------:R-:W-:-:S13]  /*2ed20*/  ISETP.GE.AND P2, PT, R177, RZ, PT ;  /* 0x000000ffb100720c */ /* 0x000fda0003f46270 */
[----:B------:R-:W-:-:S04]  /*2ed30*/  @!P2 IADD3 R3, R3, 0x1, RZ ;  /* 0x000000010303a810 */ /* 0x000fc80007ffe0ff */
[----:B------:R-:W-:-:S04]  /*2ed40*/  @!P3 SHF.L.U32 R3, R3, 0x1, RZ ;  /* 0x000000010303b819 */ /* 0x000fc800000006ff */
[----:B------:R-:W-:Y:S01]  /*2ed50*/  LOP3.LUT R0, R3, 0x80000000, R0, 0xf8, !PT ;  /* 0x8000000003007812 */ /* 0x000fe200078ef800 */
[----:B------:R-:W-:Y:S06]  /*2ed60*/  BRA `(.L_x_1168) ;  /* 0x0000000000047947 */ /* 0x000fec0003800000 */
.L_x_1169:
[----:B------:R-:W1:Y:S02]  /*2ed70*/  MUFU.RCP R0, R0 ;  /* 0x0000000000007308 */ /* 0x000e640000001000 */
.L_x_1168:
[----:B------:R-:W-:Y:S05]  /*2ed80*/  BSYNC B0 ;  /* 0x0000000000007941 */ /* 0x000fea0003800000 */
.L_x_1166:
[----:B------:R-:W-:-:S04]  /*2ed90*/  MOV R3, 0x0 ;  /* 0x0000000000037802 */ /* 0x000fc80000000f00 */
[----:B-1----:R-:W-:Y:S05]  /*2eda0*/  RET.REL.NODEC R2 `(_ZN7cutlass13device_kernelINS_4gemm6kernel13GemmUniversalIN4cute5tupleIJiiiiEEENS1_10collective13CollectiveMmaINS1_34MainloopSm90TmaGmmaWarpSpecializedILi3ENS5_IJNS4_1CILi1EEESB_SB_EEENS1_35KernelTmaWarpSpecializedCooperativeEEENS5_IJNSA_ILi256EEESF_NSA_ILi64EEEEEENS_6half_tENS5_IJlSB_lEEESI_SJ_NS4_8TiledMMAINS4_8MMA_AtomIJNS4_4SM904GMMA26MMA_64x256x16_F32F16F16_SSILNSN_5MajorE0ELSP_0ELNSN_7ScaleInE1ELSQ_1EEEEEENS4_6LayoutINS5_IJNSA_ILi2EEESB_SB_EEENS5_IJSB_NSA_ILi0EEESW_EEEEENS5_IJNS4_10UnderscoreESZ_SZ_EEEEENS4_13SM90_TMA_LOADENS4_14ComposedLayoutINS4_7SwizzleILi3ELi4ELi3EEENS4_18smem_ptr_flag_bitsILi16EEENST_INS5_IJNSA_ILi8EEESG_EEENS5_IJSG_SB_EEEEEEEvNS4_8identityES12_S1C_vS1D_EENS_8epilogue10collective18CollectiveEpilogueINS1F_22Sm90TmaWarpSpecializedILi4ELi2ELi16ELb1ELb0EEEJSH_NS5_IJNSA_ILi128EEENSA_ILi32EEEEEESI_SJ_SI_SJ_NS1F_6fusion15FusionCallbacksIS1J_NS1N_13LinCombEltActINS1F_6thread4SiLuESI_fSI_fLNS_15FloatRoundStyleE2EEESH_S1M_JEEES12_NS13_INS14_ILi2ELi4ELi3EEES17_NST_INS5_IJS18_S1L_EEENS5_IJS1L_SB_EEEEEEENS4_17SM75_U32x4_LDSM_NENS4_14SM90_TMA_STOREES1Z_NS4_17SM90_U32x4_STSM_NENS4_9Copy_AtomIJS22_SI_EEEvEEEvvEEEEvNT_6ParamsE) ;  /* 0xfffffd1002947950 */ /* 0x002fea0003c3ffff */
.L_x_1170:
[----:B------:R-:W-:-:S00]  /*2edb0*/  BRA `(.L_x_1170) ;  /* 0xfffffffc00fc7947 */ /* 0x000fc0000383ffff */
[----:B------:R-:W-:-:S00]  /*2edc0*/  NOP ;  /* 0x0000000000007918 */ /* 0x000fc00000000000 */
        /* <DEDUP_REMOVED lines=11> */
.L_x_1171:


//--------------------- .nv.global.init           --------------------------
	.section	.nv.global.init,"aw",@progbits
.nv.global.init:
	.type		$str$22,@object
	.size		$str$22,($str$26 - $str$22)
$str$22:
        /*0000*/ 	.byte	0x6b, 0x5f, 0x74, 0x69, 0x6c, 0x65, 0x5f, 0x63, 0x6f, 0x75, 0x6e, 0x74, 0x20, 0x3e, 0x3d, 0x20
        /*0010*/ 	.byte	0x31, 0x00
	.type		$str$26,@object
	.size		$str$26,($str$27 - $str$26)
$str$26:
        /*0012*/ 	.byte	0x28, 0x61, 0x64, 0x64, 0x72, 0x65, 0x73, 0x73, 0x20, 0x26, 0x20, 0x6d, 0x61, 0x73, 0x6b, 0x29
        /*0022*/ 	.byte	0x20, 0x3d, 0x3d, 0x20, 0x30, 0x00
	.type		$str$27,@object
	.size		$str$27,($str$23 - $str$27)
$str$27:
        /*0028*/ 	.byte	0x2f, 0x74, 0x6d, 0x70, 0x2f, 0x63, 0x75, 0x74, 0x6c, 0x61, 0x73, 0x73, 0x5f, 0x73, 0x77, 0x65
        /*0038*/ 	.byte	0x65, 0x70, 0x5f, 0x73, 0x72, 0x63, 0x2f, 0x69, 0x6e, 0x63, 0x6c, 0x75, 0x64, 0x65, 0x2f, 0x63
        /*0048*/ 	.byte	0x75, 0x74, 0x65, 0x2f, 0x70, 0x6f, 0x69, 0x6e, 0x74, 0x65, 0x72, 0x5f, 0x66, 0x6c, 0x61, 0x67
        /*0058*/ 	.byte	0x67, 0x65, 0x64, 0x2e, 0x68, 0x70, 0x70, 0x00
	.type		$str$23,@object
	.size		$str$23,(__unnamed_2 - $str$23)
$str$23:
        /*0060*/ 	.byte	0x2f, 0x74, 0x6d, 0x70, 0x2f, 0x63, 0x75, 0x74, 0x6c, 0x61, 0x73, 0x73, 0x5f, 0x73, 0x77, 0x65
        /*0070*/ 	.byte	0x65, 0x70, 0x5f, 0x73, 0x72, 0x63, 0x2f, 0x69, 0x6e, 0x63, 0x6c, 0x75, 0x64, 0x65, 0x2f, 0x63
        /*0080*/ 	.byte	0x75, 0x74, 0x6c, 0x61, 0x73, 0x73, 0x2f, 0x67, 0x65, 0x6d, 0x6d, 0x2f, 0x63, 0x6f, 0x6c, 0x6c
        /*0090*/ 	.byte	0x65, 0x63, 0x74, 0x69, 0x76, 0x65, 0x2f, 0x73, 0x6d, 0x39, 0x30, 0x5f, 0x6d, 0x6d, 0x61, 0x5f
        /*00a0*/ 	.byte	0x74, 0x6d, 0x61, 0x5f, 0x67, 0x6d, 0x6d, 0x61, 0x5f, 0x73, 0x73, 0x5f, 0x77, 0x61, 0x72, 0x70
        /*00b0*/ 	.byte	0x73, 0x70, 0x65, 0x63, 0x69, 0x61, 0x6c, 0x69, 0x7a, 0x65, 0x64, 0x2e, 0x68, 0x70, 0x70, 0x00
	.type		__unnamed_2,@object
	.size		__unnamed_2,(__unnamed_1 - __unnamed_2)
__unnamed_2:
        /* <DEDUP_REMOVED lines=28> */
        /*0280*/ 	.byte	0x36, 0x3e, 0x3e, 0x3e, 0x3e, 0x3e, 0x5d, 0x00
	.type		__unnamed_1,@object
	.size		__unnamed_1,(.L_0 - __unnamed_1)
__unnamed_1:
        /* <DEDUP_REMOVED lines=180> */
        /*0dc8*/ 	.byte	0x74, 0x65, 0x3a, 0x3a, 0x69, 0x64, 0x65, 0x6e, 0x74, 0x69, 0x74, 0x79, 0x5d, 0x00
.L_0:


//--------------------- .nv.shared._ZN7cutlass13device_kernelINS_4gemm6kernel13GemmUniversalIN4cute5tupleIJiiiiEEENS1_10collective13CollectiveMmaINS1_34MainloopSm90TmaGmmaWarpSpecializedILi3ENS5_IJNS4_1CILi1EEESB_SB_EEENS1_35KernelTmaWarpSpecializedCooperativeEEENS5_IJNSA_ILi256EEESF_NSA_ILi64EEEEEENS_6half_tENS5_IJlSB_lEEESI_SJ_NS4_8TiledMMAINS4_8MMA_AtomIJNS4_4SM904GMMA26MMA_64x256x16_F32F16F16_SSILNSN_5MajorE0ELSP_0ELNSN_7ScaleInE1ELSQ_1EEEEEENS4_6LayoutINS5_IJNSA_ILi2EEESB_SB_EEENS5_IJSB_NSA_ILi0EEESW_EEEEENS5_IJNS4_10UnderscoreESZ_SZ_EEEEENS4_13SM90_TMA_LOADENS4_14ComposedLayoutINS4_7SwizzleILi3ELi4ELi3EEENS4_18smem_ptr_flag_bitsILi16EEENST_INS5_IJNSA_ILi8EEESG_EEENS5_IJSG_SB_EEEEEEEvNS4_8identityES12_S1C_vS1D_EENS_8epilogue10collective18CollectiveEpilogueINS1F_22Sm90TmaWarpSpecializedILi4ELi2ELi16ELb1ELb0EEEJSH_NS5_IJNSA_ILi128EEENSA_ILi32EEEEEESI_SJ_SI_SJ_NS1F_6fusion15FusionCallbacksIS1J_NS1N_13LinCombEltActINS1F_6thread4SiLuESI_fSI_fLNS_15FloatRoundStyleE2EEESH_S1M_JEEES12_NS13_INS14_ILi2ELi4ELi3EEES17_NST_INS5_IJS18_S1L_EEENS5_IJS1L_SB_EEEEEEENS4_17SM75_U32x4_LDSM_NENS4_14SM90_TMA_STOREES1Z_NS4_17SM90_U32x4_STSM_NENS4_9Copy_AtomIJS22_SI_EEEvEEEvvEEEEvNT_6ParamsE --------------------------
	.section	.nv.shared._ZN7cutlass13device_kernelINS_4gemm6kernel13GemmUniversalIN4cute5tupleIJiiiiEEENS1_10collective13CollectiveMmaINS1_34MainloopSm90TmaGmmaWarpSpecializedILi3ENS5_IJNS4_1CILi1EEESB_SB_EEENS1_35KernelTmaWarpSpecializedCooperativeEEENS5_IJNSA_ILi256EEESF_NSA_ILi64EEEEEENS_6half_tENS5_IJlSB_lEEESI_SJ_NS4_8TiledMMAINS4_8MMA_AtomIJNS4_4SM904GMMA26MMA_64x256x16_F32F16F16_SSILNSN_5MajorE0ELSP_0ELNSN_7ScaleInE1ELSQ_1EEEEEENS4_6LayoutINS5_IJNSA_ILi2EEESB_SB_EEENS5_IJSB_NSA_ILi0EEESW_EEEEENS5_IJNS4_10UnderscoreESZ_SZ_EEEEENS4_13SM90_TMA_LOADENS4_14ComposedLayoutINS4_7SwizzleILi3ELi4ELi3EEENS4_18smem_ptr_flag_bitsILi16EEENST_INS5_IJNSA_ILi8EEESG_EEENS5_IJSG_SB_EEEEEEEvNS4_8identityES12_S1C_vS1D_EENS_8epilogue10collective18CollectiveEpilogueINS1F_22Sm90TmaWarpSpecializedILi4ELi2ELi16ELb1ELb0EEEJSH_NS5_IJNSA_ILi128EEENSA_ILi32EEEEEESI_SJ_SI_SJ_NS1F_6fusion15FusionCallbacksIS1J_NS1N_13LinCombEltActINS1F_6thread4SiLuESI_fSI_fLNS_15FloatRoundStyleE2EEESH_S1M_JEEES12_NS13_INS14_ILi2ELi4ELi3EEES17_NST_INS5_IJS18_S1L_EEENS5_IJS1L_SB_EEEEEEENS4_17SM75_U32x4_LDSM_NENS4_14SM90_TMA_STOREES1Z_NS4_17SM90_U32x4_STSM_NENS4_9Copy_AtomIJS22_SI_EEEvEEEvvEEEEvNT_6ParamsE,"aw",@nobits
	.sectionflags	@""
	.align	16
	.zero		1024


//--------------------- .nv.shared.reserved.0     --------------------------
	.section	.nv.shared.reserved.0,"aw",@nobits
	.weak		__nv_reservedSMEM_offset_0_alias
	.size		__nv_reservedSMEM_offset_0_alias, 0, 0
	.other		__nv_reservedSMEM_offset_0_alias,@"STO_CUDA_RESERVED_SHARED STV_DEFAULT"
__nv_reservedSMEM_offset_0_alias:
	.zero		0


//--------------------- .nv.global                --------------------------
	.section	.nv.global,"aw",@nobits
.nv.global:
	.type		_ZN39_INTERNAL_1022b669_4_k_cu_4a57adcc_39414cute1_E,@object
	.size		_ZN39_INTERNAL_1022b669_4_k_cu_4a57adcc_39414cute1_E,(_ZN39_INTERNAL_1022b669_4_k_cu_4a57adcc_39414cuda3std3__45__cpo6cbeginE - _ZN39_INTERNAL_1022b669_4_k_cu_4a57adcc_39414cute1_E)
_ZN39_INTERNAL_1022b669_4_k_cu_4a57adcc_39414cute1_E:
	.zero		1
	.type		_ZN39_INTERNAL_1022b669_4_k_cu_4a57adcc_39414cuda3std3__45__cpo6cbeginE,@object
	.size		_ZN39_INTERNAL_1022b669_4_k_cu_4a57adcc_39414cuda3std3__45__cpo6cbeginE,(_ZN39_INTERNAL_1022b669_4_k_cu_4a57adcc_39414cuda3std3__48in_placeE - _ZN39_INTERNAL_1022b669_4_k_cu_4a57adcc_39414cuda3std3__45__cpo6cbeginE)
_ZN39_INTERNAL_1022b669_4_k_cu_4a57adcc_39414cuda3std3__45__cpo6cbeginE:
	.zero		1
	.type		_ZN39_INTERNAL_1022b669_4_k_cu_4a57adcc_39414cuda3std3__48in_placeE,@object
	.size		_ZN39_INTERNAL_1022b669_4_k_cu_4a57adcc_39414cuda3std3__48in_placeE,(_ZN39_INTERNAL_1022b669_4_k_cu_4a57adcc_39414cuda3std6ranges3__45__cpo9iter_moveE - _ZN39_INTERNAL_1022b669_4_k_cu_4a57adcc_39414cuda3std3__48in_placeE)
_ZN39_INTERNAL_1022b669_4_k_cu_4a57adcc_39414cuda3std3__48in_placeE:
	.zero		1
	.type		_ZN39_INTERNAL_1022b669_4_k_cu_4a57adcc_39414cuda3std6ranges3__45__cpo9iter_moveE,@object
	.size		_ZN39_INTERNAL_1022b669_4_k_cu_4a57adcc_39414cuda3std6ranges3__45__cpo9iter_moveE,(_ZN39_INTERNAL_1022b669_4_k_cu_4a57adcc_39414cuda3std3__45__cpo5beginE - _ZN39_INTERNAL_1022b669_4_k_cu_4a57adcc_39414cuda3std6ranges3__45__cpo9iter_moveE)
_ZN39_INTERNAL_1022b669_4_k_cu_4a57adcc_39414cuda3std6ranges3__45__cpo9iter_moveE:
	.zero		1
	.type		_ZN39_INTERNAL_1022b669_4_k_cu_4a57adcc_39414cuda3std3__45__cpo5beginE,@object
	.size		_ZN39_INTERNAL_1022b669_4_k_cu_4a57adcc_39414cuda3std3__45__cpo5beginE,(_ZN39_INTERNAL_1022b669_4_k_cu_4a57adcc_39414cuda3std3__441_GLOBAL__N__1022b669_4_k_cu_4a57adcc_39416ignoreE - _ZN39_INTERNAL_1022b669_4_k_cu_4a57adcc_39414cuda3std3__45__cpo5beginE)
_ZN39_INTERNAL_1022b669_4_k_cu_4a57adcc_39414cuda3std3__45__cpo5beginE:
	.zero		1
	.type		_ZN39_INTERNAL_1022b669_4_k_cu_4a57adcc_39414cuda3std3__441_GLOBAL__N__1022b669_4_k_cu_4a57adcc_39416ignoreE,@object
	.size		_ZN39_INTERNAL_1022b669_4_k_cu_4a57adcc_39414cuda3std3__441_GLOBAL__N__1022b669_4_k_cu_4a57adcc_39416ignoreE,(_ZN39_INTERNAL_1022b669_4_k_cu_4a57adcc_39414cute7productE - _ZN39_INTERNAL_1022b669_4_k_cu_4a57adcc_39414cuda3std3__441_GLOBAL__N__1022b669_4_k_cu_4a57adcc_39416ignoreE)
_ZN39_INTERNAL_1022b669_4_k_cu_4a57adcc_39414cuda3std3__441_GLOBAL__N__1022b669_4_k_cu_4a57adcc_39416ignoreE:
	.zero		1
	.type		_ZN39_INTERNAL_1022b669_4_k_cu_4a57adcc_39414cute7productE,@object
	.size		_ZN39_INTERNAL_1022b669_4_k_cu_4a57adcc_39414cute7productE,(_ZN39_INTERNAL_1022b669_4_k_cu_4a57adcc_39414cuda3std3__45__cpo3endE - _ZN39_INTERNAL_1022b669_4_k_cu_4a57adcc_39414cute7productE)
_ZN39_INTERNAL_1022b669_4_k_cu_4a57adcc_39414cute7productE:
	.zero		1
	.type		_ZN39_INTERNAL_1022b669_4_k_cu_4a57adcc_39414cuda3std3__45__cpo3endE,@object
	.size		_ZN39_INTERNAL_1022b669_4_k_cu_4a57adcc_39414cuda3std3__45__cpo3endE,(_ZN39_INTERNAL_1022b669_4_k_cu_4a57adcc_39414cuda3std3__419piecewise_constructE - _ZN39_INTERNAL_1022b669_4_k_cu_4a57adcc_39414cuda3std3__45__cpo3endE)
_ZN39_INTERNAL_1022b669_4_k_cu_4a57adcc_39414cuda3std3__45__cpo3endE:
	.zero		1
	.type		_ZN39_INTERNAL_1022b669_4_k_cu_4a57adcc_39414cuda3std3__419piecewise_constructE,@object
	.size		_ZN39_INTERNAL_1022b669_4_k_cu_4a57adcc_39414cuda3std3__419piecewise_constructE,(_ZN39_INTERNAL_1022b669_4_k_cu_4a57adcc_39414cuda3std3__45__cpo4cendE - _ZN39_INTERNAL_1022b669_4_k_cu_4a57adcc_39414cuda3std3__419piecewise_constructE)
_ZN39_INTERNAL_1022b669_4_k_cu_4a57adcc_39414cuda3std3__419piecewise_constructE:
	.zero		1
	.type		_ZN39_INTERNAL_1022b669_4_k_cu_4a57adcc_39414cuda3std3__45__cpo4cendE,@object
	.size		_ZN39_INTERNAL_1022b669_4_k_cu_4a57adcc_39414cuda3std3__45__cpo4cendE,(_ZN39_INTERNAL_1022b669_4_k_cu_4a57adcc_39414cuda3std6ranges3__45__cpo4swapE - _ZN39_INTERNAL_1022b669_4_k_cu_4a57adcc_39414cuda3std3__45__cpo4cendE)
_ZN39_INTERNAL_1022b669_4_k_cu_4a57adcc_39414cuda3std3__45__cpo4cendE:
	.zero		1
	.type		_ZN39_INTERNAL_1022b669_4_k_cu_4a57adcc_39414cuda3std6ranges3__45__cpo4swapE,@object
	.size		_ZN39_INTERNAL_1022b669_4_k_cu_4a57adcc_39414cuda3std6ranges3__45__cpo4swapE,(.L_9 - _ZN39_INTERNAL_1022b669_4_k_cu_4a57adcc_39414cuda3std6ranges3__45__cpo4swapE)
_ZN39_INTERNAL_1022b669_4_k_cu_4a57adcc_39414cuda3std6ranges3__45__cpo4swapE:
	.zero		1
.L_9:


//--------------------- .nv.constant0._ZN7cutlass13device_kernelINS_4gemm6kernel13GemmUniversalIN4cute5tupleIJiiiiEEENS1_10collective13CollectiveMmaINS1_34MainloopSm90TmaGmmaWarpSpecializedILi3ENS5_IJNS4_1CILi1EEESB_SB_EEENS1_35KernelTmaWarpSpecializedCooperativeEEENS5_IJNSA_ILi256EEESF_NSA_ILi64EEEEEENS_6half_tENS5_IJlSB_lEEESI_SJ_NS4_8TiledMMAINS4_8MMA_AtomIJNS4_4SM904GMMA26MMA_64x256x16_F32F16F16_SSILNSN_5MajorE0ELSP_0ELNSN_7ScaleInE1ELSQ_1EEEEEENS4_6LayoutINS5_IJNSA_ILi2EEESB_SB_EEENS5_IJSB_NSA_ILi0EEESW_EEEEENS5_IJNS4_10UnderscoreESZ_SZ_EEEEENS4_13SM90_TMA_LOADENS4_14ComposedLayoutINS4_7SwizzleILi3ELi4ELi3EEENS4_18smem_ptr_flag_bitsILi16EEENST_INS5_IJNSA_ILi8EEESG_EEENS5_IJSG_SB_EEEEEEEvNS4_8identityES12_S1C_vS1D_EENS_8epilogue10collective18CollectiveEpilogueINS1F_22Sm90TmaWarpSpecializedILi4ELi2ELi16ELb1ELb0EEEJSH_NS5_IJNSA_ILi128EEENSA_ILi32EEEEEESI_SJ_SI_SJ_NS1F_6fusion15FusionCallbacksIS1J_NS1N_13LinCombEltActINS1F_6thread4SiLuESI_fSI_fLNS_15FloatRoundStyleE2EEESH_S1M_JEEES12_NS13_INS14_ILi2ELi4ELi3EEES17_NST_INS5_IJS18_S1L_EEENS5_IJS1L_SB_EEEEEEENS4_17SM75_U32x4_LDSM_NENS4_14SM90_TMA_STOREES1Z_NS4_17SM90_U32x4_STSM_NENS4_9Copy_AtomIJS22_SI_EEEvEEEvvEEEEvNT_6ParamsE --------------------------
	.section	.nv.constant0._ZN7cutlass13device_kernelINS_4gemm6kernel13GemmUniversalIN4cute5tupleIJiiiiEEENS1_10collective13CollectiveMmaINS1_34MainloopSm90TmaGmmaWarpSpecializedILi3ENS5_IJNS4_1CILi1EEESB_SB_EEENS1_35KernelTmaWarpSpecializedCooperativeEEENS5_IJNSA_ILi256EEESF_NSA_ILi64EEEEEENS_6half_tENS5_IJlSB_lEEESI_SJ_NS4_8TiledMMAINS4_8MMA_AtomIJNS4_4SM904GMMA26MMA_64x256x16_F32F16F16_SSILNSN_5MajorE0ELSP_0ELNSN_7ScaleInE1ELSQ_1EEEEEENS4_6LayoutINS5_IJNSA_ILi2EEESB_SB_EEENS5_IJSB_NSA_ILi0EEESW_EEEEENS5_IJNS4_10UnderscoreESZ_SZ_EEEEENS4_13SM90_TMA_LOADENS4_14ComposedLayoutINS4_7SwizzleILi3ELi4ELi3EEENS4_18smem_ptr_flag_bitsILi16EEENST_INS5_IJNSA_ILi8EEESG_EEENS5_IJSG_SB_EEEEEEEvNS4_8identityES12_S1C_vS1D_EENS_8epilogue10collective18CollectiveEpilogueINS1F_22Sm90TmaWarpSpecializedILi4ELi2ELi16ELb1ELb0EEEJSH_NS5_IJNSA_ILi128EEENSA_ILi32EEEEEESI_SJ_SI_SJ_NS1F_6fusion15FusionCallbacksIS1J_NS1N_13LinCombEltActINS1F_6thread4SiLuESI_fSI_fLNS_15FloatRoundStyleE2EEESH_S1M_JEEES12_NS13_INS14_ILi2ELi4ELi3EEES17_NST_INS5_IJS18_S1L_EEENS5_IJS1L_SB_EEEEEEENS4_17SM75_U32x4_LDSM_NENS4_14SM90_TMA_STOREES1Z_NS4_17SM90_U32x4_STSM_NENS4_9Copy_AtomIJS22_SI_EEEvEEEvvEEEEvNT_6ParamsE,"a",@progbits
	.sectionflags	@""
	.align	4
.nv.constant0._ZN7cutlass13device_kernelINS_4gemm6kernel13GemmUniversalIN4cute5tupleIJiiiiEEENS1_10collective13CollectiveMmaINS1_34MainloopSm90TmaGmmaWarpSpecializedILi3ENS5_IJNS4_1CILi1EEESB_SB_EEENS1_35KernelTmaWarpSpecializedCooperativeEEENS5_IJNSA_ILi256EEESF_NSA_ILi64EEEEEENS_6half_tENS5_IJlSB_lEEESI_SJ_NS4_8TiledMMAINS4_8MMA_AtomIJNS4_4SM904GMMA26MMA_64x256x16_F32F16F16_SSILNSN_5MajorE0ELSP_0ELNSN_7ScaleInE1ELSQ_1EEEEEENS4_6LayoutINS5_IJNSA_ILi2EEESB_SB_EEENS5_IJSB_NSA_ILi0EEESW_EEEEENS5_IJNS4_10UnderscoreESZ_SZ_EEEEENS4_13SM90_TMA_LOADENS4_14ComposedLayoutINS4_7SwizzleILi3ELi4ELi3EEENS4_18smem_ptr_flag_bitsILi16EEENST_INS5_IJNSA_ILi8EEESG_EEENS5_IJSG_SB_EEEEEEEvNS4_8identityES12_S1C_vS1D_EENS_8epilogue10collective18CollectiveEpilogueINS1F_22Sm90TmaWarpSpecializedILi4ELi2ELi16ELb1ELb0EEEJSH_NS5_IJNSA_ILi128EEENSA_ILi32EEEEEESI_SJ_SI_SJ_NS1F_6fusion15FusionCallbacksIS1J_NS1N_13LinCombEltActINS1F_6thread4SiLuESI_fSI_fLNS_15FloatRoundStyleE2EEESH_S1M_JEEES12_NS13_INS14_ILi2ELi4ELi3EEES17_NST_INS5_IJS18_S1L_EEENS5_IJS1L_SB_EEEEEEENS4_17SM75_U32x4_LDSM_NENS4_14SM90_TMA_STOREES1Z_NS4_17SM90_U32x4_STSM_NENS4_9Copy_AtomIJS22_SI_EEEvEEEvvEEEEvNT_6ParamsE:
	.zero		2432


//--------------------- SYMBOLS --------------------------

	.type		.nv.reservedSmem.offset0,@object
	.size		.nv.reservedSmem.offset0,0x4
	.type		__assertfail,@function
